def matmul_kernel(
    a_ptr,
    b_ptr,
    c_ptr,
    M,
    N,
    K,
    stride_am,
    stride_ak,
    stride_bk,
    stride_bn,
    stride_cm,
    stride_cn,
    BLOCK_M: tl.constexpr,
    BLOCK_N: tl.constexpr,
    BLOCK_K: tl.constexpr,
    GROUP_M: tl.constexpr,
):
    pid = tl.program_id(axis=0)
    num_pid_m = tl.cdiv(M, BLOCK_M)
    num_pid_n = tl.cdiv(N, BLOCK_N)
    num_pid_in_group = GROUP_M * num_pid_n
    group_id = pid // num_pid_in_group
    first_pid_m = group_id * GROUP_M
    group_size_m = min(num_pid_m - first_pid_m, GROUP_M)
    pid_m = first_pid_m + ((pid % num_pid_in_group) % group_size_m)
    pid_n = (pid % num_pid_in_group) // group_size_m

    offs_am = (pid_m * BLOCK_M + tl.arange(0, BLOCK_M)) % M
    offs_bn = (pid_n * BLOCK_N + tl.arange(0, BLOCK_N)) % N
    offs_k = tl.arange(0, BLOCK_K)
    a_ptrs = a_ptr + offs_am[:, None] * stride_am + offs_k[None, :] * stride_ak
    b_ptrs = b_ptr + offs_k[:, None] * stride_bk + offs_bn[None, :] * stride_bn

    acc = tl.zeros((BLOCK_M, BLOCK_N), dtype=tl.float32)
    for kk in range(0, tl.cdiv(K, BLOCK_K)):
        a = tl.load(a_ptrs, mask=offs_k[None, :] < K - kk * BLOCK_K, other=0.0)
        b = tl.load(b_ptrs, mask=offs_k[:, None] < K - kk * BLOCK_K, other=0.0)
        acc = tl.dot(a, b, acc)
        a_ptrs += BLOCK_K * stride_ak
        b_ptrs += BLOCK_K * stride_bk

    c = acc.to(c_ptr.dtype.element_ty)
    offs_cm = pid_m * BLOCK_M + tl.arange(0, BLOCK_M)
    offs_cn = pid_n * BLOCK_N + tl.arange(0, BLOCK_N)
    c_ptrs = c_ptr + offs_cm[:, None] * stride_cm + offs_cn[None, :] * stride_cn
    mask = (offs_cm[:, None] < M) & (offs_cn[None, :] < N)
    tl.store(c_ptrs, c, mask=mask)

# config = {"BLOCK_K": 128, "BLOCK_M": 64, "BLOCK_N": 128, "GROUP_M": 8, "arch": "sm_90", "dtype": "bf16", "num_ctas": 1, "num_stages": 2, "num_warps": 4}
# arch = sm_90


// ===== COMPILED SASS (sm_90a) =====

	.target	sm_90a

	.elftype	@"ET_EXEC"


//--------------------- .note.nv.tkinfo           --------------------------
	.section	.note.nv.tkinfo,"",@"SHT_NOTE"
	.sectionflags	@"SHF_NOTE_NV_TKINFO"
	.tkinfo
        /*0018*/ 	.word	0x00000002
        /*0030*/ 	.string	""
        /*0030*/ 	.string	"ptxas"
        /*0030*/ 	.string	"Cuda compilation tools, release 13.0, V13.0.88"
        /*0030*/ 	.string	"Build cuda_13.0.r13.0/compiler.36424714_0"
        /*0030*/ 	.string	"-v  -suppress-debug-info  -lineinfo  -arch sm_90a "



//--------------------- .note.nv.cuinfo           --------------------------
	.section	.note.nv.cuinfo,"",@"SHT_NOTE"
	.sectionflags	@"SHF_NOTE_NV_CUINFO"
        /*0018*/ 	.short	0x0002
        /*001a*/ 	.short	0x005a
        /*001c*/ 	.short	0x0082
	.zero		2


//--------------------- .nv.info                  --------------------------
	.section	.nv.info,"",@"SHT_CUDA_INFO"
	.align	4


	//----- nvinfo : EIATTR_REGCOUNT
	.align		4
        /*0000*/ 	.byte	0x04, 0x2f
        /*0002*/ 	.short	(.L_1 - .L_0)
	.align		4
.L_0:
        /*0004*/ 	.word	index@(matmul_kernel)
        /*0008*/ 	.word	0x000000ff


	//----- nvinfo : EIATTR_FRAME_SIZE
	.align		4
.L_1:
        /*000c*/ 	.byte	0x04, 0x11
        /*000e*/ 	.short	(.L_3 - .L_2)
	.align		4
.L_2:
        /*0010*/ 	.word	index@(matmul_kernel)
        /*0014*/ 	.word	0x000006d0


	//----- nvinfo : EIATTR_MIN_STACK_SIZE
	.align		4
.L_3:
        /*0018*/ 	.byte	0x04, 0x12
        /*001a*/ 	.short	(.L_5 - .L_4)
	.align		4
.L_4:
        /*001c*/ 	.word	index@(matmul_kernel)
        /*0020*/ 	.word	0x000006d0
.L_5:


//--------------------- .nv.compat                --------------------------
	.section	.nv.compat,"",@"SHT_CUDA_COMPAT_INFO"
	.align	4
        /*0000*/ 	.byte	0x02, 0x09, 0x01, 0x00, 0x02, 0x02, 0x04, 0x00, 0x02, 0x05, 0x05, 0x00, 0x03, 0x07, 0x01, 0x01
        /*0010*/ 	.byte	0x02, 0x03, 0x00, 0x00, 0x02, 0x06, 0x01, 0x00, 0x04, 0x0b, 0x08, 0x00, 0x00, 0x00, 0x00, 0x00
        /*0020*/ 	.byte	0x00, 0x00, 0x00, 0x00


//--------------------- .nv.info.matmul_kernel    --------------------------
	.section	.nv.info.matmul_kernel,"",@"SHT_CUDA_INFO"
	.sectionflags	@""
	.align	4


	//----- nvinfo : EIATTR_CUDA_API_VERSION
	.align		4
        /*0000*/ 	.byte	0x04, 0x37
        /*0002*/ 	.short	(.L_7 - .L_6)
.L_6:
        /*0004*/ 	.word	0x00000082


	//----- nvinfo : EIATTR_KPARAM_INFO
	.align		4
.L_7:
        /*0008*/ 	.byte	0x04, 0x17
        /*000a*/ 	.short	(.L_9 - .L_8)
.L_8:
        /*000c*/ 	.word	0x00000000
        /*0010*/ 	.short	0x000d
        /*0012*/ 	.short	0x0048
        /*0014*/ 	.byte	0x00, 0xf4, 0x21, 0x00


	//----- nvinfo : EIATTR_KPARAM_INFO
	.align		4
.L_9:
        /*0018*/ 	.byte	0x04, 0x17
        /*001a*/ 	.short	(.L_11 - .L_10)
.L_10:
        /*001c*/ 	.word	0x00000000
        /*0020*/ 	.short	0x000c
        /*0022*/ 	.short	0x0040
        /*0024*/ 	.byte	0x00, 0xf4, 0x21, 0x00


	//----- nvinfo : EIATTR_KPARAM_INFO
	.align		4
.L_11:
        /*0028*/ 	.byte	0x04, 0x17
        /*002a*/ 	.short	(.L_13 - .L_12)
.L_12:
        /*002c*/ 	.word	0x00000000
        /*0030*/ 	.short	0x000b
        /*0032*/ 	.short	0x0038
        /*0034*/ 	.byte	0x00, 0xf0, 0x11, 0x00


	//----- nvinfo : EIATTR_KPARAM_INFO
	.align		4
.L_13:
        /*0038*/ 	.byte	0x04, 0x17
        /*003a*/ 	.short	(.L_15 - .L_14)
.L_14:
        /*003c*/ 	.word	0x00000000
        /*0040*/ 	.short	0x000a
        /*0042*/ 	.short	0x0034
        /*0044*/ 	.byte	0x00, 0xf0, 0x11, 0x00


	//----- nvinfo : EIATTR_KPARAM_INFO
	.align		4
.L_15:
        /*0048*/ 	.byte	0x04, 0x17
        /*004a*/ 	.short	(.L_17 - .L_16)
.L_16:
        /*004c*/ 	.word	0x00000000
        /*0050*/ 	.short	0x0009
        /*0052*/ 	.short	0x0030
        /*0054*/ 	.byte	0x00, 0xf0, 0x11, 0x00


	//----- nvinfo : EIATTR_KPARAM_INFO
	.align		4
.L_17:
        /*0058*/ 	.byte	0x04, 0x17
        /*005a*/ 	.short	(.L_19 - .L_18)
.L_18:
        /*005c*/ 	.word	0x00000000
        /*0060*/ 	.short	0x0008
        /*0062*/ 	.short	0x002c
        /*0064*/ 	.byte	0x00, 0xf0, 0x11, 0x00


	//----- nvinfo : EIATTR_KPARAM_INFO
	.align		4
.L_19:
        /*0068*/ 	.byte	0x04, 0x17
        /*006a*/ 	.short	(.L_21 - .L_20)
.L_20:
        /*006c*/ 	.word	0x00000000
        /*0070*/ 	.short	0x0007
        /*0072*/ 	.short	0x0028
        /*0074*/ 	.byte	0x00, 0xf0, 0x11, 0x00


	//----- nvinfo : EIATTR_KPARAM_INFO
	.align		4
.L_21:
        /*0078*/ 	.byte	0x04, 0x17
        /*007a*/ 	.short	(.L_23 - .L_22)
.L_22:
        /*007c*/ 	.word	0x00000000
        /*0080*/ 	.short	0x0006
        /*0082*/ 	.short	0x0024
        /*0084*/ 	.byte	0x00, 0xf0, 0x11, 0x00


	//----- nvinfo : EIATTR_KPARAM_INFO
	.align		4
.L_23:
        /*0088*/ 	.byte	0x04, 0x17
        /*008a*/ 	.short	(.L_25 - .L_24)
.L_24:
        /*008c*/ 	.word	0x00000000
        /*0090*/ 	.short	0x0005
        /*0092*/ 	.short	0x0020
        /*0094*/ 	.byte	0x00, 0xf0, 0x11, 0x00


	//----- nvinfo : EIATTR_KPARAM_INFO
	.align		4
.L_25:
        /*0098*/ 	.byte	0x04, 0x17
        /*009a*/ 	.short	(.L_27 - .L_26)
.L_26:
        /*009c*/ 	.word	0x00000000
        /*00a0*/ 	.short	0x0004
        /*00a2*/ 	.short	0x001c
        /*00a4*/ 	.byte	0x00, 0xf0, 0x11, 0x00


	//----- nvinfo : EIATTR_KPARAM_INFO
	.align		4
.L_27:
        /*00a8*/ 	.byte	0x04, 0x17
        /*00aa*/ 	.short	(.L_29 - .L_28)
.L_28:
        /*00ac*/ 	.word	0x00000000
        /*00b0*/ 	.short	0x0003
        /*00b2*/ 	.short	0x0018
        /*00b4*/ 	.byte	0x00, 0xf0, 0x11, 0x00


	//----- nvinfo : EIATTR_KPARAM_INFO
	.align		4
.L_29:
        /*00b8*/ 	.byte	0x04, 0x17
        /*00ba*/ 	.short	(.L_31 - .L_30)
.L_30:
        /*00bc*/ 	.word	0x00000000
        /*00c0*/ 	.short	0x0002
        /*00c2*/ 	.short	0x0010
        /*00c4*/ 	.byte	0x00, 0xf4, 0x21, 0x00


	//----- nvinfo : EIATTR_KPARAM_INFO
	.align		4
.L_31:
        /*00c8*/ 	.byte	0x04, 0x17
        /*00ca*/ 	.short	(.L_33 - .L_32)
.L_32:
        /*00cc*/ 	.word	0x00000000
        /*00d0*/ 	.short	0x0001
        /*00d2*/ 	.short	0x0008
        /*00d4*/ 	.byte	0x00, 0xf4, 0x21, 0x00


	//----- nvinfo : EIATTR_KPARAM_INFO
	.align		4
.L_33:
        /*00d8*/ 	.byte	0x04, 0x17
        /*00da*/ 	.short	(.L_35 - .L_34)
.L_34:
        /*00dc*/ 	.word	0x00000000
        /*00e0*/ 	.short	0x0000
        /*00e2*/ 	.short	0x0000
        /*00e4*/ 	.byte	0x00, 0xf4, 0x21, 0x00


	//----- nvinfo : EIATTR_SPARSE_MMA_MASK
	.align		4
.L_35:
        /*00e8*/ 	.byte	0x03, 0x50
        /*00ea*/ 	.short	0x0000


	//----- nvinfo : EIATTR_MAXREG_COUNT
	.align		4
        /*00ec*/ 	.byte	0x03, 0x1b
        /*00ee*/ 	.short	0x00ff


	//----- nvinfo : EIATTR_NUM_BARRIERS
	.align		4
        /*00f0*/ 	.byte	0x02, 0x4c
        /*00f2*/ 	.byte	0x01
	.zero		1


	//----- nvinfo : EIATTR_ANNOTATIONS
	.align		4
        /*00f4*/ 	.byte	0x04, 0x55
        /*00f6*/ 	.short	(.L_37 - .L_36)


	//   ....[0]....
.L_36:
        /*00f8*/ 	.word	0x00000001
        /*00fc*/ 	.byte	0x60, 0x06, 0x00, 0x00, 0x01, 0x00, 0x00, 0x00, 0x90, 0x72, 0x00, 0x00, 0x01, 0x00, 0x00, 0x00
        /* <DEDUP_REMOVED lines=597> */
        /*265c*/ 	.byte	0x60, 0x4c, 0x01, 0x00


	//----- nvinfo : EIATTR_MERCURY_ISA_VERSION
	.align		4
.L_37:
        /*2660*/ 	.byte	0x03, 0x5f
        /*2662*/ 	.short	0x0101


	//----- nvinfo : EIATTR_EXIT_INSTR_OFFSETS
	.align		4
        /*2664*/ 	.byte	0x04, 0x1c
        /*2666*/ 	.short	(.L_39 - .L_38)


	//   ....[0]....
.L_38:
        /*2668*/ 	.word	0x000169a0


	//   ....[1]....
        /*266c*/ 	.word	0x000169d0


	//----- nvinfo : EIATTR_REQNTID
	.align		4
.L_39:
        /*2670*/ 	.byte	0x04, 0x10
        /*2672*/ 	.short	(.L_41 - .L_40)
.L_40:
        /*2674*/ 	.word	0x00000080
        /*2678*/ 	.word	0x00000001
        /*267c*/ 	.word	0x00000001


	//----- nvinfo : EIATTR_CBANK_PARAM_SIZE
	.align		4
.L_41:
        /*2680*/ 	.byte	0x03, 0x19
        /*2682*/ 	.short	0x0050


	//----- nvinfo : EIATTR_PARAM_CBANK
	.align		4
        /*2684*/ 	.byte	0x04, 0x0a
        /*2686*/ 	.short	(.L_43 - .L_42)
	.align		4
.L_42:
        /*2688*/ 	.word	index@(.nv.constant0.matmul_kernel)
        /*268c*/ 	.short	0x0210
        /*268e*/ 	.short	0x0050


	//----- nvinfo : EIATTR_SW_WAR
	.align		4
.L_43:
        /*2690*/ 	.byte	0x04, 0x36
        /*2692*/ 	.short	(.L_45 - .L_44)
.L_44:
        /*2694*/ 	.word	0x00000008
.L_45:


//--------------------- .nv.callgraph             --------------------------
	.section	.nv.callgraph,"",@"SHT_CUDA_CALLGRAPH"
	.align	4
	.sectionentsize	8
	.align		4
        /*0000*/ 	.word	0x00000000
	.align		4
        /*0004*/ 	.word	0xffffffff
	.align		4
        /*0008*/ 	.word	0x00000000
	.align		4
        /*000c*/ 	.word	0xfffffffe
	.align		4
        /*0010*/ 	.word	0x00000000
	.align		4
        /*0014*/ 	.word	0xfffffffd
	.align		4
        /*0018*/ 	.word	0x00000000
	.align		4
        /*001c*/ 	.word	0xfffffffc


//--------------------- .text.matmul_kernel       --------------------------
	.section	.text.matmul_kernel,"ax",@progbits
	.align	128
        .global         matmul_kernel
        .type           matmul_kernel,@function
        .size           matmul_kernel,(.L_x_3 - matmul_kernel)
        .other          matmul_kernel,@"STO_CUDA_ENTRY STV_DEFAULT"
matmul_kernel:
.text.matmul_kernel:
[----:B------:R-:W0:Y:S08]  /*0000*/  LDC R1, c[0x0][0x28] ;  /* 0x00000a00ff017b82 */ /* 0x000e300000000800 */
[----:B------:R-:W1:Y:S01]  /*0010*/  LDC.64 R86, c[0x0][0x228] ;  /* 0x00008a00ff567b82 */ /* 0x000e620000000a00 */
[----:B------:R-:W2:Y:S01]  /*0020*/  S2R R5, SR_CTAID.X ;  /* 0x0000000000057919 */ /* 0x000ea20000002500 */
[----:B0-----:R-:W-:Y:S01]  /*0030*/  VIADD R1, R1, 0xfffff930 ;  /* 0xfffff93001017836 */ /* 0x001fe20000000000 */
[----:B------:R-:W-:Y:S01]  /*0040*/  UMOV UR7, 0x400 ;  /* 0x0000040000077882 */ /* 0x000fe20000000000 */
[----:B------:R-:W-:Y:S01]  /*0050*/  ULDC.64 UR16, c[0x0][0x208] ;  /* 0x0000820000107ab9 */ /* 0x000fe20000000a00 */
[----:B------:R-:W0:Y:S01]  /*0060*/  S2R R91, SR_TID.X ;  /* 0x00000000005b7919 */ /* 0x000e220000002100 */
[----:B------:R-:W-:-:S02]  /*0070*/  CS2R R32, SRZ ;  /* 0x0000000000207805 */ /* 0x000fc4000001ff00 */
[----:B------:R-:W-:Y:S01]  /*0080*/  CS2R R34, SRZ ;  /* 0x0000000000227805 */ /* 0x000fe2000001ff00 */
[----:B------:R-:W3:Y:S01]  /*0090*/  LDC R120, c[0x0][0x230] ;  /* 0x00008c00ff787b82 */ /* 0x000ee20000000800 */
[----:B------:R-:W-:Y:S02]  /*00a0*/  CS2R R40, SRZ ;  /* 0x0000000000287805 */ /* 0x000fe4000001ff00 */
[----:B------:R-:W-:Y:S02]  /*00b0*/  CS2R R42, SRZ ;  /* 0x00000000002a7805 */ /* 0x000fe4000001ff00 */
[----:B------:R-:W-:Y:S02]  /*00c0*/  CS2R R48, SRZ ;  /* 0x0000000000307805 */ /* 0x000fe4000001ff00 */
[----:B------:R-:W-:Y:S02]  /*00d0*/  CS2R R50, SRZ ;  /* 0x0000000000327805 */ /* 0x000fe4000001ff00 */
[----:B------:R-:W-:-:S02]  /*00e0*/  CS2R R56, SRZ ;  /* 0x0000000000387805 */ /* 0x000fc4000001ff00 */
[----:B------:R-:W-:Y:S02]  /*00f0*/  CS2R R58, SRZ ;  /* 0x00000000003a7805 */ /* 0x000fe4000001ff00 */
[----:B------:R-:W-:Y:S01]  /*0100*/  CS2R R64, SRZ ;  /* 0x0000000000407805 */ /* 0x000fe2000001ff00 */
[----:B------:R-:W4:Y:S01]  /*0110*/  S2UR UR4, SR_CgaCtaId ;  /* 0x00000000000479c3 */ /* 0x000f220000008800 */
[----:B------:R-:W-:Y:S02]  /*0120*/  CS2R R66, SRZ ;  /* 0x0000000000427805 */ /* 0x000fe4000001ff00 */
[----:B------:R-:W-:Y:S02]  /*0130*/  CS2R R72, SRZ ;  /* 0x0000000000487805 */ /* 0x000fe4000001ff00 */
[----:B------:R-:W-:Y:S02]  /*0140*/  CS2R R74, SRZ ;  /* 0x00000000004a7805 */ /* 0x000fe4000001ff00 */
[----:B------:R-:W-:-:S02]  /*0150*/  CS2R R80, SRZ ;  /* 0x0000000000507805 */ /* 0x000fc4000001ff00 */
[----:B------:R-:W-:Y:S01]  /*0160*/  CS2R R82, SRZ ;  /* 0x0000000000527805 */ /* 0x000fe2000001ff00 */
[----:B-1----:R-:W-:-:S05]  /*0170*/  VIADD R0, R87, 0x7f ;  /* 0x0000007f57007836 */ /* 0x002fca0000000000 */
[----:B------:R-:W-:Y:S01]  /*0180*/  SHF.R.S32.HI R3, RZ, 0x1f, R0 ;  /* 0x0000001fff037819 */ /* 0x000fe20000011400 */
[----:B---3--:R-:W-:-:S03]  /*0190*/  VIADD R120, R120, 0x7f ;  /* 0x0000007f78787836 */ /* 0x008fc60000000000 */
[----:B------:R-:W-:Y:S02]  /*01a0*/  LEA.HI R3, R3, R0, RZ, 0x7 ;  /* 0x0000000003037211 */ /* 0x000fe400078f38ff */
[----:B--2---:R-:W-:Y:S02]  /*01b0*/  IABS R8, R5 ;  /* 0x0000000500087213 */ /* 0x004fe40000000000 */
[----:B------:R-:W-:Y:S02]  /*01c0*/  SHF.R.S32.HI R3, RZ, 0x7, R3 ;  /* 0x00000007ff037819 */ /* 0x000fe40000011403 */
[----:B0-----:R-:W-:Y:S01]  /*01d0*/  SHF.R.U32.HI R27, RZ, 0x6, R91 ;  /* 0x00000006ff1b7819 */ /* 0x001fe2000001165b */
[----:B----4-:R-:W-:Y:S01]  /*01e0*/  ULEA UR7, UR4, UR7, 0x18 ;  /* 0x0000000704077291 */ /* 0x010fe2000f8ec03f */
[----:B------:R-:W-:Y:S01]  /*01f0*/  LOP3.LUT R89, R91, 0x7f, RZ, 0xc0, !PT ;  /* 0x0000007f5b597812 */ /* 0x000fe200078ec0ff */
[----:B------:R-:W-:Y:S01]  /*0200*/  IMAD.SHL.U32 R4, R3, 0x8, RZ ;  /* 0x0000000803047824 */ /* 0x000fe200078e00ff */
[----:B------:R-:W-:-:S04]  /*0210*/  SGXT.U32 R27, R27, 0x1 ;  /* 0x000000011b1b781a */ /* 0x000fc80000000000 */
[-C--:B------:R-:W-:Y:S02]  /*0220*/  IABS R7, R4.reuse ;  /* 0x0000000400077213 */ /* 0x080fe40000000000 */
[----:B------:R-:W-:Y:S02]  /*0230*/  IABS R10, R4 ;  /* 0x00000004000a7213 */ /* 0x000fe40000000000 */
[----:B------:R-:W0:Y:S08]  /*0240*/  I2F.RP R0, R7 ;  /* 0x0000000700007306 */ /* 0x000e300000209400 */
[----:B0-----:R-:W0:Y:S02]  /*0250*/  MUFU.RCP R0, R0 ;  /* 0x0000000000007308 */ /* 0x001e240000001000 */
[----:B0-----:R-:W-:-:S02]  /*0260*/  VIADD R2, R0, 0xffffffe ;  /* 0x0ffffffe00027836 */ /* 0x001fc40000000000 */
[----:B------:R-:W-:-:S04]  /*0270*/  IMAD.MOV R0, RZ, RZ, -R10 ;  /* 0x000000ffff007224 */ /* 0x000fc800078e0a0a */
[----:B------:R0:W1:Y:S02]  /*0280*/  F2I.FTZ.U32.TRUNC.NTZ R3, R2 ;  /* 0x0000000200037305 */ /* 0x000064000021f000 */
[----:B0-----:R-:W-:Y:S02]  /*0290*/  IMAD.MOV.U32 R2, RZ, RZ, RZ ;  /* 0x000000ffff027224 */ /* 0x001fe400078e00ff */
[----:B-1----:R-:W-:-:S04]  /*02a0*/  IMAD.MOV R6, RZ, RZ, -R3 ;  /* 0x000000ffff067224 */ /* 0x002fc800078e0a03 */
[----:B------:R-:W-:Y:S02]  /*02b0*/  IMAD R9, R6, R7, RZ ;  /* 0x0000000706097224 */ /* 0x000fe400078e02ff */
[----:B------:R-:W-:Y:S02]  /*02c0*/  IMAD.MOV.U32 R6, RZ, RZ, R8 ;  /* 0x000000ffff067224 */ /* 0x000fe400078e0008 */
[----:B------:R-:W-:-:S06]  /*02d0*/  IMAD.HI.U32 R3, R3, R9, R2 ;  /* 0x0000000903037227 */ /* 0x000fcc00078e0002 */
[----:B------:R-:W-:-:S04]  /*02e0*/  IMAD.HI.U32 R3, R3, R6, RZ ;  /* 0x0000000603037227 */ /* 0x000fc800078e00ff */
[----:B------:R-:W-:-:S05]  /*02f0*/  IMAD R0, R3, R0, R6 ;  /* 0x0000000003007224 */ /* 0x000fca00078e0206 */
[----:B------:R-:W-:-:S13]  /*0300*/  ISETP.GT.U32.AND P1, PT, R7, R0, PT ;  /* 0x000000000700720c */ /* 0x000fda0003f24070 */
[----:B------:R-:W-:Y:S02]  /*0310*/  @!P1 IMAD.IADD R0, R0, 0x1, -R7 ;  /* 0x0000000100009824 */ /* 0x000fe400078e0a07 */
[----:B------:R-:W-:Y:S01]  /*0320*/  @!P1 VIADD R3, R3, 0x1 ;  /* 0x0000000103039836 */ /* 0x000fe20000000000 */
[----:B------:R-:W-:Y:S02]  /*0330*/  ISETP.NE.AND P1, PT, R4, RZ, PT ;  /* 0x000000ff0400720c */ /* 0x000fe40003f25270 */
[----:B------:R-:W-:Y:S02]  /*0340*/  ISETP.GE.U32.AND P0, PT, R0, R7, PT ;  /* 0x000000070000720c */ /* 0x000fe40003f06070 */
[----:B------:R-:W-:-:S04]  /*0350*/  LOP3.LUT R0, R5, R4, RZ, 0x3c, !PT ;  /* 0x0000000405007212 */ /* 0x000fc800078e3cff */
[----:B------:R-:W-:Y:S01]  /*0360*/  ISETP.GE.AND P2, PT, R0, RZ, PT ;  /* 0x000000ff0000720c */ /* 0x000fe20003f46270 */
[----:B------:R-:W-:-:S06]  /*0370*/  VIADD R0, R86, 0x3f ;  /* 0x0000003f56007836 */ /* 0x000fcc0000000000 */
[----:B------:R-:W-:-:S04]  /*0380*/  @P0 VIADD R3, R3, 0x1 ;  /* 0x0000000103030836 */ /* 0x000fc80000000000 */
[----:B------:R-:W-:Y:S01]  /*0390*/  IMAD.MOV.U32 R2, RZ, RZ, R3 ;  /* 0x000000ffff027224 */ /* 0x000fe200078e0003 */
[----:B------:R-:W-:-:S03]  /*03a0*/  SHF.R.S32.HI R3, RZ, 0x1f, R0 ;  /* 0x0000001fff037819 */ /* 0x000fc60000011400 */
[----:B------:R-:W-:Y:S01]  /*03b0*/  @!P2 IMAD.MOV R2, RZ, RZ, -R2 ;  /* 0x000000ffff02a224 */ /* 0x000fe200078e0a02 */
[----:B------:R-:W-:Y:S02]  /*03c0*/  @!P1 LOP3.LUT R2, RZ, R4, RZ, 0x33, !PT ;  /* 0x00000004ff029212 */ /* 0x000fe400078e33ff */
[----:B------:R-:W-:-:S03]  /*03d0*/  LEA.HI R3, R3, R0, RZ, 0x6 ;  /* 0x0000000003037211 */ /* 0x000fc600078f30ff */
[----:B------:R-:W-:Y:S02]  /*03e0*/  IMAD.SHL.U32 R6, R2, 0x8, RZ ;  /* 0x0000000802067824 */ /* 0x000fe400078e00ff */
[----:B------:R-:W-:-:S03]  /*03f0*/  IMAD.MOV R2, RZ, RZ, -R2 ;  /* 0x000000ffff027224 */ /* 0x000fc600078e0a02 */
[----:B------:R-:W-:Y:S01]  /*0400*/  LEA.HI.SX32 R3, R3, -R6, 0x1a ;  /* 0x8000000603037211 */ /* 0x000fe200078fd2ff */
[----:B------:R-:W-:-:S03]  /*0410*/  IMAD R4, R4, R2, R5 ;  /* 0x0000000204047224 */ /* 0x000fc600078e0205 */
[----:B------:R-:W-:Y:S02]  /*0420*/  VIMNMX R11, R3, 0x8, PT ;  /* 0x00000008030b7848 */ /* 0x000fe40003fe0100 */
[----:B------:R-:W-:Y:S02]  /*0430*/  IABS R9, R4 ;  /* 0x0000000400097213 */ /* 0x000fe40000000000 */
[----:B------:R-:W-:-:S04]  /*0440*/  IABS R7, R11 ;  /* 0x0000000b00077213 */ /* 0x000fc80000000000 */
[----:B------:R-:W0:Y:S08]  /*0450*/  I2F.RP R0, R7 ;  /* 0x0000000700007306 */ /* 0x000e300000209400 */
[----:B0-----:R-:W0:Y:S02]  /*0460*/  MUFU.RCP R0, R0 ;  /* 0x0000000000007308 */ /* 0x001e240000001000 */
[----:B0-----:R-:W-:-:S06]  /*0470*/  VIADD R3, R0, 0xffffffe ;  /* 0x0ffffffe00037836 */ /* 0x001fcc0000000000 */
[----:B------:R-:W0:Y:S02]  /*0480*/  F2I.FTZ.U32.TRUNC.NTZ R3, R3 ;  /* 0x0000000300037305 */ /* 0x000e24000021f000 */
[----:B0-----:R-:W-:-:S04]  /*0490*/  IMAD.MOV R8, RZ, RZ, -R3 ;  /* 0x000000ffff087224 */ /* 0x001fc800078e0a03 */
[----:B------:R-:W-:Y:S01]  /*04a0*/  IMAD.MOV.U32 R2, RZ, RZ, R8 ;  /* 0x000000ffff027224 */ /* 0x000fe200078e0008 */
[----:B------:R-:W-:-:S03]  /*04b0*/  IABS R8, R11 ;  /* 0x0000000b00087213 */ /* 0x000fc60000000000 */
[----:B------:R-:W-:Y:S02]  /*04c0*/  IMAD R5, R2, R7, RZ ;  /* 0x0000000702057224 */ /* 0x000fe400078e02ff */
[----:B------:R-:W-:Y:S02]  /*04d0*/  IMAD.MOV.U32 R2, RZ, RZ, RZ ;  /* 0x000000ffff027224 */ /* 0x000fe400078e00ff */
[----:B------:R-:W-:Y:S02]  /*04e0*/  IMAD.MOV R0, RZ, RZ, -R8 ;  /* 0x000000ffff007224 */ /* 0x000fe400078e0a08 */
[----:B------:R-:W-:-:S06]  /*04f0*/  IMAD.HI.U32 R2, R3, R5, R2 ;  /* 0x0000000503027227 */ /* 0x000fcc00078e0002 */
[----:B------:R-:W-:-:S04]  /*0500*/  IMAD.HI.U32 R2, R2, R9, RZ ;  /* 0x0000000902027227 */ /* 0x000fc800078e00ff */
[----:B------:R-:W-:Y:S01]  /*0510*/  IMAD R0, R2, R0, R9 ;  /* 0x0000000002007224 */ /* 0x000fe200078e0209 */
[----:B------:R-:W-:-:S04]  /*0520*/  CS2R R8, SRZ ;  /* 0x0000000000087805 */ /* 0x000fc8000001ff00 */
[----:B------:R-:W-:-:S13]  /*0530*/  ISETP.GT.U32.AND P1, PT, R7, R0, PT ;  /* 0x000000000700720c */ /* 0x000fda0003f24070 */
[----:B------:R-:W-:Y:S02]  /*0540*/  @!P1 IMAD.IADD R0, R0, 0x1, -R7 ;  /* 0x0000000100009824 */ /* 0x000fe400078e0a07 */
[----:B------:R-:W-:Y:S01]  /*0550*/  @!P1 VIADD R2, R2, 0x1 ;  /* 0x0000000102029836 */ /* 0x000fe20000000000 */
[----:B------:R-:W-:Y:S02]  /*0560*/  ISETP.NE.AND P1, PT, R11, RZ, PT ;  /* 0x000000ff0b00720c */ /* 0x000fe40003f25270 */
[----:B------:R-:W-:Y:S02]  /*0570*/  ISETP.GE.U32.AND P0, PT, R0, R7, PT ;  /* 0x000000070000720c */ /* 0x000fe40003f06070 */
[----:B------:R-:W-:-:S04]  /*0580*/  LOP3.LUT R0, R4, R11, RZ, 0x3c, !PT ;  /* 0x0000000b04007212 */ /* 0x000fc800078e3cff */
[----:B------:R-:W-:-:S07]  /*0590*/  ISETP.GE.AND P2, PT, R0, RZ, PT ;  /* 0x000000ff0000720c */ /* 0x000fce0003f46270 */
[----:B------:R-:W-:Y:S01]  /*05a0*/  @P0 VIADD R2, R2, 0x1 ;  /* 0x0000000102020836 */ /* 0x000fe20000000000 */
[----:B------:R-:W-:-:S03]  /*05b0*/  ISETP.GE.AND P0, PT, R120, 0x80, PT ;  /* 0x000000807800780c */ /* 0x000fc60003f06270 */
[----:B------:R-:W-:-:S04]  /*05c0*/  IMAD.MOV.U32 R0, RZ, RZ, R2 ;  /* 0x000000ffff007224 */ /* 0x000fc800078e0002 */
[----:B------:R-:W-:Y:S01]  /*05d0*/  @!P2 IMAD.MOV R0, RZ, RZ, -R0 ;  /* 0x000000ffff00a224 */ /* 0x000fe200078e0a00 */
[----:B------:R-:W-:-:S05]  /*05e0*/  @!P1 LOP3.LUT R0, RZ, R11, RZ, 0x33, !PT ;  /* 0x0000000bff009212 */ /* 0x000fca00078e33ff */
[----:B------:R-:W-:Y:S02]  /*05f0*/  IMAD.MOV R2, RZ, RZ, -R0 ;  /* 0x000000ffff027224 */ /* 0x000fe400078e0a00 */
[----:B------:R-:W-:Y:S02]  /*0600*/  IMAD.SHL.U32 R0, R0, 0x80, RZ ;  /* 0x0000008000007824 */ /* 0x000fe400078e00ff */
[----:B------:R-:W-:Y:S01]  /*0610*/  IMAD R2, R11, R2, R4 ;  /* 0x000000020b027224 */ /* 0x000fe200078e0204 */
[----:B------:R-:W-:-:S03]  /*0620*/  CS2R R10, SRZ ;  /* 0x00000000000a7805 */ /* 0x000fc6000001ff00 */
[----:B------:R-:W-:Y:S01]  /*0630*/  IMAD.IADD R3, R6, 0x1, R2 ;  /* 0x0000000106037824 */ /* 0x000fe200078e0202 */
[----:B------:R-:W-:-:S05]  /*0640*/  LOP3.LUT R2, R91, 0x3f, RZ, 0xc0, !PT ;  /* 0x0000003f5b027812 */ /* 0x000fca00078ec0ff */
[----:B------:R-:W-:-:S05]  /*0650*/  IMAD R15, R3, 0x40, R2 ;  /* 0x00000040030f7824 */ /* 0x000fca00078e0202 */
[----:B------:R0:W-:Y:S01]  /*0660*/  STL [R1+0x570], R15 ;  /* 0x0005700f01007387 */ /* 0x0001e20000100800 */
[----:B------:R-:W-:Y:S05]  /*0670*/  @!P0 BRA `(.L_x_0) ;  /* 0x0000014400788947 */ /* 0x000fea0003800000 */
[----:B------:R-:W-:Y:S01]  /*0680*/  IABS R10, R86 ;  /* 0x00000056000a7213 */ /* 0x000fe20000000000 */
[C---:B------:R-:W-:Y:S01]  /*0690*/  VIADD R13, R0.reuse, 0x7e ;  /* 0x0000007e000d7836 */ /* 0x040fe20000000000 */
[----:B------:R-:W-:Y:S01]  /*06a0*/  IABS R4, R87 ;  /* 0x0000005700047213 */ /* 0x000fe20000000000 */
[C---:B------:R-:W-:Y:S01]  /*06b0*/  VIADD R17, R0.reuse, 0x78 ;  /* 0x0000007800117836 */ /* 0x040fe20000000000 */
[----:B------:R-:W1:Y:S01]  /*06c0*/  I2F.RP R3, R10 ;  /* 0x0000000a00037306 */ /* 0x000e620000209400 */
[----:B------:R-:W-:Y:S01]  /*06d0*/  IABS R47, R15 ;  /* 0x0000000f002f7213 */ /* 0x000fe20000000000 */
[C---:B------:R-:W-:Y:S01]  /*06e0*/  VIADD R19, R0.reuse, 0x77 ;  /* 0x0000007700137836 */ /* 0x040fe20000000000 */
[----:B------:R-:W-:Y:S01]  /*06f0*/  IABS R14, R13 ;  /* 0x0000000d000e7213 */ /* 0x000fe20000000000 */
[C---:B------:R-:W-:Y:S01]  /*0700*/  VIADD R21, R0.reuse, 0x63 ;  /* 0x0000006300157836 */ /* 0x040fe20000000000 */
[----:B------:R-:W-:Y:S01]  /*0710*/  ISETP.GE.AND P4, PT, R15, RZ, PT ;  /* 0x000000ff0f00720c */ /* 0x000fe20003f86270 */
[----:B0-----:R-:W-:Y:S01]  /*0720*/  VIADD R15, R0, 0x79 ;  /* 0x00000079000f7836 */ /* 0x001fe20000000000 */
[----:B------:R-:W-:Y:S01]  /*0730*/  ISETP.NE.AND P3, PT, R86, RZ, PT ;  /* 0x000000ff5600720c */ /* 0x000fe20003f65270 */
[----:B------:R-:W0:Y:S01]  /*0740*/  I2F.RP R5, R4 ;  /* 0x0000000400057306 */ /* 0x000e220000209400 */
[----:B------:R-:W-:Y:S01]  /*0750*/  IABS R22, R17 ;  /* 0x0000001100167213 */ /* 0x000fe20000000000 */
[C---:B------:R-:W-:Y:S01]  /*0760*/  VIADD R23, R0.reuse, 0x39 ;  /* 0x0000003900177836 */ /* 0x040fe20000000000 */
[----:B------:R-:W-:Y:S01]  /*0770*/  IABS R20, R15 ;  /* 0x0000000f00147213 */ /* 0x000fe20000000000 */
[C---:B------:R-:W-:Y:S01]  /*0780*/  VIADD R24, R0.reuse, 0x10 ;  /* 0x0000001000187836 */ /* 0x040fe20000000000 */
[----:B------:R-:W-:Y:S01]  /*0790*/  IABS R88, R19 ;  /* 0x0000001300587213 */ /* 0x000fe20000000000 */
[C---:B------:R-:W-:Y:S01]  /*07a0*/  VIADD R25, R0.reuse, 0xf ;  /* 0x0000000f00197836 */ /* 0x040fe20000000000 */
[----:B------:R-:W-:Y:S01]  /*07b0*/  IABS R150, R21 ;  /* 0x0000001500967213 */ /* 0x000fe20000000000 */
[----:B-1----:R-:W1:Y:S01]  /*07c0*/  MUFU.RCP R3, R3 ;  /* 0x0000000300037308 */ /* 0x002e620000001000 */
[----:B------:R-:W-:Y:S01]  /*07d0*/  IABS R252, R23 ;  /* 0x0000001700fc7213 */ /* 0x000fe20000000000 */
[----:B------:R-:W-:Y:S01]  /*07e0*/  VIADD R26, R0, 0xe ;  /* 0x0000000e001a7836 */ /* 0x000fe20000000000 */
[----:B------:R-:W-:Y:S01]  /*07f0*/  IABS R162, R24 ;  /* 0x0000001800a27213 */ /* 0x000fe20000000000 */
[----:B------:R-:W-:Y:S01]  /*0800*/  ULDC UR10, c[0x0][0x23c] ;  /* 0x00008f00000a7ab9 */ /* 0x000fe20000000800 */
[----:B------:R-:W-:Y:S01]  /*0810*/  IABS R160, R25 ;  /* 0x0000001900a07213 */ /* 0x000fe20000000000 */
[----:B------:R-:W-:Y:S01]  /*0820*/  ULDC.64 UR4, c[0x0][0x218] ;  /* 0x0000860000047ab9 */ /* 0x000fe20000000a00 */
[----:B------:R-:W-:Y:S01]  /*0830*/  IABS R158, R26 ;  /* 0x0000001a009e7213 */ /* 0x000fe20000000000 */
[----:B0-----:R-:W0:Y:S01]  /*0840*/  MUFU.RCP R5, R5 ;  /* 0x0000000500057308 */ /* 0x001e220000001000 */
[----:B------:R-:W-:Y:S01]  /*0850*/  LOP3.LUT R93, R27, 0x7e, RZ, 0xfc, !PT ;  /* 0x0000007e1b5d7812 */ /* 0x000fe200078efcff */
[----:B------:R-:W-:Y:S01]  /*0860*/  ULDC UR9, c[0x0][0x238] ;  /* 0x00008e0000097ab9 */ /* 0x000fe20000000800 */
[----:B------:R-:W-:Y:S01]  /*0870*/  ULDC.64 UR12, c[0x0][0x210] ;  /* 0x00008400000c7ab9 */ /* 0x000fe20000000a00 */
[----:B------:R-:W-:Y:S01]  /*0880*/  IMAD R52, RZ, RZ, -UR9 ;  /* 0x80000009ff347e24 */ /* 0x000fe2000f8e02ff */
[----:B------:R-:W-:-:S02]  /*0890*/  UIADD3 UR8, UR7, 0x8000, URZ ;  /* 0x0000800007087890 */ /* 0x000fc4000fffe03f */
[----:B------:R-:W-:Y:S01]  /*08a0*/  USHF.R.U32.HI UR14, URZ, 0x4, UR7 ;  /* 0x000000043f0e7899 */ /* 0x000fe20008011607 */
[----:B-1----:R-:W-:Y:S01]  /*08b0*/  VIADD R6, R3, 0xffffffe ;  /* 0x0ffffffe03067836 */ /* 0x002fe20000000000 */
[----:B------:R-:W-:Y:S02]  /*08c0*/  USHF.R.U32.HI UR8, URZ, 0x4, UR8 ;  /* 0x000000043f087899 */ /* 0x000fe40008011608 */
[----:B------:R-:W-:Y:S01]  /*08d0*/  USGXT.U32 UR14, UR14, 0xe ;  /* 0x0000000e0e0e789a */ /* 0x000fe20008000000 */
[----:B------:R1:W2:Y:S01]  /*08e0*/  F2I.FTZ.U32.TRUNC.NTZ R7, R6 ;  /* 0x0000000600077305 */ /* 0x0002a2000021f000 */
[----:B------:R-:W-:Y:S02]  /*08f0*/  UMOV UR6, URZ ;  /* 0x0000003f00067c82 */ /* 0x000fe40008000000 */
[----:B------:R-:W-:Y:S01]  /*0900*/  UIADD3 UR15, UP1, UR14, 0x2, URZ ;  /* 0x000000020e0f7890 */ /* 0x000fe2000ff3e03f */
[----:B0-----:R-:W-:Y:S01]  /*0910*/  VIADD R8, R5, 0xffffffe ;  /* 0x0ffffffe05087836 */ /* 0x001fe20000000000 */
[----:B------:R-:W-:-:S02]  /*0920*/  IABS R5, R0 ;  /* 0x0000000000057213 */ /* 0x000fc40000000000 */
[----:B------:R-:W-:Y:S01]  /*0930*/  UIADD3.X UR19, UR6, 0x40000040, URZ, UP1, !UPT ;  /* 0x4000004006137890 */ /* 0x000fe20008ffe43f */
[----:B------:R0:W3:Y:S01]  /*0940*/  F2I.FTZ.U32.TRUNC.NTZ R9, R8 ;  /* 0x0000000800097305 */ /* 0x0000e2000021f000 */
[----:B-1----:R-:W-:Y:S02]  /*0950*/  IMAD.MOV.U32 R6, RZ, RZ, RZ ;  /* 0x000000ffff067224 */ /* 0x002fe400078e00ff */
[----:B--2---:R-:W-:Y:S02]  /*0960*/  IMAD.MOV R11, RZ, RZ, -R7 ;  /* 0x000000ffff0b7224 */ /* 0x004fe400078e0a07 */
[----:B0-----:R-:W-:Y:S02]  /*0970*/  IMAD.MOV.U32 R8, RZ, RZ, RZ ;  /* 0x000000ffff087224 */ /* 0x001fe400078e00ff */
[----:B------:R-:W-:-:S04]  /*0980*/  IMAD R11, R11, R10, RZ ;  /* 0x0000000a0b0b7224 */ /* 0x000fc800078e02ff */
[----:B------:R-:W-:-:S04]  /*0990*/  IMAD.HI.U32 R7, R7, R11, R6 ;  /* 0x0000000b07077227 */ /* 0x000fc800078e0006 */
[----:B---3--:R-:W-:Y:S02]  /*09a0*/  IMAD.MOV R3, RZ, RZ, -R9 ;  /* 0x000000ffff037224 */ /* 0x008fe400078e0a09 */
[----:B------:R-:W-:-:S04]  /*09b0*/  IMAD.HI.U32 R7, R7, R47, RZ ;  /* 0x0000002f07077227 */ /* 0x000fc800078e00ff */
[----:B------:R-:W-:Y:S02]  /*09c0*/  IMAD.MOV R7, RZ, RZ, -R7 ;  /* 0x000000ffff077224 */ /* 0x000fe400078e0a07 */
[----:B------:R-:W-:Y:S02]  /*09d0*/  VIADD R11, R0, 0x7f ;  /* 0x0000007f000b7836 */ /* 0x000fe40000000000 */
[C---:B------:R-:W-:Y:S02]  /*09e0*/  IMAD R47, R10.reuse, R7, R47 ;  /* 0x000000070a2f7224 */ /* 0x040fe400078e022f */
[----:B------:R-:W-:Y:S01]  /*09f0*/  IMAD R3, R3, R4, RZ ;  /* 0x0000000403037224 */ /* 0x000fe200078e02ff */
[----:B------:R-:W-:Y:S02]  /*0a00*/  IABS R12, R11 ;  /* 0x0000000b000c7213 */ /* 0x000fe40000000000 */
[----:B------:R-:W-:Y:S01]  /*0a10*/  ISETP.GT.U32.AND P0, PT, R10, R47, PT ;  /* 0x0000002f0a00720c */ /* 0x000fe20003f04070 */
[----:B------:R-:W-:Y:S01]  /*0a20*/  IMAD.HI.U32 R3, R9, R3, R8 ;  /* 0x0000000309037227 */ /* 0x000fe200078e0008 */
[----:B------:R-:W-:-:S03]  /*0a30*/  ISETP.GE.AND P1, PT, R11, RZ, PT ;  /* 0x000000ff0b00720c */ /* 0x000fc60003f26270 */
[----:B------:R-:W-:Y:S02]  /*0a40*/  IMAD.MOV.U32 R9, RZ, RZ, R5 ;  /* 0x000000ffff097224 */ /* 0x000fe400078e0005 */
[----:B------:R-:W-:-:S04]  /*0a50*/  IMAD.HI.U32 R5, R3, R12, RZ ;  /* 0x0000000c03057227 */ /* 0x000fc800078e00ff */
[----:B------:R-:W-:-:S04]  /*0a60*/  IMAD.HI.U32 R7, R3, R9, RZ ;  /* 0x0000000903077227 */ /* 0x000fc800078e00ff */
[----:B------:R-:W-:-:S04]  /*0a70*/  IMAD.HI.U32 R6, R3, R14, RZ ;  /* 0x0000000e03067227 */ /* 0x000fc800078e00ff */
[----:B------:R-:W-:Y:S02]  /*0a80*/  IMAD.MOV R5, RZ, RZ, -R5 ;  /* 0x000000ffff057224 */ /* 0x000fe400078e0a05 */
[----:B------:R-:W-:Y:S02]  /*0a90*/  IMAD.MOV R8, RZ, RZ, -R7 ;  /* 0x000000ffff087224 */ /* 0x000fe400078e0a07 */
[----:B------:R-:W-:Y:S02]  /*0aa0*/  @!P0 IMAD.IADD R47, R47, 0x1, -R10 ;  /* 0x000000012f2f8824 */ /* 0x000fe400078e0a0a */
[----:B------:R-:W-:Y:S02]  /*0ab0*/  IMAD.MOV R7, RZ, RZ, -R6 ;  /* 0x000000ffff077224 */ /* 0x000fe400078e0a06 */
[----:B------:R-:W-:Y:S01]  /*0ac0*/  IMAD R12, R4, R5, R12 ;  /* 0x00000005040c7224 */ /* 0x000fe200078e020c */
[----:B------:R-:W-:Y:S01]  /*0ad0*/  ISETP.GT.U32.AND P0, PT, R10, R47, PT ;  /* 0x0000002f0a00720c */ /* 0x000fe20003f04070 */
[----:B------:R-:W-:-:S02]  /*0ae0*/  IMAD R14, R4, R7, R14 ;  /* 0x00000007040e7224 */ /* 0x000fc400078e020e */
[----:B------:R-:W-:Y:S01]  /*0af0*/  VIADD R5, R0, 0x7d ;  /* 0x0000007d00057836 */ /* 0x000fe20000000000 */
[----:B------:R-:W-:Y:S01]  /*0b00*/  ISETP.GT.U32.AND P5, PT, R4, R12, PT ;  /* 0x0000000c0400720c */ /* 0x000fe20003fa4070 */
[----:B------:R-:W-:Y:S01]  /*0b10*/  VIADD R7, R0, 0x7c ;  /* 0x0000007c00077836 */ /* 0x000fe20000000000 */
[----:B------:R-:W-:Y:S01]  /*0b20*/  ISETP.GT.U32.AND P6, PT, R4, R14, PT ;  /* 0x0000000e0400720c */ /* 0x000fe20003fc4070 */
[----:B------:R-:W-:Y:S01]  /*0b30*/  VIADD R11, R0, 0x7b ;  /* 0x0000007b000b7836 */ /* 0x000fe20000000000 */
[----:B------:R-:W-:Y:S01]  /*0b40*/  IABS R16, R5 ;  /* 0x0000000500107213 */ /* 0x000fe20000000000 */
[C---:B------:R-:W-:Y:S01]  /*0b50*/  IMAD R9, R4.reuse, R8, R9 ;  /* 0x0000000804097224 */ /* 0x040fe200078e0209 */
[----:B------:R-:W-:Y:S02]  /*0b60*/  IABS R18, R7 ;  /* 0x0000000700127213 */ /* 0x000fe40000000000 */
[----:B------:R-:W-:Y:S01]  /*0b70*/  IABS R8, R11 ;  /* 0x0000000b00087213 */ /* 0x000fe20000000000 */
[----:B------:R-:W-:Y:S01]  /*0b80*/  @!P0 IMAD.IADD R47, R47, 0x1, -R10 ;  /* 0x000000012f2f8824 */ /* 0x000fe200078e0a0a */
[----:B------:R-:W-:Y:S01]  /*0b90*/  ISETP.GT.U32.AND P2, PT, R4, R9, PT ;  /* 0x000000090400720c */ /* 0x000fe20003f44070 */
[----:B------:R-:W-:Y:S01]  /*0ba0*/  IMAD.HI.U32 R6, R3, R18, RZ ;  /* 0x0000001203067227 */ /* 0x000fe200078e00ff */
[----:B------:R-:W-:-:S03]  /*0bb0*/  ISETP.GE.AND P0, PT, R13, RZ, PT ;  /* 0x000000ff0d00720c */ /* 0x000fc60003f06270 */
[--C-:B------:R-:W-:Y:S02]  /*0bc0*/  @!P5 IMAD.IADD R12, R12, 0x1, -R4.reuse ;  /* 0x000000010c0cd824 */ /* 0x100fe400078e0a04 */
[----:B------:R-:W-:Y:S01]  /*0bd0*/  @!P4 IMAD.MOV R47, RZ, RZ, -R47 ;  /* 0x000000ffff2fc224 */ /* 0x000fe200078e0a2f */
[----:B------:R-:W-:Y:S01]  /*0be0*/  ISETP.GE.AND P4, PT, R5, RZ, PT ;  /* 0x000000ff0500720c */ /* 0x000fe20003f86270 */
[----:B------:R-:W-:Y:S01]  /*0bf0*/  @!P6 IMAD.IADD R14, R14, 0x1, -R4 ;  /* 0x000000010e0ee824 */ /* 0x000fe200078e0a04 */
[C---:B------:R-:W-:Y:S01]  /*0c00*/  ISETP.GT.U32.AND P5, PT, R4.reuse, R12, PT ;  /* 0x0000000c0400720c */ /* 0x040fe20003fa4070 */
[----:B------:R-:W-:Y:S01]  /*0c10*/  IMAD.HI.U32 R5, R3, R16, RZ ;  /* 0x0000001003057227 */ /* 0x000fe200078e00ff */
[----:B------:R-:W-:Y:S02]  /*0c20*/  @!P3 LOP3.LUT R47, RZ, R86, RZ, 0x33, !PT ;  /* 0x00000056ff2fb212 */ /* 0x000fe400078e33ff */
[----:B------:R-:W-:Y:S01]  /*0c30*/  ISETP.GT.U32.AND P6, PT, R4, R14, PT ;  /* 0x0000000e0400720c */ /* 0x000fe20003fc4070 */
[----:B------:R-:W-:Y:S01]  /*0c40*/  IMAD.MOV R5, RZ, RZ, -R5 ;  /* 0x000000ffff057224 */ /* 0x000fe200078e0a05 */
[----:B------:R-:W-:Y:S01]  /*0c50*/  ISETP.GE.AND P3, PT, R7, RZ, PT ;  /* 0x000000ff0700720c */ /* 0x000fe20003f66270 */
[----:B------:R-:W-:-:S02]  /*0c60*/  IMAD.MOV R7, RZ, RZ, -R6 ;  /* 0x000000ffff077224 */ /* 0x000fc400078e0a06 */
[C---:B------:R-:W-:Y:S02]  /*0c70*/  IMAD R16, R4.reuse, R5, R16 ;  /* 0x0000000504107224 */ /* 0x040fe400078e0210 */
[----:B------:R-:W-:Y:S02]  /*0c80*/  IMAD R18, R4, R7, R18 ;  /* 0x0000000704127224 */ /* 0x000fe400078e0212 */
[--C-:B------:R-:W-:Y:S01]  /*0c90*/  @!P5 IMAD.IADD R12, R12, 0x1, -R4.reuse ;  /* 0x000000010c0cd824 */ /* 0x100fe200078e0a04 */
[----:B------:R-:W-:Y:S01]  /*0ca0*/  ISETP.GT.U32.AND P5, PT, R4, R16, PT ;  /* 0x000000100400720c */ /* 0x000fe20003fa4070 */
[----:B------:R-:W-:Y:S02]  /*0cb0*/  VIADD R13, R0, 0x7a ;  /* 0x0000007a000d7836 */ /* 0x000fe40000000000 */
[----:B------:R-:W-:Y:S01]  /*0cc0*/  @!P6 IMAD.IADD R14, R14, 0x1, -R4 ;  /* 0x000000010e0ee824 */ /* 0x000fe200078e0a04 */
[----:B------:R-:W-:Y:S01]  /*0cd0*/  ISETP.GT.U32.AND P6, PT, R4, R18, PT ;  /* 0x000000120400720c */ /* 0x000fe20003fc4070 */
[----:B------:R-:W-:Y:S01]  /*0ce0*/  IMAD.HI.U32 R5, R3, R8, RZ ;  /* 0x0000000803057227 */ /* 0x000fe200078e00ff */
[----:B------:R-:W-:-:S03]  /*0cf0*/  IABS R10, R13 ;  /* 0x0000000d000a7213 */ /* 0x000fc60000000000 */
[----:B------:R-:W-:Y:S02]  /*0d00*/  IMAD.MOV R5, RZ, RZ, -R5 ;  /* 0x000000ffff057224 */ /* 0x000fe400078e0a05 */
[--C-:B------:R-:W-:Y:S02]  /*0d10*/  @!P2 IMAD.IADD R9, R9, 0x1, -R4.reuse ;  /* 0x000000010909a824 */ /* 0x100fe400078e0a04 */
[----:B------:R-:W-:Y:S02]  /*0d20*/  @!P5 IMAD.IADD R16, R16, 0x1, -R4 ;  /* 0x000000011010d824 */ /* 0x000fe400078e0a04 */
[C---:B------:R-:W-:Y:S01]  /*0d30*/  IMAD R8, R4.reuse, R5, R8 ;  /* 0x0000000504087224 */ /* 0x040fe200078e0208 */
[----:B------:R-:W-:Y:S01]  /*0d40*/  ISETP.GT.U32.AND P2, PT, R4, R9, PT ;  /* 0x000000090400720c */ /* 0x000fe20003f44070 */
[----:B------:R-:W-:Y:S01]  /*0d50*/  @!P6 IMAD.IADD R18, R18, 0x1, -R4 ;  /* 0x000000011212e824 */ /* 0x000fe200078e0a04 */
[C---:B------:R-:W-:Y:S01]  /*0d60*/  ISETP.GT.U32.AND P6, PT, R4.reuse, R16, PT ;  /* 0x000000100400720c */ /* 0x040fe20003fc4070 */
[----:B------:R-:W-:Y:S01]  /*0d70*/  IMAD.HI.U32 R5, R3, R10, RZ ;  /* 0x0000000a03057227 */ /* 0x000fe200078e00ff */
[----:B------:R-:W-:-:S03]  /*0d80*/  ISETP.GT.U32.AND P5, PT, R4, R8, PT ;  /* 0x000000080400720c */ /* 0x000fc60003fa4070 */
[----:B------:R-:W-:Y:S02]  /*0d90*/  IMAD.MOV R5, RZ, RZ, -R5 ;  /* 0x000000ffff057224 */ /* 0x000fe400078e0a05 */
[----:B------:R-:W-:-:S04]  /*0da0*/  IMAD.HI.U32 R7, R3, R20, RZ ;  /* 0x0000001403077227 */ /* 0x000fc800078e00ff */
[----:B------:R-:W-:Y:S02]  /*0db0*/  IMAD R10, R4, R5, R10 ;  /* 0x00000005040a7224 */ /* 0x000fe400078e020a */
[----:B------:R-:W-:Y:S02]  /*0dc0*/  @!P6 IMAD.IADD R16, R16, 0x1, -R4 ;  /* 0x000000011010e824 */ /* 0x000fe400078e0a04 */
[----:B------:R-:W-:Y:S01]  /*0dd0*/  IMAD.HI.U32 R5, R3, R22, RZ ;  /* 0x0000001603057227 */ /* 0x000fe200078e00ff */
[----:B------:R-:W-:-:S03]  /*0de0*/  ISETP.GT.U32.AND P6, PT, R4, R10, PT ;  /* 0x0000000a0400720c */ /* 0x000fc60003fc4070 */
[----:B------:R-:W-:Y:S02]  /*0df0*/  IMAD.MOV R7, RZ, RZ, -R7 ;  /* 0x000000ffff077224 */ /* 0x000fe400078e0a07 */
[----:B------:R-:W-:Y:S02]  /*0e00*/  IMAD.MOV R5, RZ, RZ, -R5 ;  /* 0x000000ffff057224 */ /* 0x000fe400078e0a05 */
[----:B------:R-:W-:Y:S01]  /*0e10*/  @!P2 IMAD.IADD R9, R9, 0x1, -R4 ;  /* 0x000000010909a824 */ /* 0x000fe200078e0a04 */
[----:B------:R-:W-:Y:S01]  /*0e20*/  ISETP.GE.AND P2, PT, R0, RZ, PT ;  /* 0x000000ff0000720c */ /* 0x000fe20003f46270 */
[C---:B------:R-:W-:Y:S02]  /*0e30*/  IMAD R20, R4.reuse, R7, R20 ;  /* 0x0000000704147224 */ /* 0x040fe400078e0214 */
[C---:B------:R-:W-:Y:S02]  /*0e40*/  IMAD R22, R4.reuse, R5, R22 ;  /* 0x0000000504167224 */ /* 0x040fe400078e0216 */
[----:B------:R-:W-:Y:S01]  /*0e50*/  @!P4 IMAD.MOV R16, RZ, RZ, -R16 ;  /* 0x000000ffff10c224 */ /* 0x000fe200078e0a10 */
[----:B------:R-:W-:Y:S01]  /*0e60*/  ISETP.GT.U32.AND P4, PT, R4, R20, PT ;  /* 0x000000140400720c */ /* 0x000fe20003f84070 */
[----:B------:R-:W-:Y:S01]  /*0e70*/  @!P6 IMAD.IADD R10, R10, 0x1, -R4 ;  /* 0x000000010a0ae824 */ /* 0x000fe200078e0a04 */
[----:B------:R-:W-:Y:S01]  /*0e80*/  ISETP.GT.U32.AND P6, PT, R4, R22, PT ;  /* 0x000000160400720c */ /* 0x000fe20003fc4070 */
[----:B------:R-:W-:-:S02]  /*0e90*/  IMAD.MOV.U32 R6, RZ, RZ, R9 ;  /* 0x000000ffff067224 */ /* 0x000fc400078e0009 */
[----:B------:R-:W-:-:S04]  /*0ea0*/  IMAD.HI.U32 R7, R3, R88, RZ ;  /* 0x0000005803077227 */ /* 0x000fc800078e00ff */
[----:B------:R-:W-:Y:S01]  /*0eb0*/  @!P2 IMAD.MOV R6, RZ, RZ, -R6 ;  /* 0x000000ffff06a224 */ /* 0x000fe200078e0a06 */
[----:B------:R-:W-:Y:S01]  /*0ec0*/  ISETP.GE.AND P2, PT, R11, RZ, PT ;  /* 0x000000ff0b00720c */ /* 0x000fe20003f46270 */
[----:B------:R-:W-:Y:S02]  /*0ed0*/  VIADD R11, R0, 0x76 ;  /* 0x00000076000b7836 */ /* 0x000fe40000000000 */
[--C-:B------:R-:W-:Y:S01]  /*0ee0*/  @!P4 IMAD.IADD R20, R20, 0x1, -R4.reuse ;  /* 0x000000011414c824 */ /* 0x100fe200078e0a04 */
[----:B------:R-:W-:Y:S01]  /*0ef0*/  ISETP.GT.U32.AND P4, PT, R4, R10, PT ;  /* 0x0000000a0400720c */ /* 0x000fe20003f84070 */
[--C-:B------:R-:W-:Y:S01]  /*0f00*/  @!P6 IMAD.IADD R22, R22, 0x1, -R4.reuse ;  /* 0x000000011616e824 */ /* 0x100fe200078e0a04 */
[----:B------:R-:W-:Y:S01]  /*0f10*/  IABS R90, R11 ;  /* 0x0000000b005a7213 */ /* 0x000fe20000000000 */
[----:B------:R-:W-:Y:S02]  /*0f20*/  @!P5 IMAD.IADD R8, R8, 0x1, -R4 ;  /* 0x000000010808d824 */ /* 0x000fe400078e0a04 */
[----:B------:R-:W-:Y:S01]  /*0f30*/  IMAD.MOV R7, RZ, RZ, -R7 ;  /* 0x000000ffff077224 */ /* 0x000fe200078e0a07 */
[C---:B------:R-:W-:Y:S01]  /*0f40*/  ISETP.GT.U32.AND P6, PT, R4.reuse, R22, PT ;  /* 0x000000160400720c */ /* 0x040fe20003fc4070 */
[----:B------:R-:W-:Y:S01]  /*0f50*/  IMAD.HI.U32 R5, R3, R90, RZ ;  /* 0x0000005a03057227 */ /* 0x000fe200078e00ff */
[----:B------:R-:W-:-:S03]  /*0f60*/  ISETP.GT.U32.AND P5, PT, R4, R8, PT ;  /* 0x000000080400720c */ /* 0x000fc60003fa4070 */
[C---:B------:R-:W-:Y:S02]  /*0f70*/  IMAD R88, R4.reuse, R7, R88 ;  /* 0x0000000704587224 */ /* 0x040fe400078e0258 */
[----:B------:R-:W-:Y:S02]  /*0f80*/  IMAD.MOV R5, RZ, RZ, -R5 ;  /* 0x000000ffff057224 */ /* 0x000fe400078e0a05 */
[----:B------:R-:W-:Y:S01]  /*0f90*/  @!P1 IMAD.MOV R12, RZ, RZ, -R12 ;  /* 0x000000ffff0c9224 */ /* 0x000fe200078e0a0c */
[----:B------:R-:W-:Y:S01]  /*0fa0*/  ISETP.GT.U32.AND P1, PT, R4, R18, PT ;  /* 0x000000120400720c */ /* 0x000fe20003f24070 */
[----:B------:R-:W-:Y:S01]  /*0fb0*/  @!P4 IMAD.IADD R10, R10, 0x1, -R4 ;  /* 0x000000010a0ac824 */ /* 0x000fe200078e0a04 */
[C---:B------:R-:W-:Y:S01]  /*0fc0*/  ISETP.GT.U32.AND P4, PT, R4.reuse, R88, PT ;  /* 0x000000580400720c */ /* 0x040fe20003f84070 */
[----:B------:R-:W-:Y:S02]  /*0fd0*/  IMAD R90, R4, R5, R90 ;  /* 0x00000005045a7224 */ /* 0x000fe400078e025a */
[----:B------:R-:W-:-:S02]  /*0fe0*/  @!P6 IMAD.IADD R22, R22, 0x1, -R4 ;  /* 0x000000011616e824 */ /* 0x000fc400078e0a04 */
[----:B------:R-:W-:Y:S01]  /*0ff0*/  @!P5 IMAD.IADD R8, R8, 0x1, -R4 ;  /* 0x000000010808d824 */ /* 0x000fe200078e0a04 */
[----:B------:R-:W-:Y:S01]  /*1000*/  ISETP.GT.U32.AND P6, PT, R4, R90, PT ;  /* 0x0000005a0400720c */ /* 0x000fe20003fc4070 */
[----:B------:R-:W-:Y:S01]  /*1010*/  @!P0 IMAD.MOV R14, RZ, RZ, -R14 ;  /* 0x000000ffff0e8224 */ /* 0x000fe200078e0a0e */
[----:B------:R-:W-:Y:S01]  /*1020*/  ISETP.GE.AND P5, PT, R17, RZ, PT ;  /* 0x000000ff1100720c */ /* 0x000fe20003fa6270 */
[C---:B------:R-:W-:Y:S01]  /*1030*/  VIADD R17, R0.reuse, 0x73 ;  /* 0x0000007300117836 */ /* 0x040fe20000000000 */
[----:B------:R-:W-:Y:S01]  /*1040*/  ISETP.GE.AND P0, PT, R13, RZ, PT ;  /* 0x000000ff0d00720c */ /* 0x000fe20003f06270 */
[----:B------:R-:W-:Y:S02]  /*1050*/  VIADD R13, R0, 0x75 ;  /* 0x00000075000d7836 */ /* 0x000fe40000000000 */
[--C-:B------:R-:W-:Y:S01]  /*1060*/  @!P1 IMAD.IADD R18, R18, 0x1, -R4.reuse ;  /* 0x0000000112129824 */ /* 0x100fe200078e0a04 */
[----:B------:R-:W-:Y:S01]  /*1070*/  ISETP.GE.AND P1, PT, R15, RZ, PT ;  /* 0x000000ff0f00720c */ /* 0x000fe20003f26270 */
[--C-:B------:R-:W-:Y:S01]  /*1080*/  @!P4 IMAD.IADD R88, R88, 0x1, -R4.reuse ;  /* 0x000000015858c824 */ /* 0x100fe200078e0a04 */
[----:B------:R-:W-:Y:S01]  /*1090*/  IABS R96, R17 ;  /* 0x0000001100607213 */ /* 0x000fe20000000000 */
[----:B------:R-:W-:Y:S01]  /*10a0*/  VIADD R15, R0, 0x74 ;  /* 0x00000074000f7836 */ /* 0x000fe20000000000 */
[----:B------:R-:W-:Y:S01]  /*10b0*/  IABS R92, R13 ;  /* 0x0000000d005c7213 */ /* 0x000fe20000000000 */
[----:B------:R-:W-:Y:S01]  /*10c0*/  @!P6 IMAD.IADD R90, R90, 0x1, -R4 ;  /* 0x000000015a5ae824 */ /* 0x000fe200078e0a04 */
[C---:B------:R-:W-:Y:S01]  /*10d0*/  ISETP.GT.U32.AND P6, PT, R4.reuse, R88, PT ;  /* 0x000000580400720c */ /* 0x040fe20003fc4070 */
[----:B------:R-:W-:Y:S01]  /*10e0*/  @!P3 IMAD.MOV R18, RZ, RZ, -R18 ;  /* 0x000000ffff12b224 */ /* 0x000fe200078e0a12 */
[----:B------:R-:W-:Y:S01]  /*10f0*/  ISETP.GT.U32.AND P3, PT, R4, R20, PT ;  /* 0x000000140400720c */ /* 0x000fe20003f64070 */
[----:B------:R-:W-:Y:S01]  /*1100*/  IMAD.HI.U32 R9, R3, R96, RZ ;  /* 0x0000006003097227 */ /* 0x000fe200078e00ff */
[----:B------:R-:W-:-:S02]  /*1110*/  IABS R94, R15 ;  /* 0x0000000f005e7213 */ /* 0x000fc40000000000 */
[----:B------:R-:W-:Y:S01]  /*1120*/  ISETP.GE.AND P4, PT, R11, RZ, PT ;  /* 0x000000ff0b00720c */ /* 0x000fe20003f86270 */
[----:B------:R-:W-:-:S04]  /*1130*/  IMAD.HI.U32 R5, R3, R92, RZ ;  /* 0x0000005c03057227 */ /* 0x000fc800078e00ff */
[----:B------:R-:W-:Y:S02]  /*1140*/  IMAD.MOV R9, RZ, RZ, -R9 ;  /* 0x000000ffff097224 */ /* 0x000fe400078e0a09 */
[----:B------:R-:W-:-:S04]  /*1150*/  IMAD.HI.U32 R7, R3, R94, RZ ;  /* 0x0000005e03077227 */ /* 0x000fc800078e00ff */
[----:B------:R-:W-:Y:S02]  /*1160*/  IMAD.MOV R5, RZ, RZ, -R5 ;  /* 0x000000ffff057224 */ /* 0x000fe400078e0a05 */
[C---:B------:R-:W-:Y:S02]  /*1170*/  IMAD R96, R4.reuse, R9, R96 ;  /* 0x0000000904607224 */ /* 0x040fe400078e0260 */
[----:B------:R-:W-:Y:S02]  /*1180*/  IMAD.MOV R7, RZ, RZ, -R7 ;  /* 0x000000ffff077224 */ /* 0x000fe400078e0a07 */
[----:B------:R-:W-:Y:S02]  /*1190*/  IMAD R92, R4, R5, R92 ;  /* 0x00000005045c7224 */ /* 0x000fe400078e025c */
[----:B------:R-:W-:Y:S02]  /*11a0*/  VIADD R11, R0, 0x72 ;  /* 0x00000072000b7836 */ /* 0x000fe40000000000 */
[--C-:B------:R-:W-:Y:S01]  /*11b0*/  @!P6 IMAD.IADD R88, R88, 0x1, -R4.reuse ;  /* 0x000000015858e824 */ /* 0x100fe200078e0a04 */
[----:B------:R-:W-:Y:S01]  /*11c0*/  ISETP.GT.U32.AND P6, PT, R4, R96, PT ;  /* 0x000000600400720c */ /* 0x000fe20003fc4070 */
[----:B------:R-:W-:Y:S01]  /*11d0*/  @!P3 IMAD.IADD R20, R20, 0x1, -R4 ;  /* 0x000000011414b824 */ /* 0x000fe200078e0a04 */
[----:B------:R-:W-:Y:S01]  /*11e0*/  IABS R98, R11 ;  /* 0x0000000b00627213 */ /* 0x000fe20000000000 */
[C---:B------:R-:W-:Y:S01]  /*11f0*/  IMAD R94, R4.reuse, R7, R94 ;  /* 0x00000007045e7224 */ /* 0x040fe200078e025e */
[----:B------:R-:W-:Y:S01]  /*1200*/  ISETP.GE.AND P3, PT, R19, RZ, PT ;  /* 0x000000ff1300720c */ /* 0x000fe20003f66270 */
[----:B------:R-:W-:Y:S01]  /*1210*/  @!P2 IMAD.MOV R8, RZ, RZ, -R8 ;  /* 0x000000ffff08a224 */ /* 0x000fe200078e0a08 */
[C---:B------:R-:W-:Y:S01]  /*1220*/  ISETP.GT.U32.AND P2, PT, R4.reuse, R92, PT ;  /* 0x0000005c0400720c */ /* 0x040fe20003f44070 */
[----:B------:R-:W-:Y:S01]  /*1230*/  @!P0 IMAD.MOV R10, RZ, RZ, -R10 ;  /* 0x000000ffff0a8224 */ /* 0x000fe200078e0a0a */
[C---:B------:R-:W-:Y:S01]  /*1240*/  ISETP.GT.U32.AND P0, PT, R4.reuse, R90, PT ;  /* 0x0000005a0400720c */ /* 0x040fe20003f04070 */
[----:B------:R-:W-:Y:S01]  /*1250*/  @!P1 IMAD.MOV R20, RZ, RZ, -R20 ;  /* 0x000000ffff149224 */ /* 0x000fe200078e0a14 */
[----:B------:R-:W-:Y:S01]  /*1260*/  ISETP.GT.U32.AND P1, PT, R4, R94, PT ;  /* 0x0000005e0400720c */ /* 0x000fe20003f24070 */
[----:B------:R-:W-:-:S04]  /*1270*/  IMAD.HI.U32 R5, R3, R98, RZ ;  /* 0x0000006203057227 */ /* 0x000fc800078e00ff */
[----:B------:R-:W-:Y:S02]  /*1280*/  IMAD.MOV R7, RZ, RZ, -R5 ;  /* 0x000000ffff077224 */ /* 0x000fe400078e0a05 */
[--C-:B------:R-:W-:Y:S02]  /*1290*/  @!P6 IMAD.IADD R96, R96, 0x1, -R4.reuse ;  /* 0x000000016060e824 */ /* 0x100fe400078e0a04 */
[----:B------:R-:W-:Y:S02]  /*12a0*/  VIADD R9, R0, 0x71 ;  /* 0x0000007100097836 */ /* 0x000fe40000000000 */
[--C-:B------:R-:W-:Y:S01]  /*12b0*/  @!P0 IMAD.IADD R90, R90, 0x1, -R4.reuse ;  /* 0x000000015a5a8824 */ /* 0x100fe200078e0a04 */
[----:B------:R-:W-:Y:S01]  /*12c0*/  ISETP.GE.AND P0, PT, R15, RZ, PT ;  /* 0x000000ff0f00720c */ /* 0x000fe20003f06270 */
[----:B------:R-:W-:Y:S01]  /*12d0*/  @!P2 IMAD.IADD R92, R92, 0x1, -R4 ;  /* 0x000000015c5ca824 */ /* 0x000fe200078e0a04 */
[----:B------:R-:W-:Y:S01]  /*12e0*/  IABS R122, R9 ;  /* 0x00000009007a7213 */ /* 0x000fe20000000000 */
[C---:B------:R-:W-:Y:S01]  /*12f0*/  IMAD R98, R4.reuse, R7, R98 ;  /* 0x0000000704627224 */ /* 0x040fe200078e0262 */
[----:B------:R-:W-:Y:S01]  /*1300*/  ISETP.GE.AND P2, PT, R17, RZ, PT ;  /* 0x000000ff1100720c */ /* 0x000fe20003f46270 */
[----:B------:R-:W-:Y:S01]  /*1310*/  @!P3 IMAD.MOV R88, RZ, RZ, -R88 ;  /* 0x000000ffff58b224 */ /* 0x000fe200078e0a58 */
[----:B------:R-:W-:Y:S01]  /*1320*/  ISETP.GT.U32.AND P3, PT, R4, R96, PT ;  /* 0x000000600400720c */ /* 0x000fe20003f64070 */
[----:B------:R-:W-:Y:S01]  /*1330*/  @!P1 IMAD.IADD R94, R94, 0x1, -R4 ;  /* 0x000000015e5e9824 */ /* 0x000fe200078e0a04 */
[C---:B------:R-:W-:Y:S01]  /*1340*/  ISETP.GT.U32.AND P1, PT, R4.reuse, R92, PT ;  /* 0x0000005c0400720c */ /* 0x040fe20003f24070 */
[----:B------:R-:W-:Y:S01]  /*1350*/  @!P4 IMAD.MOV R90, RZ, RZ, -R90 ;  /* 0x000000ffff5ac224 */ /* 0x000fe200078e0a5a */
[----:B------:R-:W-:Y:S01]  /*1360*/  ISETP.GT.U32.AND P4, PT, R4, R98, PT ;  /* 0x000000620400720c */ /* 0x000fe20003f84070 */
[----:B------:R-:W-:Y:S01]  /*1370*/  @!P5 IMAD.MOV R22, RZ, RZ, -R22 ;  /* 0x000000ffff16d224 */ /* 0x000fe200078e0a16 */
[----:B------:R-:W-:Y:S01]  /*1380*/  ISETP.GE.AND P5, PT, R13, RZ, PT ;  /* 0x000000ff0d00720c */ /* 0x000fe20003fa6270 */
[----:B------:R-:W-:Y:S01]  /*1390*/  VIADD R13, R0, 0x70 ;  /* 0x00000070000d7836 */ /* 0x000fe20000000000 */
[----:B------:R-:W-:Y:S01]  /*13a0*/  ISETP.GT.U32.AND P6, PT, R4, R94, PT ;  /* 0x0000005e0400720c */ /* 0x000fe20003fc4070 */
[----:B------:R-:W-:-:S03]  /*13b0*/  IMAD.HI.U32 R5, R3, R122, RZ ;  /* 0x0000007a03057227 */ /* 0x000fc600078e00ff */
[----:B------:R-:W-:Y:S01]  /*13c0*/  IABS R124, R13 ;  /* 0x0000000d007c7213 */ /* 0x000fe20000000000 */
[----:B------:R-:W-:Y:S02]  /*13d0*/  IMAD.MOV R5, RZ, RZ, -R5 ;  /* 0x000000ffff057224 */ /* 0x000fe400078e0a05 */
[----:B------:R-:W-:Y:S01]  /*13e0*/  @!P3 IMAD.IADD R96, R96, 0x1, -R4 ;  /* 0x000000016060b824 */ /* 0x000fe200078e0a04 */
[----:B------:R-:W-:Y:S01]  /*13f0*/  ISETP.GE.AND P3, PT, R9, RZ, PT ;  /* 0x000000ff0900720c */ /* 0x000fe20003f66270 */
[----:B------:R-:W-:Y:S02]  /*1400*/  IMAD R122, R4, R5, R122 ;  /* 0x00000005047a7224 */ /* 0x000fe400078e027a */
[--C-:B------:R-:W-:Y:S01]  /*1410*/  @!P1 IMAD.IADD R92, R92, 0x1, -R4.reuse ;  /* 0x000000015c5c9824 */ /* 0x100fe200078e0a04 */
[----:B------:R-:W-:Y:S01]  /*1420*/  ISETP.GE.AND P1, PT, R11, RZ, PT ;  /* 0x000000ff0b00720c */ /* 0x000fe20003f26270 */
[----:B------:R-:W-:Y:S02]  /*1430*/  VIADD R9, R0, 0x6e ;  /* 0x0000006e00097836 */ /* 0x000fe40000000000 */
[----:B------:R-:W-:Y:S01]  /*1440*/  @!P4 IMAD.IADD R98, R98, 0x1, -R4 ;  /* 0x000000016262c824 */ /* 0x000fe200078e0a04 */
[----:B------:R-:W-:Y:S01]  /*1450*/  ISETP.GE.AND P4, PT, R13, RZ, PT ;  /* 0x000000ff0d00720c */ /* 0x000fe20003f86270 */
[----:B------:R-:W-:Y:S01]  /*1460*/  IMAD.HI.U32 R5, R3, R124, RZ ;  /* 0x0000007c03057227 */ /* 0x000fe200078e00ff */
[----:B------:R-:W-:-:S03]  /*1470*/  IABS R128, R9 ;  /* 0x0000000900807213 */ /* 0x000fc60000000000 */
[----:B------:R-:W-:Y:S01]  /*1480*/  @!P6 IMAD.IADD R94, R94, 0x1, -R4 ;  /* 0x000000015e5ee824 */ /* 0x000fe200078e0a04 */
[C---:B------:R-:W-:Y:S01]  /*1490*/  ISETP.GT.U32.AND P6, PT, R4.reuse, R122, PT ;  /* 0x0000007a0400720c */ /* 0x040fe20003fc4070 */
[----:B------:R-:W-:Y:S01]  /*14a0*/  @!P5 IMAD.MOV R92, RZ, RZ, -R92 ;  /* 0x000000ffff5cd224 */ /* 0x000fe200078e0a5c */
[----:B------:R-:W-:Y:S01]  /*14b0*/  ISETP.GT.U32.AND P5, PT, R4, R98, PT ;  /* 0x000000620400720c */ /* 0x000fe20003fa4070 */
[----:B------:R-:W-:Y:S02]  /*14c0*/  IMAD.MOV R5, RZ, RZ, -R5 ;  /* 0x000000ffff057224 */ /* 0x000fe400078e0a05 */
[----:B------:R-:W-:Y:S02]  /*14d0*/  VIADD R15, R0, 0x6f ;  /* 0x0000006f000f7836 */ /* 0x000fe40000000000 */
[----:B------:R-:W-:Y:S02]  /*14e0*/  IMAD R124, R4, R5, R124 ;  /* 0x00000005047c7224 */ /* 0x000fe400078e027c */
[----:B------:R-:W-:Y:S01]  /*14f0*/  IMAD.HI.U32 R5, R3, R128, RZ ;  /* 0x0000008003057227 */ /* 0x000fe200078e00ff */
[----:B------:R-:W-:-:S03]  /*1500*/  IABS R126, R15 ;  /* 0x0000000f007e7213 */ /* 0x000fc60000000000 */
[----:B------:R-:W-:Y:S02]  /*1510*/  IMAD.MOV R5, RZ, RZ, -R5 ;  /* 0x000000ffff057224 */ /* 0x000fe400078e0a05 */
[--C-:B------:R-:W-:Y:S02]  /*1520*/  @!P6 IMAD.IADD R122, R122, 0x1, -R4.reuse ;  /* 0x000000017a7ae824 */ /* 0x100fe400078e0a04 */
[----:B------:R-:W-:Y:S02]  /*1530*/  @!P5 IMAD.IADD R98, R98, 0x1, -R4 ;  /* 0x000000016262d824 */ /* 0x000fe400078e0a04 */
[C---:B------:R-:W-:Y:S01]  /*1540*/  IMAD R128, R4.reuse, R5, R128 ;  /* 0x0000000504807224 */ /* 0x040fe200078e0280 */
[----:B------:R-:W-:Y:S01]  /*1550*/  ISETP.GT.U32.AND P6, PT, R4, R122, PT ;  /* 0x0000007a0400720c */ /* 0x000fe20003fc4070 */
[----:B------:R-:W-:-:S04]  /*1560*/  IMAD.HI.U32 R7, R3, R126, RZ ;  /* 0x0000007e03077227 */ /* 0x000fc800078e00ff */
[----:B------:R-:W-:Y:S01]  /*1570*/  @!P1 IMAD.MOV R98, RZ, RZ, -R98 ;  /* 0x000000ffff629224 */ /* 0x000fe200078e0a62 */
[C---:B------:R-:W-:Y:S01]  /*1580*/  ISETP.GT.U32.AND P1, PT, R4.reuse, R128, PT ;  /* 0x000000800400720c */ /* 0x040fe20003f24070 */
[----:B------:R-:W-:Y:S02]  /*1590*/  IMAD.MOV R7, RZ, RZ, -R7 ;  /* 0x000000ffff077224 */ /* 0x000fe400078e0a07 */
[----:B------:R-:W-:Y:S01]  /*15a0*/  @!P0 IMAD.MOV R94, RZ, RZ, -R94 ;  /* 0x000000ffff5e8224 */ /* 0x000fe200078e0a5e */
[C---:B------:R-:W-:Y:S01]  /*15b0*/  ISETP.GT.U32.AND P0, PT, R4.reuse, R124, PT ;  /* 0x0000007c0400720c */ /* 0x040fe20003f04070 */
[----:B------:R-:W-:Y:S02]  /*15c0*/  IMAD R126, R4, R7, R126 ;  /* 0x00000007047e7224 */ /* 0x000fe400078e027e */
[----:B------:R-:W-:Y:S02]  /*15d0*/  VIADD R11, R0, 0x6c ;  /* 0x0000006c000b7836 */ /* 0x000fe40000000000 */
[--C-:B------:R-:W-:Y:S01]  /*15e0*/  @!P6 IMAD.IADD R122, R122, 0x1, -R4.reuse ;  /* 0x000000017a7ae824 */ /* 0x100fe200078e0a04 */
[----:B------:R-:W-:Y:S01]  /*15f0*/  ISETP.GT.U32.AND P5, PT, R4, R126, PT ;  /* 0x0000007e0400720c */ /* 0x000fe20003fa4070 */
[----:B------:R-:W-:Y:S01]  /*1600*/  VIADD R7, R0, 0x6d ;  /* 0x0000006d00077836 */ /* 0x000fe20000000000 */
[----:B------:R-:W-:Y:S01]  /*1610*/  IABS R132, R11 ;  /* 0x0000000b00847213 */ /* 0x000fe20000000000 */
[----:B------:R-:W-:Y:S01]  /*1620*/  @!P1 IMAD.IADD R128, R128, 0x1, -R4 ;  /* 0x0000000180809824 */ /* 0x000fe200078e0a04 */
[----:B------:R-:W-:Y:S01]  /*1630*/  ISETP.GE.AND P6, PT, R9, RZ, PT ;  /* 0x000000ff0900720c */ /* 0x000fe20003fc6270 */
[----:B------:R-:W-:Y:S01]  /*1640*/  @!P3 IMAD.MOV R122, RZ, RZ, -R122 ;  /* 0x000000ffff7ab224 */ /* 0x000fe200078e0a7a */
[----:B------:R-:W-:Y:S01]  /*1650*/  IABS R130, R7 ;  /* 0x0000000700827213 */ /* 0x000fe20000000000 */
[----:B------:R-:W-:Y:S01]  /*1660*/  @!P0 IMAD.IADD R124, R124, 0x1, -R4 ;  /* 0x000000017c7c8824 */ /* 0x000fe200078e0a04 */
[----:B------:R-:W-:Y:S01]  /*1670*/  ISETP.GE.AND P3, PT, R7, RZ, PT ;  /* 0x000000ff0700720c */ /* 0x000fe20003f66270 */
[----:B------:R-:W-:Y:S01]  /*1680*/  IMAD.HI.U32 R7, R3, R132, RZ ;  /* 0x0000008403077227 */ /* 0x000fe200078e00ff */
[----:B------:R-:W-:-:S02]  /*1690*/  ISETP.GT.U32.AND P1, PT, R4, R128, PT ;  /* 0x000000800400720c */ /* 0x000fc40003f24070 */
[----:B------:R-:W-:Y:S01]  /*16a0*/  ISETP.GT.U32.AND P0, PT, R4, R124, PT ;  /* 0x0000007c0400720c */ /* 0x000fe20003f04070 */
[----:B------:R-:W-:Y:S02]  /*16b0*/  IMAD.MOV R7, RZ, RZ, -R7 ;  /* 0x000000ffff077224 */ /* 0x000fe400078e0a07 */
[----:B------:R-:W-:Y:S02]  /*16c0*/  @!P5 IMAD.IADD R126, R126, 0x1, -R4 ;  /* 0x000000017e7ed824 */ /* 0x000fe400078e0a04 */
[----:B------:R-:W-:Y:S02]  /*16d0*/  IMAD R132, R4, R7, R132 ;  /* 0x0000000704847224 */ /* 0x000fe400078e0284 */
[----:B------:R-:W-:Y:S01]  /*16e0*/  VIADD R13, R0, 0x6b ;  /* 0x0000006b000d7836 */ /* 0x000fe20000000000 */
[----:B------:R-:W-:Y:S01]  /*16f0*/  ISETP.GT.U32.AND P5, PT, R4, R126, PT ;  /* 0x0000007e0400720c */ /* 0x000fe20003fa4070 */
[----:B------:R-:W-:-:S03]  /*1700*/  IMAD.HI.U32 R5, R3, R130, RZ ;  /* 0x0000008203057227 */ /* 0x000fc600078e00ff */
[----:B------:R-:W-:Y:S01]  /*1710*/  IABS R134, R13 ;  /* 0x0000000d00867213 */ /* 0x000fe20000000000 */
[----:B------:R-:W-:Y:S01]  /*1720*/  @!P1 IMAD.IADD R128, R128, 0x1, -R4 ;  /* 0x0000000180809824 */ /* 0x000fe200078e0a04 */
[----:B------:R-:W-:Y:S01]  /*1730*/  ISETP.GT.U32.AND P1, PT, R4, R132, PT ;  /* 0x000000840400720c */ /* 0x000fe20003f24070 */
[----:B------:R-:W-:Y:S01]  /*1740*/  @!P2 IMAD.MOV R96, RZ, RZ, -R96 ;  /* 0x000000ffff60a224 */ /* 0x000fe200078e0a60 */
[----:B------:R-:W-:Y:S01]  /*1750*/  ISETP.GE.AND P2, PT, R15, RZ, PT ;  /* 0x000000ff0f00720c */ /* 0x000fe20003f46270 */
[----:B------:R-:W-:Y:S02]  /*1760*/  IMAD.MOV R5, RZ, RZ, -R5 ;  /* 0x000000ffff057224 */ /* 0x000fe400078e0a05 */
[----:B------:R-:W-:Y:S01]  /*1770*/  @!P0 IMAD.IADD R124, R124, 0x1, -R4 ;  /* 0x000000017c7c8824 */ /* 0x000fe200078e0a04 */
[----:B------:R-:W-:Y:S01]  /*1780*/  ISETP.GE.AND P0, PT, R11, RZ, PT ;  /* 0x000000ff0b00720c */ /* 0x000fe20003f06270 */
[----:B------:R-:W-:Y:S02]  /*1790*/  IMAD R130, R4, R5, R130 ;  /* 0x0000000504827224 */ /* 0x000fe400078e0282 */
[----:B------:R-:W-:-:S04]  /*17a0*/  IMAD.HI.U32 R9, R3, R134, RZ ;  /* 0x0000008603097227 */ /* 0x000fc800078e00ff */
[----:B------:R-:W-:Y:S02]  /*17b0*/  VIADD R5, R0, 0x6a ;  /* 0x0000006a00057836 */ /* 0x000fe40000000000 */
[----:B------:R-:W-:Y:S01]  /*17c0*/  @!P5 IMAD.IADD R126, R126, 0x1, -R4 ;  /* 0x000000017e7ed824 */ /* 0x000fe200078e0a04 */
[----:B------:R-:W-:Y:S01]  /*17d0*/  ISETP.GE.AND P5, PT, R13, RZ, PT ;  /* 0x000000ff0d00720c */ /* 0x000fe20003fa6270 */
[----:B------:R-:W-:Y:S01]  /*17e0*/  @!P4 IMAD.MOV R124, RZ, RZ, -R124 ;  /* 0x000000ffff7cc224 */ /* 0x000fe200078e0a7c */
[----:B------:R-:W-:Y:S01]  /*17f0*/  ISETP.GT.U32.AND P4, PT, R4, R130, PT ;  /* 0x000000820400720c */ /* 0x000fe20003f84070 */
[----:B------:R-:W-:Y:S01]  /*1800*/  IMAD.MOV R9, RZ, RZ, -R9 ;  /* 0x000000ffff097224 */ /* 0x000fe200078e0a09 */
[----:B------:R-:W-:Y:S01]  /*1810*/  IABS R136, R5 ;  /* 0x0000000500887213 */ /* 0x000fe20000000000 */
[----:B------:R-:W-:Y:S02]  /*1820*/  VIADD R13, R0, 0x69 ;  /* 0x00000069000d7836 */ /* 0x000fe40000000000 */
[----:B------:R-:W-:-:S02]  /*1830*/  @!P1 IMAD.IADD R132, R132, 0x1, -R4 ;  /* 0x0000000184849824 */ /* 0x000fc400078e0a04 */
[C---:B------:R-:W-:Y:S01]  /*1840*/  IMAD R134, R4.reuse, R9, R134 ;  /* 0x0000000904867224 */ /* 0x040fe200078e0286 */
[----:B------:R-:W-:Y:S01]  /*1850*/  IABS R138, R13 ;  /* 0x0000000d008a7213 */ /* 0x000fe20000000000 */
[----:B------:R-:W-:Y:S01]  /*1860*/  @!P2 IMAD.MOV R126, RZ, RZ, -R126 ;  /* 0x000000ffff7ea224 */ /* 0x000fe200078e0a7e */
[----:B------:R-:W-:Y:S01]  /*1870*/  ISETP.GE.AND P2, PT, R5, RZ, PT ;  /* 0x000000ff0500720c */ /* 0x000fe20003f46270 */
[----:B------:R-:W-:Y:S01]  /*1880*/  IMAD.HI.U32 R5, R3, R136, RZ ;  /* 0x0000008803057227 */ /* 0x000fe200078e00ff */
[----:B------:R-:W-:-:S03]  /*1890*/  ISETP.GT.U32.AND P1, PT, R4, R132, PT ;  /* 0x000000840400720c */ /* 0x000fc60003f24070 */
[----:B------:R-:W-:Y:S01]  /*18a0*/  @!P6 IMAD.MOV R128, RZ, RZ, -R128 ;  /* 0x000000ffff80e224 */ /* 0x000fe200078e0a80 */
[----:B------:R-:W-:Y:S01]  /*18b0*/  ISETP.GT.U32.AND P6, PT, R4, R134, PT ;  /* 0x000000860400720c */ /* 0x000fe20003fc4070 */
[----:B------:R-:W-:Y:S02]  /*18c0*/  VIADD R17, R0, 0x67 ;  /* 0x0000006700117836 */ /* 0x000fe40000000000 */
[----:B------:R-:W-:-:S03]  /*18d0*/  IMAD.HI.U32 R7, R3, R138, RZ ;  /* 0x0000008a03077227 */ /* 0x000fc600078e00ff */
[----:B------:R-:W-:Y:S01]  /*18e0*/  IABS R142, R17 ;  /* 0x00000011008e7213 */ /* 0x000fe20000000000 */
[----:B------:R-:W-:Y:S02]  /*18f0*/  IMAD.MOV R5, RZ, RZ, -R5 ;  /* 0x000000ffff057224 */ /* 0x000fe400078e0a05 */
[----:B------:R-:W-:Y:S02]  /*1900*/  @!P4 IMAD.IADD R130, R130, 0x1, -R4 ;  /* 0x000000018282c824 */ /* 0x000fe400078e0a04 */
[----:B------:R-:W-:Y:S02]  /*1910*/  IMAD.MOV R7, RZ, RZ, -R7 ;  /* 0x000000ffff077224 */ /* 0x000fe400078e0a07 */
[C---:B------:R-:W-:Y:S01]  /*1920*/  IMAD R136, R4.reuse, R5, R136 ;  /* 0x0000000504887224 */ /* 0x040fe200078e0288 */
[C---:B------:R-:W-:Y:S01]  /*1930*/  ISETP.GT.U32.AND P4, PT, R4.reuse, R130, PT ;  /* 0x000000820400720c */ /* 0x040fe20003f84070 */
[----:B------:R-:W-:Y:S02]  /*1940*/  IMAD R138, R4, R7, R138 ;  /* 0x00000007048a7224 */ /* 0x000fe400078e028a */
[----:B------:R-:W-:Y:S01]  /*1950*/  @!P1 IMAD.IADD R132, R132, 0x1, -R4 ;  /* 0x0000000184849824 */ /* 0x000fe200078e0a04 */
[----:B------:R-:W-:Y:S01]  /*1960*/  ISETP.GT.U32.AND P1, PT, R4, R136, PT ;  /* 0x000000880400720c */ /* 0x000fe20003f24070 */
[----:B------:R-:W-:-:S04]  /*1970*/  IMAD.HI.U32 R11, R3, R142, RZ ;  /* 0x0000008e030b7227 */ /* 0x000fc800078e00ff */
[----:B------:R-:W-:Y:S01]  /*1980*/  @!P6 IMAD.IADD R134, R134, 0x1, -R4 ;  /* 0x000000018686e824 */ /* 0x000fe200078e0a04 */
[----:B------:R-:W-:Y:S01]  /*1990*/  ISETP.GT.U32.AND P6, PT, R4, R138, PT ;  /* 0x0000008a0400720c */ /* 0x000fe20003fc4070 */
[----:B------:R-:W-:Y:S02]  /*19a0*/  IMAD.MOV R11, RZ, RZ, -R11 ;  /* 0x000000ffff0b7224 */ /* 0x000fe400078e0a0b */
[----:B------:R-:W-:Y:S02]  /*19b0*/  VIADD R15, R0, 0x68 ;  /* 0x00000068000f7836 */ /* 0x000fe40000000000 */
[----:B------:R-:W-:Y:S02]  /*19c0*/  IMAD R142, R4, R11, R142 ;  /* 0x0000000b048e7224 */ /* 0x000fe400078e028e */
[----:B------:R-:W-:Y:S01]  /*19d0*/  VIADD R11, R0, 0x66 ;  /* 0x00000066000b7836 */ /* 0x000fe20000000000 */
[----:B------:R-:W-:Y:S01]  /*19e0*/  IABS R140, R15 ;  /* 0x0000000f008c7213 */ /* 0x000fe20000000000 */
[--C-:B------:R-:W-:Y:S01]  /*19f0*/  @!P4 IMAD.IADD R130, R130, 0x1, -R4.reuse ;  /* 0x000000018282c824 */ /* 0x100fe200078e0a04 */
[----:B------:R-:W-:Y:S01]  /*1a00*/  ISETP.GE.AND P4, PT, R13, RZ, PT ;  /* 0x000000ff0d00720c */ /* 0x000fe20003f86270 */
[----:B------:R-:W-:Y:S01]  /*1a10*/  VIADD R13, R0, 0x65 ;  /* 0x00000065000d7836 */ /* 0x000fe20000000000 */
[----:B------:R-:W-:Y:S01]  /*1a20*/  IABS R144, R11 ;  /* 0x0000000b00907213 */ /* 0x000fe20000000000 */
[----:B------:R-:W-:Y:S01]  /*1a30*/  @!P1 IMAD.IADD R136, R136, 0x1, -R4 ;  /* 0x0000000188889824 */ /* 0x000fe200078e0a04 */
[----:B------:R-:W-:Y:S01]  /*1a40*/  ISETP.GT.U32.AND P1, PT, R4, R134, PT ;  /* 0x000000860400720c */ /* 0x000fe20003f24070 */
[----:B------:R-:W-:Y:S01]  /*1a50*/  IMAD.HI.U32 R9, R3, R140, RZ ;  /* 0x0000008c03097227 */ /* 0x000fe200078e00ff */
[----:B------:R-:W-:-:S03]  /*1a60*/  IABS R146, R13 ;  /* 0x0000000d00927213 */ /* 0x000fc60000000000 */
[----:B------:R-:W-:Y:S02]  /*1a70*/  @!P6 IMAD.IADD R138, R138, 0x1, -R4 ;  /* 0x000000018a8ae824 */ /* 0x000fe400078e0a04 */
[----:B------:R-:W-:Y:S01]  /*1a80*/  @!P3 IMAD.MOV R130, RZ, RZ, -R130 ;  /* 0x000000ffff82b224 */ /* 0x000fe200078e0a82 */
[C---:B------:R-:W-:Y:S01]  /*1a90*/  ISETP.GT.U32.AND P3, PT, R4.reuse, R136, PT ;  /* 0x000000880400720c */ /* 0x040fe20003f64070 */
[----:B------:R-:W-:Y:S01]  /*1aa0*/  IMAD.MOV R9, RZ, RZ, -R9 ;  /* 0x000000ffff097224 */ /* 0x000fe200078e0a09 */
[----:B------:R-:W-:Y:S01]  /*1ab0*/  ISETP.GT.U32.AND P6, PT, R4, R138, PT ;  /* 0x0000008a0400720c */ /* 0x000fe20003fc4070 */
[----:B------:R-:W-:-:S04]  /*1ac0*/  IMAD.HI.U32 R5, R3, R144, RZ ;  /* 0x0000009003057227 */ /* 0x000fc800078e00ff */
[----:B------:R-:W-:Y:S02]  /*1ad0*/  IMAD R140, R4, R9, R140 ;  /* 0x00000009048c7224 */ /* 0x000fe400078e028c */
[----:B------:R-:W-:-:S04]  /*1ae0*/  IMAD.HI.U32 R7, R3, R146, RZ ;  /* 0x0000009203077227 */ /* 0x000fc800078e00ff */
[----:B------:R-:W-:Y:S02]  /*1af0*/  IMAD.MOV R5, RZ, RZ, -R5 ;  /* 0x000000ffff057224 */ /* 0x000fe400078e0a05 */
[----:B------:R-:W-:Y:S02]  /*1b00*/  IMAD.MOV R9, RZ, RZ, -R7 ;  /* 0x000000ffff097224 */ /* 0x000fe400078e0a07 */
[----:B------:R-:W-:Y:S01]  /*1b10*/  @!P0 IMAD.MOV R132, RZ, RZ, -R132 ;  /* 0x000000ffff848224 */ /* 0x000fe200078e0a84 */
[----:B------:R-:W-:Y:S01]  /*1b20*/  ISETP.GT.U32.AND P0, PT, R4, R140, PT ;  /* 0x0000008c0400720c */ /* 0x000fe20003f04070 */
[----:B------:R-:W-:Y:S01]  /*1b30*/  @!P1 IMAD.IADD R134, R134, 0x1, -R4 ;  /* 0x0000000186869824 */ /* 0x000fe200078e0a04 */
[C---:B------:R-:W-:Y:S01]  /*1b40*/  ISETP.GT.U32.AND P1, PT, R4.reuse, R142, PT ;  /* 0x0000008e0400720c */ /* 0x040fe20003f24070 */
[C---:B------:R-:W-:Y:S02]  /*1b50*/  IMAD R144, R4.reuse, R5, R144 ;  /* 0x0000000504907224 */ /* 0x040fe400078e0290 */
[----:B------:R-:W-:-:S02]  /*1b60*/  IMAD R146, R4, R9, R146 ;  /* 0x0000000904927224 */ /* 0x000fc400078e0292 */
[--C-:B------:R-:W-:Y:S01]  /*1b70*/  @!P3 IMAD.IADD R136, R136, 0x1, -R4.reuse ;  /* 0x000000018888b824 */ /* 0x100fe200078e0a04 */
[----:B------:R-:W-:Y:S01]  /*1b80*/  ISETP.GT.U32.AND P3, PT, R4, R144, PT ;  /* 0x000000900400720c */ /* 0x000fe20003f64070 */
[--C-:B------:R-:W-:Y:S01]  /*1b90*/  @!P6 IMAD.IADD R138, R138, 0x1, -R4.reuse ;  /* 0x000000018a8ae824 */ /* 0x100fe200078e0a04 */
[----:B------:R-:W-:Y:S01]  /*1ba0*/  ISETP.GT.U32.AND P6, PT, R4, R146, PT ;  /* 0x000000920400720c */ /* 0x000fe20003fc4070 */
[----:B------:R-:W-:Y:S02]  /*1bb0*/  VIADD R19, R0, 0x64 ;  /* 0x0000006400137836 */ /* 0x000fe40000000000 */
[--C-:B------:R-:W-:Y:S01]  /*1bc0*/  @!P0 IMAD.IADD R140, R140, 0x1, -R4.reuse ;  /* 0x000000018c8c8824 */ /* 0x100fe200078e0a04 */
[----:B------:R-:W-:Y:S01]  /*1bd0*/  ISETP.GE.AND P0, PT, R15, RZ, PT ;  /* 0x000000ff0f00720c */ /* 0x000fe20003f06270 */
[----:B------:R-:W-:Y:S01]  /*1be0*/  @!P1 IMAD.IADD R142, R142, 0x1, -R4 ;  /* 0x000000018e8e9824 */ /* 0x000fe200078e0a04 */
[----:B------:R-:W-:Y:S01]  /*1bf0*/  IABS R148, R19 ;  /* 0x0000001300947213 */ /* 0x000fe20000000000 */
[----:B------:R-:W-:Y:S01]  /*1c00*/  @!P5 IMAD.MOV R134, RZ, RZ, -R134 ;  /* 0x000000ffff86d224 */ /* 0x000fe200078e0a86 */
[----:B------:R-:W-:Y:S01]  /*1c10*/  ISETP.GE.AND P1, PT, R17, RZ, PT ;  /* 0x000000ff1100720c */ /* 0x000fe20003f26270 */
[----:B------:R-:W-:Y:S01]  /*1c20*/  IMAD.HI.U32 R7, R3, R150, RZ ;  /* 0x0000009603077227 */ /* 0x000fe200078e00ff */
[----:B------:R-:W-:-:S03]  /*1c30*/  ISETP.GT.U32.AND P5, PT, R4, R142, PT ;  /* 0x0000008e0400720c */ /* 0x000fc60003fa4070 */
[--C-:B------:R-:W-:Y:S01]  /*1c40*/  @!P3 IMAD.IADD R144, R144, 0x1, -R4.reuse ;  /* 0x000000019090b824 */ /* 0x100fe200078e0a04 */
[----:B------:R-:W-:Y:S01]  /*1c50*/  ISETP.GT.U32.AND P3, PT, R4, R140, PT ;  /* 0x0000008c0400720c */ /* 0x000fe20003f64070 */
[----:B------:R-:W-:Y:S02]  /*1c60*/  @!P6 IMAD.IADD R146, R146, 0x1, -R4 ;  /* 0x000000019292e824 */ /* 0x000fe400078e0a04 */
[----:B------:R-:W-:Y:S01]  /*1c70*/  IMAD.MOV R7, RZ, RZ, -R7 ;  /* 0x000000ffff077224 */ /* 0x000fe200078e0a07 */
[----:B------:R-:W-:Y:S01]  /*1c80*/  ISETP.GT.U32.AND P6, PT, R4, R144, PT ;  /* 0x000000900400720c */ /* 0x000fe20003fc4070 */
[----:B------:R-:W-:Y:S02]  /*1c90*/  VIADD R9, R0, 0x62 ;  /* 0x0000006200097836 */ /* 0x000fe40000000000 */
[----:B------:R-:W-:-:S03]  /*1ca0*/  IMAD.HI.U32 R5, R3, R148, RZ ;  /* 0x0000009403057227 */ /* 0x000fc600078e00ff */
[----:B------:R-:W-:Y:S01]  /*1cb0*/  IABS R170, R9 ;  /* 0x0000000900aa7213 */ /* 0x000fe20000000000 */
[----:B------:R-:W-:Y:S02]  /*1cc0*/  IMAD R150, R4, R7, R150 ;  /* 0x0000000704967224 */ /* 0x000fe400078e0296 */
[----:B------:R-:W-:Y:S02]  /*1cd0*/  VIADD R15, R0, 0x61 ;  /* 0x00000061000f7836 */ /* 0x000fe40000000000 */
[----:B------:R-:W-:Y:S02]  /*1ce0*/  IMAD.MOV R5, RZ, RZ, -R5 ;  /* 0x000000ffff057224 */ /* 0x000fe400078e0a05 */
[----:B------:R-:W-:Y:S01]  /*1cf0*/  @!P2 IMAD.MOV R136, RZ, RZ, -R136 ;  /* 0x000000ffff88a224 */ /* 0x000fe200078e0a88 */
[----:B------:R-:W-:Y:S01]  /*1d00*/  ISETP.GT.U32.AND P2, PT, R4, R146, PT ;  /* 0x000000920400720c */ /* 0x000fe20003f44070 */
[--C-:B------:R-:W-:Y:S01]  /*1d10*/  @!P3 IMAD.IADD R140, R140, 0x1, -R4.reuse ;  /* 0x000000018c8cb824 */ /* 0x100fe200078e0a04 */
[----:B------:R-:W-:Y:S01]  /*1d20*/  IABS R172, R15 ;  /* 0x0000000f00ac7213 */ /* 0x000fe20000000000 */
[----:B------:R-:W-:Y:S01]  /*1d30*/  @!P5 IMAD.IADD R142, R142, 0x1, -R4 ;  /* 0x000000018e8ed824 */ /* 0x000fe200078e0a04 */
[----:B------:R-:W-:Y:S01]  /*1d40*/  ISETP.GE.AND P3, PT, R11, RZ, PT ;  /* 0x000000ff0b00720c */ /* 0x000fe20003f66270 */
[C---:B------:R-:W-:Y:S01]  /*1d50*/  IMAD R148, R4.reuse, R5, R148 ;  /* 0x0000000504947224 */ /* 0x040fe200078e0294 */
[----:B------:R-:W-:Y:S01]  /*1d60*/  ISETP.GT.U32.AND P5, PT, R4, R150, PT ;  /* 0x000000960400720c */ /* 0x000fe20003fa4070 */
[----:B------:R-:W-:-:S04]  /*1d70*/  IMAD.HI.U32 R5, R3, R170, RZ ;  /* 0x000000aa03057227 */ /* 0x000fc800078e00ff */
[----:B------:R-:W-:Y:S01]  /*1d80*/  @!P6 IMAD.IADD R144, R144, 0x1, -R4 ;  /* 0x000000019090e824 */ /* 0x000fe200078e0a04 */
[----:B------:R-:W-:Y:S01]  /*1d90*/  ISETP.GE.AND P6, PT, R13, RZ, PT ;  /* 0x000000ff0d00720c */ /* 0x000fe20003fc6270 */
[----:B------:R-:W-:-:S04]  /*1da0*/  IMAD.HI.U32 R7, R3, R172, RZ ;  /* 0x000000ac03077227 */ /* 0x000fc800078e00ff */
[----:B------:R-:W-:Y:S02]  /*1db0*/  IMAD.MOV R5, RZ, RZ, -R5 ;  /* 0x000000ffff057224 */ /* 0x000fe400078e0a05 */
[----:B------:R-:W-:Y:S01]  /*1dc0*/  @!P4 IMAD.MOV R138, RZ, RZ, -R138 ;  /* 0x000000ffff8ac224 */ /* 0x000fe200078e0a8a */
[C---:B------:R-:W-:Y:S01]  /*1dd0*/  ISETP.GT.U32.AND P4, PT, R4.reuse, R148, PT ;  /* 0x000000940400720c */ /* 0x040fe20003f84070 */
[----:B------:R-:W-:Y:S02]  /*1de0*/  IMAD.MOV R7, RZ, RZ, -R7 ;  /* 0x000000ffff077224 */ /* 0x000fe400078e0a07 */
[----:B------:R-:W-:Y:S02]  /*1df0*/  IMAD R170, R4, R5, R170 ;  /* 0x0000000504aa7224 */ /* 0x000fe400078e02aa */
[--C-:B------:R-:W-:Y:S01]  /*1e00*/  @!P2 IMAD.IADD R146, R146, 0x1, -R4.reuse ;  /* 0x000000019292a824 */ /* 0x100fe200078e0a04 */
[----:B------:R-:W-:Y:S01]  /*1e10*/  ISETP.GE.AND P2, PT, R19, RZ, PT ;  /* 0x000000ff1300720c */ /* 0x000fe20003f46270 */
[----:B------:R-:W-:Y:S01]  /*1e20*/  @!P5 IMAD.IADD R150, R150, 0x1, -R4 ;  /* 0x000000019696d824 */ /* 0x000fe200078e0a04 */
[----:B------:R-:W-:Y:S01]  /*1e30*/  ISETP.GE.AND P5, PT, R9, RZ, PT ;  /* 0x000000ff0900720c */ /* 0x000fe20003fa6270 */
[----:B------:R-:W-:-:S02]  /*1e40*/  IMAD R172, R4, R7, R172 ;  /* 0x0000000704ac7224 */ /* 0x000fc400078e02ac */
[----:B------:R-:W-:Y:S01]  /*1e50*/  @!P3 IMAD.MOV R144, RZ, RZ, -R144 ;  /* 0x000000ffff90b224 */ /* 0x000fe200078e0a90 */
[C---:B------:R-:W-:Y:S01]  /*1e60*/  ISETP.GT.U32.AND P3, PT, R4.reuse, R170, PT ;  /* 0x000000aa0400720c */ /* 0x040fe20003f64070 */
[----:B------:R-:W-:Y:S01]  /*1e70*/  @!P1 IMAD.MOV R142, RZ, RZ, -R142 ;  /* 0x000000ffff8e9224 */ /* 0x000fe200078e0a8e */
[C---:B------:R-:W-:Y:S01]  /*1e80*/  ISETP.GT.U32.AND P1, PT, R4.reuse, R150, PT ;  /* 0x000000960400720c */ /* 0x040fe20003f24070 */
[----:B------:R-:W-:Y:S01]  /*1e90*/  @!P6 IMAD.MOV R146, RZ, RZ, -R146 ;  /* 0x000000ffff92e224 */ /* 0x000fe200078e0a92 */
[----:B------:R-:W-:Y:S01]  /*1ea0*/  ISETP.GT.U32.AND P6, PT, R4, R172, PT ;  /* 0x000000ac0400720c */ /* 0x000fe20003fc4070 */
[----:B------:R-:W-:Y:S01]  /*1eb0*/  @!P4 IMAD.IADD R148, R148, 0x1, -R4 ;  /* 0x000000019494c824 */ /* 0x000fe200078e0a04 */
[----:B------:R-:W-:Y:S01]  /*1ec0*/  ISETP.GE.AND P4, PT, R21, RZ, PT ;  /* 0x000000ff1500720c */ /* 0x000fe20003f86270 */
[----:B------:R-:W-:Y:S02]  /*1ed0*/  VIADD R5, R0, 0x60 ;  /* 0x0000006000057836 */ /* 0x000fe40000000000 */
[----:B------:R-:W-:Y:S01]  /*1ee0*/  @!P0 IMAD.MOV R140, RZ, RZ, -R140 ;  /* 0x000000ffff8c8224 */ /* 0x000fe200078e0a8c */
[----:B------:R-:W-:Y:S01]  /*1ef0*/  ISETP.GT.U32.AND P0, PT, R4, R148, PT ;  /* 0x000000940400720c */ /* 0x000fe20003f04070 */
[----:B------:R-:W-:Y:S01]  /*1f00*/  VIADD R7, R0, 0x5f ;  /* 0x0000005f00077836 */ /* 0x000fe20000000000 */
[----:B------:R-:W-:Y:S01]  /*1f10*/  IABS R174, R5 ;  /* 0x0000000500ae7213 */ /* 0x000fe20000000000 */
[----:B------:R-:W-:-:S02]  /*1f20*/  @!P3 IMAD.IADD R170, R170, 0x1, -R4 ;  /* 0x00000001aaaab824 */ /* 0x000fc400078e0a04 */
[--C-:B------:R-:W-:Y:S01]  /*1f30*/  @!P1 IMAD.IADD R150, R150, 0x1, -R4.reuse ;  /* 0x0000000196969824 */ /* 0x100fe200078e0a04 */
[----:B------:R-:W-:Y:S01]  /*1f40*/  ISETP.GE.AND P1, PT, R5, RZ, PT ;  /* 0x000000ff0500720c */ /* 0x000fe20003f26270 */
[--C-:B------:R-:W-:Y:S01]  /*1f50*/  @!P6 IMAD.IADD R172, R172, 0x1, -R4.reuse ;  /* 0x00000001acace824 */ /* 0x100fe200078e0a04 */
[----:B------:R-:W-:Y:S01]  /*1f60*/  ISETP.GT.U32.AND P6, PT, R4, R170, PT ;  /* 0x000000aa0400720c */ /* 0x000fe20003fc4070 */
[----:B------:R-:W-:Y:S01]  /*1f70*/  IMAD.HI.U32 R5, R3, R174, RZ ;  /* 0x000000ae03057227 */ /* 0x000fe200078e00ff */
[----:B------:R-:W-:Y:S02]  /*1f80*/  IABS R176, R7 ;  /* 0x0000000700b07213 */ /* 0x000fe40000000000 */
[----:B------:R-:W-:Y:S01]  /*1f90*/  ISETP.GE.AND P3, PT, R7, RZ, PT ;  /* 0x000000ff0700720c */ /* 0x000fe20003f66270 */
[----:B------:R-:W-:Y:S02]  /*1fa0*/  IMAD.MOV R5, RZ, RZ, -R5 ;  /* 0x000000ffff057224 */ /* 0x000fe400078e0a05 */
[----:B------:R-:W-:Y:S01]  /*1fb0*/  @!P0 IMAD.IADD R148, R148, 0x1, -R4 ;  /* 0x0000000194948824 */ /* 0x000fe200078e0a04 */
[----:B------:R-:W-:Y:S01]  /*1fc0*/  ISETP.GE.AND P0, PT, R15, RZ, PT ;  /* 0x000000ff0f00720c */ /* 0x000fe20003f06270 */
[----:B------:R-:W-:-:S02]  /*1fd0*/  IMAD R174, R4, R5, R174 ;  /* 0x0000000504ae7224 */ /* 0x000fc400078e02ae */
[----:B------:R-:W-:-:S04]  /*1fe0*/  IMAD.HI.U32 R7, R3, R176, RZ ;  /* 0x000000b003077227 */ /* 0x000fc800078e00ff */
[----:B------:R-:W-:Y:S01]  /*1ff0*/  @!P2 IMAD.MOV R148, RZ, RZ, -R148 ;  /* 0x000000ffff94a224 */ /* 0x000fe200078e0a94 */
[----:B------:R-:W-:Y:S01]  /*2000*/  ISETP.GT.U32.AND P2, PT, R4, R172, PT ;  /* 0x000000ac0400720c */ /* 0x000fe20003f44070 */
[----:B------:R-:W-:Y:S01]  /*2010*/  @!P6 IMAD.IADD R170, R170, 0x1, -R4 ;  /* 0x00000001aaaae824 */ /* 0x000fe200078e0a04 */
[----:B------:R-:W-:Y:S01]  /*2020*/  ISETP.GT.U32.AND P6, PT, R4, R174, PT ;  /* 0x000000ae0400720c */ /* 0x000fe20003fc4070 */
[----:B------:R-:W-:Y:S02]  /*2030*/  IMAD.MOV R7, RZ, RZ, -R7 ;  /* 0x000000ffff077224 */ /* 0x000fe400078e0a07 */
[----:B------:R-:W-:Y:S02]  /*2040*/  VIADD R9, R0, 0x5e ;  /* 0x0000005e00097836 */ /* 0x000fe40000000000 */
[----:B------:R-:W-:Y:S02]  /*2050*/  IMAD R176, R4, R7, R176 ;  /* 0x0000000704b07224 */ /* 0x000fe400078e02b0 */
[----:B------:R-:W-:Y:S01]  /*2060*/  VIADD R5, R0, 0x5d ;  /* 0x0000005d00057836 */ /* 0x000fe20000000000 */
[----:B------:R-:W-:Y:S01]  /*2070*/  IABS R180, R9 ;  /* 0x0000000900b47213 */ /* 0x000fe20000000000 */
[----:B------:R-:W-:Y:S01]  /*2080*/  @!P5 IMAD.MOV R170, RZ, RZ, -R170 ;  /* 0x000000ffffaad224 */ /* 0x000fe200078e0aaa */
[----:B------:R-:W-:Y:S01]  /*2090*/  ISETP.GT.U32.AND P5, PT, R4, R176, PT ;  /* 0x000000b00400720c */ /* 0x000fe20003fa4070 */
[--C-:B------:R-:W-:Y:S01]  /*20a0*/  @!P2 IMAD.IADD R172, R172, 0x1, -R4.reuse ;  /* 0x00000001acaca824 */ /* 0x100fe200078e0a04 */
[----:B------:R-:W-:Y:S01]  /*20b0*/  ISETP.GE.AND P2, PT, R5, RZ, PT ;  /* 0x000000ff0500720c */ /* 0x000fe20003f46270 */
[----:B------:R-:W-:Y:S01]  /*20c0*/  @!P6 IMAD.IADD R174, R174, 0x1, -R4 ;  /* 0x00000001aeaee824 */ /* 0x000fe200078e0a04 */
[----:B------:R-:W-:Y:S01]  /*20d0*/  IABS R178, R5 ;  /* 0x0000000500b27213 */ /* 0x000fe20000000000 */
[----:B------:R-:W-:-:S03]  /*20e0*/  IMAD.HI.U32 R5, R3, R180, RZ ;  /* 0x000000b403057227 */ /* 0x000fc600078e00ff */
[----:B------:R-:W-:Y:S01]  /*20f0*/  ISETP.GT.U32.AND P6, PT, R4, R174, PT ;  /* 0x000000ae0400720c */ /* 0x000fe20003fc4070 */
[----:B------:R-:W-:Y:S01]  /*2100*/  @!P4 IMAD.MOV R150, RZ, RZ, -R150 ;  /* 0x000000ffff96c224 */ /* 0x000fe200078e0a96 */
[----:B------:R-:W-:Y:S01]  /*2110*/  ISETP.GE.AND P4, PT, R9, RZ, PT ;  /* 0x000000ff0900720c */ /* 0x000fe20003f86270 */
[----:B------:R-:W-:Y:S02]  /*2120*/  VIADD R7, R0, 0x5c ;  /* 0x0000005c00077836 */ /* 0x000fe40000000000 */
[----:B------:R-:W-:Y:S02]  /*2130*/  IMAD.MOV R9, RZ, RZ, -R5 ;  /* 0x000000ffff097224 */ /* 0x000fe400078e0a05 */
[----:B------:R-:W-:Y:S01]  /*2140*/  IMAD.HI.U32 R5, R3, R178, RZ ;  /* 0x000000b203057227 */ /* 0x000fe200078e00ff */
[----:B------:R-:W-:-:S03]  /*2150*/  IABS R184, R7 ;  /* 0x0000000700b87213 */ /* 0x000fc60000000000 */
[----:B------:R-:W-:Y:S02]  /*2160*/  VIADD R11, R0, 0x5b ;  /* 0x0000005b000b7836 */ /* 0x000fe40000000000 */
[----:B------:R-:W-:Y:S02]  /*2170*/  @!P5 IMAD.IADD R176, R176, 0x1, -R4 ;  /* 0x00000001b0b0d824 */ /* 0x000fe400078e0a04 */
[----:B------:R-:W-:Y:S01]  /*2180*/  IMAD.MOV R5, RZ, RZ, -R5 ;  /* 0x000000ffff057224 */ /* 0x000fe200078e0a05 */
[----:B------:R-:W-:Y:S01]  /*2190*/  IABS R182, R11 ;  /* 0x0000000b00b67213 */ /* 0x000fe20000000000 */
[C---:B------:R-:W-:Y:S01]  /*21a0*/  IMAD R180, R4.reuse, R9, R180 ;  /* 0x0000000904b47224 */ /* 0x040fe200078e02b4 */
[C---:B------:R-:W-:Y:S01]  /*21b0*/  ISETP.GT.U32.AND P5, PT, R4.reuse, R176, PT ;  /* 0x000000b00400720c */ /* 0x040fe20003fa4070 */
[----:B------:R-:W-:Y:S02]  /*21c0*/  IMAD R178, R4, R5, R178 ;  /* 0x0000000504b27224 */ /* 0x000fe400078e02b2 */
[----:B------:R-:W-:-:S04]  /*21d0*/  IMAD.HI.U32 R5, R3, R184, RZ ;  /* 0x000000b803057227 */ /* 0x000fc800078e00ff */
[----:B------:R-:W-:Y:S01]  /*21e0*/  @!P0 IMAD.MOV R172, RZ, RZ, -R172 ;  /* 0x000000ffffac8224 */ /* 0x000fe200078e0aac */
[----:B------:R-:W-:Y:S01]  /*21f0*/  ISETP.GE.AND P0, PT, R7, RZ, PT ;  /* 0x000000ff0700720c */ /* 0x000fe20003f06270 */
[----:B------:R-:W-:Y:S01]  /*2200*/  @!P6 IMAD.IADD R174, R174, 0x1, -R4 ;  /* 0x00000001aeaee824 */ /* 0x000fe200078e0a04 */
[----:B------:R-:W-:Y:S01]  /*2210*/  ISETP.GT.U32.AND P6, PT, R4, R180, PT ;  /* 0x000000b40400720c */ /* 0x000fe20003fc4070 */
[----:B------:R-:W-:-:S04]  /*2220*/  IMAD.HI.U32 R7, R3, R182, RZ ;  /* 0x000000b603077227 */ /* 0x000fc800078e00ff */
[----:B------:R-:W-:Y:S02]  /*2230*/  IMAD.MOV R5, RZ, RZ, -R5 ;  /* 0x000000ffff057224 */ /* 0x000fe400078e0a05 */
[----:B------:R-:W-:Y:S02]  /*2240*/  IMAD.MOV R7, RZ, RZ, -R7 ;  /* 0x000000ffff077224 */ /* 0x000fe400078e0a07 */
[C---:B------:R-:W-:Y:S02]  /*2250*/  IMAD R184, R4.reuse, R5, R184 ;  /* 0x0000000504b87224 */ /* 0x040fe400078e02b8 */
[----:B------:R-:W-:Y:S02]  /*2260*/  IMAD R182, R4, R7, R182 ;  /* 0x0000000704b67224 */ /* 0x000fe400078e02b6 */
[----:B------:R-:W-:Y:S01]  /*2270*/  @!P5 IMAD.IADD R176, R176, 0x1, -R4 ;  /* 0x00000001b0b0d824 */ /* 0x000fe200078e0a04 */
[----:B------:R-:W-:Y:S01]  /*2280*/  ISETP.GT.U32.AND P5, PT, R4, R184, PT ;  /* 0x000000b80400720c */ /* 0x000fe20003fa4070 */
[----:B------:R-:W-:-:S02]  /*2290*/  VIADD R9, R0, 0x5a ;  /* 0x0000005a00097836 */ /* 0x000fc40000000000 */
[----:B------:R-:W-:Y:S01]  /*22a0*/  @!P6 IMAD.IADD R180, R180, 0x1, -R4 ;  /* 0x00000001b4b4e824 */ /* 0x000fe200078e0a04 */
[----:B------:R-:W-:Y:S01]  /*22b0*/  ISETP.GT.U32.AND P6, PT, R4, R182, PT ;  /* 0x000000b60400720c */ /* 0x000fe20003fc4070 */
[----:B------:R-:W-:Y:S01]  /*22c0*/  @!P1 IMAD.MOV R174, RZ, RZ, -R174 ;  /* 0x000000ffffae9224 */ /* 0x000fe200078e0aae */
[----:B------:R-:W-:Y:S01]  /*22d0*/  IABS R186, R9 ;  /* 0x0000000900ba7213 */ /* 0x000fe20000000000 */
[----:B------:R-:W-:Y:S01]  /*22e0*/  VIADD R13, R0, 0x59 ;  /* 0x00000059000d7836 */ /* 0x000fe20000000000 */
[----:B------:R-:W-:Y:S01]  /*22f0*/  ISETP.GT.U32.AND P1, PT, R4, R178, PT ;  /* 0x000000b20400720c */ /* 0x000fe20003f24070 */
[----:B------:R-:W-:Y:S02]  /*2300*/  VIADD R15, R0, 0x58 ;  /* 0x00000058000f7836 */ /* 0x000fe40000000000 */
[----:B------:R-:W-:Y:S01]  /*2310*/  IMAD.HI.U32 R5, R3, R186, RZ ;  /* 0x000000ba03057227 */ /* 0x000fe200078e00ff */
[----:B------:R-:W-:Y:S02]  /*2320*/  IABS R190, R13 ;  /* 0x0000000d00be7213 */ /* 0x000fe40000000000 */
[----:B------:R-:W-:Y:S01]  /*2330*/  IABS R188, R15 ;  /* 0x0000000f00bc7213 */ /* 0x000fe20000000000 */
[----:B------:R-:W-:-:S02]  /*2340*/  @!P5 IMAD.IADD R184, R184, 0x1, -R4 ;  /* 0x00000001b8b8d824 */ /* 0x000fc400078e0a04 */
[----:B------:R-:W-:Y:S02]  /*2350*/  IMAD.MOV R5, RZ, RZ, -R5 ;  /* 0x000000ffff057224 */ /* 0x000fe400078e0a05 */
[----:B------:R-:W-:Y:S01]  /*2360*/  @!P6 IMAD.IADD R182, R182, 0x1, -R4 ;  /* 0x00000001b6b6e824 */ /* 0x000fe200078e0a04 */
[C---:B------:R-:W-:Y:S01]  /*2370*/  ISETP.GT.U32.AND P6, PT, R4.reuse, R184, PT ;  /* 0x000000b80400720c */ /* 0x040fe20003fc4070 */
[----:B------:R-:W-:Y:S02]  /*2380*/  IMAD R186, R4, R5, R186 ;  /* 0x0000000504ba7224 */ /* 0x000fe400078e02ba */
[----:B------:R-:W-:-:S04]  /*2390*/  IMAD.HI.U32 R5, R3, R190, RZ ;  /* 0x000000be03057227 */ /* 0x000fc800078e00ff */
[----:B------:R-:W-:Y:S01]  /*23a0*/  @!P1 IMAD.IADD R178, R178, 0x1, -R4 ;  /* 0x00000001b2b29824 */ /* 0x000fe200078e0a04 */
[----:B------:R-:W-:Y:S01]  /*23b0*/  ISETP.GT.U32.AND P1, PT, R4, R180, PT ;  /* 0x000000b40400720c */ /* 0x000fe20003f24070 */
[----:B------:R-:W-:Y:S02]  /*23c0*/  IMAD.MOV R5, RZ, RZ, -R5 ;  /* 0x000000ffff057224 */ /* 0x000fe400078e0a05 */
[----:B------:R-:W-:Y:S01]  /*23d0*/  VIADD R17, R0, 0x57 ;  /* 0x0000005700117836 */ /* 0x000fe20000000000 */
[C---:B------:R-:W-:Y:S01]  /*23e0*/  ISETP.GT.U32.AND P5, PT, R4.reuse, R178, PT ;  /* 0x000000b20400720c */ /* 0x040fe20003fa4070 */
[----:B------:R-:W-:Y:S02]  /*23f0*/  IMAD R190, R4, R5, R190 ;  /* 0x0000000504be7224 */ /* 0x000fe400078e02be */
[----:B------:R-:W-:Y:S01]  /*2400*/  @!P6 IMAD.IADD R184, R184, 0x1, -R4 ;  /* 0x00000001b8b8e824 */ /* 0x000fe200078e0a04 */
[----:B------:R-:W-:Y:S01]  /*2410*/  IABS R192, R17 ;  /* 0x0000001100c07213 */ /* 0x000fe20000000000 */
[----:B------:R-:W-:Y:S01]  /*2420*/  IMAD.HI.U32 R5, R3, R188, RZ ;  /* 0x000000bc03057227 */ /* 0x000fe200078e00ff */
[----:B------:R-:W-:-:S03]  /*2430*/  ISETP.GT.U32.AND P6, PT, R4, R190, PT ;  /* 0x000000be0400720c */ /* 0x000fc60003fc4070 */
[----:B------:R-:W-:Y:S02]  /*2440*/  IMAD.MOV R5, RZ, RZ, -R5 ;  /* 0x000000ffff057224 */ /* 0x000fe400078e0a05 */
[--C-:B------:R-:W-:Y:S01]  /*2450*/  @!P1 IMAD.IADD R180, R180, 0x1, -R4.reuse ;  /* 0x00000001b4b49824 */ /* 0x100fe200078e0a04 */
[----:B------:R-:W-:Y:S01]  /*2460*/  ISETP.GT.U32.AND P1, PT, R4, R186, PT ;  /* 0x000000ba0400720c */ /* 0x000fe20003f24070 */
[----:B------:R-:W-:Y:S01]  /*2470*/  @!P5 IMAD.IADD R178, R178, 0x1, -R4 ;  /* 0x00000001b2b2d824 */ /* 0x000fe200078e0a04 */
[----:B------:R-:W-:Y:S01]  /*2480*/  ISETP.GE.AND P5, PT, R11, RZ, PT ;  /* 0x000000ff0b00720c */ /* 0x000fe20003fa6270 */
[----:B------:R-:W-:Y:S02]  /*2490*/  VIADD R11, R0, 0x56 ;  /* 0x00000056000b7836 */ /* 0x000fe40000000000 */
[----:B------:R-:W-:Y:S02]  /*24a0*/  @!P2 IMAD.MOV R178, RZ, RZ, -R178 ;  /* 0x000000ffffb2a224 */ /* 0x000fe400078e0ab2 */
[----:B------:R-:W-:Y:S01]  /*24b0*/  @!P6 IMAD.IADD R190, R190, 0x1, -R4 ;  /* 0x00000001bebee824 */ /* 0x000fe200078e0a04 */
[----:B------:R-:W-:Y:S01]  /*24c0*/  IABS R194, R11 ;  /* 0x0000000b00c27213 */ /* 0x000fe20000000000 */
[----:B------:R-:W-:-:S02]  /*24d0*/  IMAD R188, R4, R5, R188 ;  /* 0x0000000504bc7224 */ /* 0x000fc400078e02bc */
[----:B------:R-:W-:Y:S01]  /*24e0*/  @!P3 IMAD.MOV R176, RZ, RZ, -R176 ;  /* 0x000000ffffb0b224 */ /* 0x000fe200078e0ab0 */
[C---:B------:R-:W-:Y:S01]  /*24f0*/  ISETP.GT.U32.AND P2, PT, R4.reuse, R190, PT ;  /* 0x000000be0400720c */ /* 0x040fe20003f44070 */
[C---:B------:R-:W-:Y:S01]  /*2500*/  IMAD.HI.U32 R5, R3.reuse, R194, RZ ;  /* 0x000000c203057227 */ /* 0x040fe200078e00ff */
[C---:B------:R-:W-:Y:S02]  /*2510*/  ISETP.GT.U32.AND P3, PT, R4.reuse, R182, PT ;  /* 0x000000b60400720c */ /* 0x040fe40003f64070 */
[----:B------:R-:W-:Y:S01]  /*2520*/  ISETP.GT.U32.AND P6, PT, R4, R188, PT ;  /* 0x000000bc0400720c */ /* 0x000fe20003fc4070 */
[----:B------:R-:W-:Y:S02]  /*2530*/  IMAD.MOV R5, RZ, RZ, -R5 ;  /* 0x000000ffff057224 */ /* 0x000fe400078e0a05 */
[----:B------:R-:W-:-:S04]  /*2540*/  IMAD.HI.U32 R7, R3, R192, RZ ;  /* 0x000000c003077227 */ /* 0x000fc800078e00ff */
[----:B------:R-:W-:Y:S02]  /*2550*/  IMAD R194, R4, R5, R194 ;  /* 0x0000000504c27224 */ /* 0x000fe400078e02c2 */
[----:B------:R-:W-:Y:S02]  /*2560*/  IMAD.MOV R7, RZ, RZ, -R7 ;  /* 0x000000ffff077224 */ /* 0x000fe400078e0a07 */
[--C-:B------:R-:W-:Y:S01]  /*2570*/  @!P2 IMAD.IADD R190, R190, 0x1, -R4.reuse ;  /* 0x00000001bebea824 */ /* 0x100fe200078e0a04 */
[----:B------:R-:W-:Y:S01]  /*2580*/  ISETP.GT.U32.AND P2, PT, R4, R194, PT ;  /* 0x000000c20400720c */ /* 0x000fe20003f44070 */
[--C-:B------:R-:W-:Y:S01]  /*2590*/  @!P1 IMAD.IADD R186, R186, 0x1, -R4.reuse ;  /* 0x00000001baba9824 */ /* 0x100fe200078e0a04 */
[----:B------:R-:W-:Y:S01]  /*25a0*/  ISETP.GE.AND P1, PT, R13, RZ, PT ;  /* 0x000000ff0d00720c */ /* 0x000fe20003f26270 */
[----:B------:R-:W-:Y:S01]  /*25b0*/  @!P3 IMAD.IADD R182, R182, 0x1, -R4 ;  /* 0x00000001b6b6b824 */ /* 0x000fe200078e0a04 */
[----:B------:R-:W-:Y:S01]  /*25c0*/  ISETP.GE.AND P3, PT, R9, RZ, PT ;  /* 0x000000ff0900720c */ /* 0x000fe20003f66270 */
[----:B------:R-:W-:-:S02]  /*25d0*/  IMAD R192, R4, R7, R192 ;  /* 0x0000000704c07224 */ /* 0x000fc400078e02c0 */
[----:B------:R-:W-:Y:S02]  /*25e0*/  VIADD R9, R0, 0x55 ;  /* 0x0000005500097836 */ /* 0x000fe40000000000 */
[----:B------:R-:W-:Y:S01]  /*25f0*/  @!P4 IMAD.MOV R180, RZ, RZ, -R180 ;  /* 0x000000ffffb4c224 */ /* 0x000fe200078e0ab4 */
[C---:B------:R-:W-:Y:S01]  /*2600*/  ISETP.GT.U32.AND P4, PT, R4.reuse, R186, PT ;  /* 0x000000ba0400720c */ /* 0x040fe20003f84070 */
[----:B------:R-:W-:Y:S01]  /*2610*/  @!P5 IMAD.MOV R182, RZ, RZ, -R182 ;  /* 0x000000ffffb6d224 */ /* 0x000fe200078e0ab6 */
[----:B------:R-:W-:Y:S01]  /*2620*/  ISETP.GT.U32.AND P5, PT, R4, R192, PT ;  /* 0x000000c00400720c */ /* 0x000fe20003fa4070 */
[----:B------:R-:W-:Y:S01]  /*2630*/  VIADD R13, R0, 0x54 ;  /* 0x00000054000d7836 */ /* 0x000fe20000000000 */
[----:B------:R-:W-:Y:S01]  /*2640*/  IABS R196, R9 ;  /* 0x0000000900c47213 */ /* 0x000fe20000000000 */
[--C-:B------:R-:W-:Y:S02]  /*2650*/  @!P2 IMAD.IADD R194, R194, 0x1, -R4.reuse ;  /* 0x00000001c2c2a824 */ /* 0x100fe400078e0a04 */
[----:B------:R-:W-:Y:S01]  /*2660*/  @!P6 IMAD.IADD R188, R188, 0x1, -R4 ;  /* 0x00000001bcbce824 */ /* 0x000fe200078e0a04 */
[----:B------:R-:W-:Y:S01]  /*2670*/  IABS R198, R13 ;  /* 0x0000000d00c67213 */ /* 0x000fe20000000000 */
[----:B------:R-:W-:Y:S01]  /*2680*/  IMAD.HI.U32 R5, R3, R196, RZ ;  /* 0x000000c403057227 */ /* 0x000fe200078e00ff */
[----:B------:R-:W-:-:S02]  /*2690*/  ISETP.GT.U32.AND P2, PT, R4, R194, PT ;  /* 0x000000c20400720c */ /* 0x000fc40003f44070 */
[----:B------:R-:W-:Y:S01]  /*26a0*/  ISETP.GE.AND P6, PT, R11, RZ, PT ;  /* 0x000000ff0b00720c */ /* 0x000fe20003fc6270 */
[----:B------:R-:W-:Y:S02]  /*26b0*/  IMAD.MOV R7, RZ, RZ, -R5 ;  /* 0x000000ffff077224 */ /* 0x000fe400078e0a05 */
[----:B------:R-:W-:Y:S01]  /*26c0*/  @!P4 IMAD.IADD R186, R186, 0x1, -R4 ;  /* 0x00000001babac824 */ /* 0x000fe200078e0a04 */
[----:B------:R-:W-:Y:S01]  /*26d0*/  ISETP.GE.AND P4, PT, R17, RZ, PT ;  /* 0x000000ff1100720c */ /* 0x000fe20003f86270 */
[----:B------:R-:W-:-:S04]  /*26e0*/  IMAD.HI.U32 R5, R3, R198, RZ ;  /* 0x000000c603057227 */ /* 0x000fc800078e00ff */
[----:B------:R-:W-:Y:S02]  /*26f0*/  @!P5 IMAD.IADD R192, R192, 0x1, -R4 ;  /* 0x00000001c0c0d824 */ /* 0x000fe400078e0a04 */
[----:B------:R-:W-:Y:S01]  /*2700*/  @!P3 IMAD.MOV R186, RZ, RZ, -R186 ;  /* 0x000000ffffbab224 */ /* 0x000fe200078e0aba */
[C---:B------:R-:W-:Y:S01]  /*2710*/  ISETP.GT.U32.AND P3, PT, R4.reuse, R188, PT ;  /* 0x000000bc0400720c */ /* 0x040fe20003f64070 */
[----:B------:R-:W-:Y:S01]  /*2720*/  IMAD.MOV R5, RZ, RZ, -R5 ;  /* 0x000000ffff057224 */ /* 0x000fe200078e0a05 */
[----:B------:R-:W-:Y:S01]  /*2730*/  ISETP.GT.U32.AND P5, PT, R4, R192, PT ;  /* 0x000000c00400720c */ /* 0x000fe20003fa4070 */
[----:B------:R-:W-:Y:S02]  /*2740*/  @!P2 IMAD.IADD R194, R194, 0x1, -R4 ;  /* 0x00000001c2c2a824 */ /* 0x000fe400078e0a04 */
[----:B------:R-:W-:Y:S02]  /*2750*/  IMAD R198, R4, R5, R198 ;  /* 0x0000000504c67224 */ /* 0x000fe400078e02c6 */
[----:B------:R-:W-:-:S02]  /*2760*/  VIADD R11, R0, 0x53 ;  /* 0x00000053000b7836 */ /* 0x000fc40000000000 */
[C---:B------:R-:W-:Y:S01]  /*2770*/  IMAD R196, R4.reuse, R7, R196 ;  /* 0x0000000704c47224 */ /* 0x040fe200078e02c4 */
[----:B------:R-:W-:Y:S01]  /*2780*/  ISETP.GT.U32.AND P2, PT, R4, R198, PT ;  /* 0x000000c60400720c */ /* 0x000fe20003f44070 */
[----:B------:R-:W-:Y:S01]  /*2790*/  @!P0 IMAD.MOV R184, RZ, RZ, -R184 ;  /* 0x000000ffffb88224 */ /* 0x000fe200078e0ab8 */
[----:B------:R-:W-:Y:S01]  /*27a0*/  IABS R200, R11 ;  /* 0x0000000b00c87213 */ /* 0x000fe20000000000 */
[--C-:B------:R-:W-:Y:S01]  /*27b0*/  @!P3 IMAD.IADD R188, R188, 0x1, -R4.reuse ;  /* 0x00000001bcbcb824 */ /* 0x100fe200078e0a04 */
[----:B------:R-:W-:Y:S01]  /*27c0*/  ISETP.GT.U32.AND P3, PT, R4, R196, PT ;  /* 0x000000c40400720c */ /* 0x000fe20003f64070 */
[----:B------:R-:W-:Y:S01]  /*27d0*/  @!P5 IMAD.IADD R192, R192, 0x1, -R4 ;  /* 0x00000001c0c0d824 */ /* 0x000fe200078e0a04 */
[----:B------:R-:W-:Y:S01]  /*27e0*/  ISETP.GE.AND P5, PT, R9, RZ, PT ;  /* 0x000000ff0900720c */ /* 0x000fe20003fa6270 */
[----:B------:R-:W-:Y:S01]  /*27f0*/  VIADD R9, R0, 0x51 ;  /* 0x0000005100097836 */ /* 0x000fe20000000000 */
[----:B------:R-:W-:Y:S01]  /*2800*/  ISETP.GE.AND P0, PT, R15, RZ, PT ;  /* 0x000000ff0f00720c */ /* 0x000fe20003f06270 */
[----:B------:R-:W-:-:S03]  /*2810*/  IMAD.HI.U32 R5, R3, R200, RZ ;  /* 0x000000c803057227 */ /* 0x000fc600078e00ff */
[----:B------:R-:W-:Y:S01]  /*2820*/  IABS R204, R9 ;  /* 0x0000000900cc7213 */ /* 0x000fe20000000000 */
[--C-:B------:R-:W-:Y:S02]  /*2830*/  @!P2 IMAD.IADD R198, R198, 0x1, -R4.reuse ;  /* 0x00000001c6c6a824 */ /* 0x100fe400078e0a04 */
[----:B------:R-:W-:Y:S02]  /*2840*/  IMAD.MOV R5, RZ, RZ, -R5 ;  /* 0x000000ffff057224 */ /* 0x000fe400078e0a05 */
[----:B------:R-:W-:Y:S01]  /*2850*/  @!P3 IMAD.IADD R196, R196, 0x1, -R4 ;  /* 0x00000001c4c4b824 */ /* 0x000fe200078e0a04 */
[C---:B------:R-:W-:Y:S01]  /*2860*/  ISETP.GT.U32.AND P2, PT, R4.reuse, R198, PT ;  /* 0x000000c60400720c */ /* 0x040fe20003f44070 */
[----:B------:R-:W-:Y:S01]  /*2870*/  IMAD R200, R4, R5, R200 ;  /* 0x0000000504c87224 */ /* 0x000fe200078e02c8 */
[----:B------:R-:W-:Y:S01]  /*2880*/  ISETP.GE.AND P3, PT, R13, RZ, PT ;  /* 0x000000ff0d00720c */ /* 0x000fe20003f66270 */
[----:B------:R-:W-:-:S04]  /*2890*/  IMAD.HI.U32 R5, R3, R204, RZ ;  /* 0x000000cc03057227 */ /* 0x000fc800078e00ff */
[----:B------:R-:W-:Y:S02]  /*28a0*/  VIADD R15, R0, 0x52 ;  /* 0x00000052000f7836 */ /* 0x000fe40000000000 */
[----:B------:R-:W-:Y:S01]  /*28b0*/  @!P1 IMAD.MOV R190, RZ, RZ, -R190 ;  /* 0x000000ffffbe9224 */ /* 0x000fe200078e0abe */
[C---:B------:R-:W-:Y:S01]  /*28c0*/  ISETP.GT.U32.AND P1, PT, R4.reuse, R196, PT ;  /* 0x000000c40400720c */ /* 0x040fe20003f24070 */
[----:B------:R-:W-:Y:S01]  /*28d0*/  IMAD.MOV R5, RZ, RZ, -R5 ;  /* 0x000000ffff057224 */ /* 0x000fe200078e0a05 */
[----:B------:R-:W-:Y:S01]  /*28e0*/  IABS R202, R15 ;  /* 0x0000000f00ca7213 */ /* 0x000fe20000000000 */
[----:B------:R-:W-:Y:S01]  /*28f0*/  @!P0 IMAD.MOV R188, RZ, RZ, -R188 ;  /* 0x000000ffffbc8224 */ /* 0x000fe200078e0abc */
[C---:B------:R-:W-:Y:S01]  /*2900*/  ISETP.GT.U32.AND P0, PT, R4.reuse, R200, PT ;  /* 0x000000c80400720c */ /* 0x040fe20003f04070 */
[----:B------:R-:W-:Y:S02]  /*2910*/  IMAD R204, R4, R5, R204 ;  /* 0x0000000504cc7224 */ /* 0x000fe400078e02cc */
[----:B------:R-:W-:-:S02]  /*2920*/  @!P2 IMAD.IADD R198, R198, 0x1, -R4 ;  /* 0x00000001c6c6a824 */ /* 0x000fc400078e0a04 */
[----:B------:R-:W-:Y:S01]  /*2930*/  IMAD.HI.U32 R7, R3, R202, RZ ;  /* 0x000000ca03077227 */ /* 0x000fe200078e00ff */
[----:B------:R-:W-:-:S03]  /*2940*/  ISETP.GT.U32.AND P2, PT, R4, R204, PT ;  /* 0x000000cc0400720c */ /* 0x000fc60003f44070 */
[----:B------:R-:W-:Y:S02]  /*2950*/  VIADD R13, R0, 0x50 ;  /* 0x00000050000d7836 */ /* 0x000fe40000000000 */
[----:B------:R-:W-:Y:S02]  /*2960*/  IMAD.MOV R7, RZ, RZ, -R7 ;  /* 0x000000ffff077224 */ /* 0x000fe400078e0a07 */
[--C-:B------:R-:W-:Y:S01]  /*2970*/  @!P1 IMAD.IADD R196, R196, 0x1, -R4.reuse ;  /* 0x00000001c4c49824 */ /* 0x100fe200078e0a04 */
[----:B------:R-:W-:Y:S01]  /*2980*/  IABS R208, R13 ;  /* 0x0000000d00d07213 */ /* 0x000fe20000000000 */
[----:B------:R-:W-:Y:S01]  /*2990*/  @!P0 IMAD.IADD R200, R200, 0x1, -R4 ;  /* 0x00000001c8c88824 */ /* 0x000fe200078e0a04 */
[----:B------:R-:W-:Y:S01]  /*29a0*/  ISETP.GE.AND P0, PT, R9, RZ, PT ;  /* 0x000000ff0900720c */ /* 0x000fe20003f06270 */
[----:B------:R-:W-:Y:S01]  /*29b0*/  IMAD R202, R4, R7, R202 ;  /* 0x0000000704ca7224 */ /* 0x000fe200078e02ca */
[----:B------:R-:W-:Y:S01]  /*29c0*/  ISETP.GE.AND P1, PT, R15, RZ, PT ;  /* 0x000000ff0f00720c */ /* 0x000fe20003f26270 */
[----:B------:R-:W-:-:S02]  /*29d0*/  VIADD R7, R0, 0x4f ;  /* 0x0000004f00077836 */ /* 0x000fc40000000000 */
[----:B------:R-:W-:Y:S01]  /*29e0*/  @!P5 IMAD.MOV R196, RZ, RZ, -R196 ;  /* 0x000000ffffc4d224 */ /* 0x000fe200078e0ac4 */
[----:B------:R-:W-:Y:S01]  /*29f0*/  ISETP.GT.U32.AND P5, PT, R4, R200, PT ;  /* 0x000000c80400720c */ /* 0x000fe20003fa4070 */
[----:B------:R-:W-:Y:S01]  /*2a00*/  IMAD.HI.U32 R5, R3, R208, RZ ;  /* 0x000000d003057227 */ /* 0x000fe200078e00ff */
[----:B------:R-:W-:-:S03]  /*2a10*/  IABS R206, R7 ;  /* 0x0000000700ce7213 */ /* 0x000fc60000000000 */
[----:B------:R-:W-:Y:S01]  /*2a20*/  @!P6 IMAD.MOV R194, RZ, RZ, -R194 ;  /* 0x000000ffffc2e224 */ /* 0x000fe200078e0ac2 */
[----:B------:R-:W-:Y:S01]  /*2a30*/  ISETP.GT.U32.AND P6, PT, R4, R202, PT ;  /* 0x000000ca0400720c */ /* 0x000fe20003fc4070 */
[----:B------:R-:W-:Y:S02]  /*2a40*/  @!P2 IMAD.IADD R204, R204, 0x1, -R4 ;  /* 0x00000001cccca824 */ /* 0x000fe400078e0a04 */
[----:B------:R-:W-:Y:S02]  /*2a50*/  IMAD.MOV R5, RZ, RZ, -R5 ;  /* 0x000000ffff057224 */ /* 0x000fe400078e0a05 */
[----:B------:R-:W-:Y:S01]  /*2a60*/  @!P4 IMAD.MOV R192, RZ, RZ, -R192 ;  /* 0x000000ffffc0c224 */ /* 0x000fe200078e0ac0 */
[C---:B------:R-:W-:Y:S01]  /*2a70*/  ISETP.GT.U32.AND P2, PT, R4.reuse, R204, PT ;  /* 0x000000cc0400720c */ /* 0x040fe20003f44070 */
[----:B------:R-:W-:Y:S01]  /*2a80*/  IMAD R208, R4, R5, R208 ;  /* 0x0000000504d07224 */ /* 0x000fe200078e02d0 */
[----:B------:R-:W-:Y:S01]  /*2a90*/  ISETP.GE.AND P4, PT, R11, RZ, PT ;  /* 0x000000ff0b00720c */ /* 0x000fe20003f86270 */
[----:B------:R-:W-:-:S04]  /*2aa0*/  IMAD.HI.U32 R5, R3, R206, RZ ;  /* 0x000000ce03057227 */ /* 0x000fc800078e00ff */
[----:B------:R-:W-:Y:S02]  /*2ab0*/  IMAD.MOV R5, RZ, RZ, -R5 ;  /* 0x000000ffff057224 */ /* 0x000fe400078e0a05 */
[--C-:B------:R-:W-:Y:S01]  /*2ac0*/  @!P5 IMAD.IADD R200, R200, 0x1, -R4.reuse ;  /* 0x00000001c8c8d824 */ /* 0x100fe200078e0a04 */
[----:B------:R-:W-:Y:S01]  /*2ad0*/  ISETP.GT.U32.AND P5, PT, R4, R208, PT ;  /* 0x000000d00400720c */ /* 0x000fe20003fa4070 */
[----:B------:R-:W-:Y:S02]  /*2ae0*/  VIADD R9, R0, 0x4e ;  /* 0x0000004e00097836 */ /* 0x000fe40000000000 */
[----:B------:R-:W-:Y:S02]  /*2af0*/  @!P6 IMAD.IADD R202, R202, 0x1, -R4 ;  /* 0x00000001cacae824 */ /* 0x000fe400078e0a04 */
[----:B------:R-:W-:Y:S01]  /*2b00*/  IMAD R206, R4, R5, R206 ;  /* 0x0000000504ce7224 */ /* 0x000fe200078e02ce */
[----:B------:R-:W-:Y:S01]  /*2b10*/  IABS R210, R9 ;  /* 0x0000000900d27213 */ /* 0x000fe20000000000 */
[----:B------:R-:W-:Y:S01]  /*2b20*/  @!P2 IMAD.IADD R204, R204, 0x1, -R4 ;  /* 0x00000001cccca824 */ /* 0x000fe200078e0a04 */
[C---:B------:R-:W-:Y:S01]  /*2b30*/  ISETP.GT.U32.AND P6, PT, R4.reuse, R202, PT ;  /* 0x000000ca0400720c */ /* 0x040fe20003fc4070 */
[----:B------:R-:W-:Y:S01]  /*2b40*/  @!P3 IMAD.MOV R198, RZ, RZ, -R198 ;  /* 0x000000ffffc6b224 */ /* 0x000fe200078e0ac6 */
[----:B------:R-:W-:Y:S01]  /*2b50*/  ISETP.GT.U32.AND P2, PT, R4, R206, PT ;  /* 0x000000ce0400720c */ /* 0x000fe20003f44070 */
[----:B------:R-:W-:Y:S01]  /*2b60*/  IMAD.HI.U32 R5, R3, R210, RZ ;  /* 0x000000d203057227 */ /* 0x000fe200078e00ff */
[----:B------:R-:W-:-:S03]  /*2b70*/  ISETP.GE.AND P3, PT, R13, RZ, PT ;  /* 0x000000ff0d00720c */ /* 0x000fc60003f66270 */
[----:B------:R-:W-:Y:S02]  /*2b80*/  VIADD R13, R0, 0x4c ;  /* 0x0000004c000d7836 */ /* 0x000fe40000000000 */
[----:B------:R-:W-:Y:S01]  /*2b90*/  @!P5 IMAD.IADD R208, R208, 0x1, -R4 ;  /* 0x00000001d0d0d824 */ /* 0x000fe200078e0a04 */
[----:B------:R-:W-:Y:S01]  /*2ba0*/  ISETP.GE.AND P5, PT, R9, RZ, PT ;  /* 0x000000ff0900720c */ /* 0x000fe20003fa6270 */
[----:B------:R-:W-:Y:S01]  /*2bb0*/  VIADD R11, R0, 0x4d ;  /* 0x0000004d000b7836 */ /* 0x000fe20000000000 */
[----:B------:R-:W-:Y:S01]  /*2bc0*/  IABS R214, R13 ;  /* 0x0000000d00d67213 */ /* 0x000fe20000000000 */
[----:B------:R-:W-:Y:S02]  /*2bd0*/  IMAD.MOV R5, RZ, RZ, -R5 ;  /* 0x000000ffff057224 */ /* 0x000fe400078e0a05 */
[----:B------:R-:W-:Y:S01]  /*2be0*/  @!P4 IMAD.MOV R200, RZ, RZ, -R200 ;  /* 0x000000ffffc8c224 */ /* 0x000fe200078e0ac8 */
[----:B------:R-:W-:Y:S01]  /*2bf0*/  ISETP.GT.U32.AND P4, PT, R4, R208, PT ;  /* 0x000000d00400720c */ /* 0x000fe20003f84070 */
[----:B------:R-:W-:Y:S01]  /*2c00*/  @!P6 IMAD.IADD R202, R202, 0x1, -R4 ;  /* 0x00000001cacae824 */ /* 0x000fe200078e0a04 */
[----:B------:R-:W-:Y:S01]  /*2c10*/  ISETP.GE.AND P6, PT, R7, RZ, PT ;  /* 0x000000ff0700720c */ /* 0x000fe20003fc6270 */
[----:B------:R-:W-:Y:S01]  /*2c20*/  IMAD R210, R4, R5, R210 ;  /* 0x0000000504d27224 */ /* 0x000fe200078e02d2 */
[----:B------:R-:W-:Y:S01]  /*2c30*/  IABS R212, R11 ;  /* 0x0000000b00d47213 */ /* 0x000fe20000000000 */
[----:B------:R-:W-:-:S02]  /*2c40*/  @!P2 IMAD.IADD R206, R206, 0x1, -R4 ;  /* 0x00000001cecea824 */ /* 0x000fc400078e0a04 */
[----:B------:R-:W-:-:S03]  /*2c50*/  IMAD.HI.U32 R7, R3, R214, RZ ;  /* 0x000000d603077227 */ /* 0x000fc600078e00ff */
[C---:B------:R-:W-:Y:S01]  /*2c60*/  ISETP.GT.U32.AND P2, PT, R4.reuse, R206, PT ;  /* 0x000000ce0400720c */ /* 0x040fe20003f44070 */
[----:B------:R-:W-:Y:S01]  /*2c70*/  @!P1 IMAD.MOV R202, RZ, RZ, -R202 ;  /* 0x000000ffffca9224 */ /* 0x000fe200078e0aca */
[----:B------:R-:W-:Y:S01]  /*2c80*/  ISETP.GT.U32.AND P1, PT, R4, R210, PT ;  /* 0x000000d20400720c */ /* 0x000fe20003f24070 */
[----:B------:R-:W-:-:S04]  /*2c90*/  IMAD.HI.U32 R5, R3, R212, RZ ;  /* 0x000000d403057227 */ /* 0x000fc800078e00ff */
        /* <DEDUP_REMOVED lines=8> */
[--C-:B------:R-:W-:Y:S01]  /*2d20*/  @!P2 IMAD.IADD R206, R206, 0x1, -R4.reuse ;  /* 0x00000001cecea824 */ /* 0x100fe200078e0a04 */
[----:B------:R-:W-:Y:S01]  /*2d30*/  ISETP.GT.U32.AND P2, PT, R4, R212, PT ;  /* 0x000000d40400720c */ /* 0x000fe20003f44070 */
[----:B------:R-:W-:-:S02]  /*2d40*/  @!P1 IMAD.IADD R210, R210, 0x1, -R4 ;  /* 0x00000001d2d29824 */ /* 0x000fc400078e0a04 */
[----:B------:R-:W-:Y:S01]  /*2d50*/  @!P0 IMAD.MOV R204, RZ, RZ, -R204 ;  /* 0x000000ffffcc8224 */ /* 0x000fe200078e0acc */
[----:B------:R-:W-:Y:S01]  /*2d60*/  ISETP.GE.AND P0, PT, R11, RZ, PT ;  /* 0x000000ff0b00720c */ /* 0x000fe20003f06270 */
[----:B------:R-:W-:Y:S01]  /*2d70*/  VIADD R9, R0, 0x4b ;  /* 0x0000004b00097836 */ /* 0x000fe20000000000 */
[----:B------:R-:W-:Y:S01]  /*2d80*/  ISETP.GT.U32.AND P1, PT, R4, R210, PT ;  /* 0x000000d20400720c */ /* 0x000fe20003f24070 */
[C---:B------:R-:W-:Y:S02]  /*2d90*/  VIADD R11, R0.reuse, 0x49 ;  /* 0x00000049000b7836 */ /* 0x040fe40000000000 */
[----:B------:R-:W-:Y:S01]  /*2da0*/  VIADD R7, R0, 0x4a ;  /* 0x0000004a00077836 */ /* 0x000fe20000000000 */
[----:B------:R-:W-:Y:S01]  /*2db0*/  IABS R216, R9 ;  /* 0x0000000900d87213 */ /* 0x000fe20000000000 */
[--C-:B------:R-:W-:Y:S01]  /*2dc0*/  @!P3 IMAD.IADD R214, R214, 0x1, -R4.reuse ;  /* 0x00000001d6d6b824 */ /* 0x100fe200078e0a04 */
[----:B------:R-:W-:Y:S01]  /*2dd0*/  IABS R218, R11 ;  /* 0x0000000b00da7213 */ /* 0x000fe20000000000 */
[----:B------:R-:W-:Y:S01]  /*2de0*/  @!P2 IMAD.IADD R212, R212, 0x1, -R4 ;  /* 0x00000001d4d4a824 */ /* 0x000fe200078e0a04 */
[----:B------:R-:W-:Y:S01]  /*2df0*/  IABS R220, R7 ;  /* 0x0000000700dc7213 */ /* 0x000fe20000000000 */
[----:B------:R-:W-:Y:S01]  /*2e00*/  IMAD.HI.U32 R5, R3, R216, RZ ;  /* 0x000000d803057227 */ /* 0x000fe200078e00ff */
[----:B------:R-:W-:-:S02]  /*2e10*/  ISETP.GT.U32.AND P3, PT, R4, R214, PT ;  /* 0x000000d60400720c */ /* 0x000fc40003f64070 */
[----:B------:R-:W-:Y:S01]  /*2e20*/  ISETP.GT.U32.AND P2, PT, R4, R212, PT ;  /* 0x000000d40400720c */ /* 0x000fe20003f44070 */
[----:B------:R-:W-:Y:S01]  /*2e30*/  @!P1 IMAD.IADD R210, R210, 0x1, -R4 ;  /* 0x00000001d2d29824 */ /* 0x000fe200078e0a04 */
[----:B------:R-:W-:Y:S01]  /*2e40*/  ISETP.GE.AND P1, PT, R7, RZ, PT ;  /* 0x000000ff0700720c */ /* 0x000fe20003f26270 */
[----:B------:R-:W-:-:S04]  /*2e50*/  IMAD.HI.U32 R7, R3, R218, RZ ;  /* 0x000000da03077227 */ /* 0x000fc800078e00ff */
[----:B------:R-:W-:Y:S01]  /*2e60*/  @!P6 IMAD.MOV R206, RZ, RZ, -R206 ;  /* 0x000000ffffcee224 */ /* 0x000fe200078e0ace */
[----:B------:R-:W-:Y:S01]  /*2e70*/  ISETP.GE.AND P6, PT, R9, RZ, PT ;  /* 0x000000ff0900720c */ /* 0x000fe20003fc6270 */
[----:B------:R-:W-:Y:S02]  /*2e80*/  IMAD.MOV R9, RZ, RZ, -R5 ;  /* 0x000000ffff097224 */ /* 0x000fe400078e0a05 */
[----:B------:R-:W-:Y:S02]  /*2e90*/  IMAD.MOV R7, RZ, RZ, -R7 ;  /* 0x000000ffff077224 */ /* 0x000fe400078e0a07 */
[C---:B------:R-:W-:Y:S02]  /*2ea0*/  IMAD R216, R4.reuse, R9, R216 ;  /* 0x0000000904d87224 */ /* 0x040fe400078e02d8 */
[----:B------:R-:W-:Y:S02]  /*2eb0*/  IMAD R218, R4, R7, R218 ;  /* 0x0000000704da7224 */ /* 0x000fe400078e02da */
[----:B------:R-:W-:-:S02]  /*2ec0*/  @!P3 IMAD.IADD R214, R214, 0x1, -R4 ;  /* 0x00000001d6d6b824 */ /* 0x000fc400078e0a04 */
[----:B------:R-:W-:-:S04]  /*2ed0*/  IMAD.HI.U32 R5, R3, R220, RZ ;  /* 0x000000dc03057227 */ /* 0x000fc800078e00ff */
[----:B------:R-:W-:Y:S01]  /*2ee0*/  @!P2 IMAD.IADD R212, R212, 0x1, -R4 ;  /* 0x00000001d4d4a824 */ /* 0x000fe200078e0a04 */
[C---:B------:R-:W-:Y:S01]  /*2ef0*/  ISETP.GT.U32.AND P2, PT, R4.reuse, R216, PT ;  /* 0x000000d80400720c */ /* 0x040fe20003f44070 */
[----:B------:R-:W-:Y:S01]  /*2f00*/  @!P4 IMAD.MOV R214, RZ, RZ, -R214 ;  /* 0x000000ffffd6c224 */ /* 0x000fe200078e0ad6 */
[----:B------:R-:W-:Y:S01]  /*2f10*/  ISETP.GT.U32.AND P4, PT, R4, R218, PT ;  /* 0x000000da0400720c */ /* 0x000fe20003f84070 */
[----:B------:R-:W-:Y:S01]  /*2f20*/  @!P5 IMAD.MOV R210, RZ, RZ, -R210 ;  /* 0x000000ffffd2d224 */ /* 0x000fe200078e0ad2 */
[----:B------:R-:W-:Y:S01]  /*2f30*/  ISETP.GE.AND P5, PT, R11, RZ, PT ;  /* 0x000000ff0b00720c */ /* 0x000fe20003fa6270 */
[----:B------:R-:W-:Y:S02]  /*2f40*/  IMAD.MOV R5, RZ, RZ, -R5 ;  /* 0x000000ffff057224 */ /* 0x000fe400078e0a05 */
[----:B------:R-:W-:Y:S02]  /*2f50*/  VIADD R11, R0, 0x47 ;  /* 0x00000047000b7836 */ /* 0x000fe40000000000 */
[----:B------:R-:W-:-:S02]  /*2f60*/  IMAD R220, R4, R5, R220 ;  /* 0x0000000504dc7224 */ /* 0x000fc400078e02dc */
[----:B------:R-:W-:Y:S01]  /*2f70*/  @!P0 IMAD.MOV R212, RZ, RZ, -R212 ;  /* 0x000000ffffd48224 */ /* 0x000fe200078e0ad4 */
[----:B------:R-:W-:Y:S01]  /*2f80*/  IABS R224, R11 ;  /* 0x0000000b00e07213 */ /* 0x000fe20000000000 */
[----:B------:R-:W-:Y:S01]  /*2f90*/  VIADD R15, R0, 0x45 ;  /* 0x00000045000f7836 */ /* 0x000fe20000000000 */
[----:B------:R-:W-:Y:S01]  /*2fa0*/  ISETP.GT.U32.AND P0, PT, R4, R220, PT ;  /* 0x000000dc0400720c */ /* 0x000fe20003f04070 */
[--C-:B------:R-:W-:Y:S02]  /*2fb0*/  @!P2 IMAD.IADD R216, R216, 0x1, -R4.reuse ;  /* 0x00000001d8d8a824 */ /* 0x100fe400078e0a04 */
[----:B------:R-:W-:Y:S01]  /*2fc0*/  @!P4 IMAD.IADD R218, R218, 0x1, -R4 ;  /* 0x00000001dadac824 */ /* 0x000fe200078e0a04 */
[----:B------:R-:W-:Y:S01]  /*2fd0*/  IABS R228, R15 ;  /* 0x0000000f00e47213 */ /* 0x000fe20000000000 */
[----:B------:R-:W-:Y:S01]  /*2fe0*/  IMAD.HI.U32 R7, R3, R224, RZ ;  /* 0x000000e003077227 */ /* 0x000fe200078e00ff */
[C---:B------:R-:W-:Y:S02]  /*2ff0*/  ISETP.GT.U32.AND P2, PT, R4.reuse, R216, PT ;  /* 0x000000d80400720c */ /* 0x040fe40003f44070 */
[----:B------:R-:W-:Y:S01]  /*3000*/  ISETP.GT.U32.AND P4, PT, R4, R218, PT ;  /* 0x000000da0400720c */ /* 0x000fe20003f84070 */
[----:B------:R-:W-:-:S02]  /*3010*/  VIADD R5, R0, 0x48 ;  /* 0x0000004800057836 */ /* 0x000fc40000000000 */
[----:B------:R-:W-:Y:S02]  /*3020*/  IMAD.MOV R7, RZ, RZ, -R7 ;  /* 0x000000ffff077224 */ /* 0x000fe400078e0a07 */
[----:B------:R-:W-:Y:S01]  /*3030*/  @!P0 IMAD.IADD R220, R220, 0x1, -R4 ;  /* 0x00000001dcdc8824 */ /* 0x000fe200078e0a04 */
[----:B------:R-:W-:Y:S01]  /*3040*/  IABS R222, R5 ;  /* 0x0000000500de7213 */ /* 0x000fe20000000000 */
[C---:B------:R-:W-:Y:S01]  /*3050*/  IMAD R224, R4.reuse, R7, R224 ;  /* 0x0000000704e07224 */ /* 0x040fe200078e02e0 */
[----:B------:R-:W-:Y:S01]  /*3060*/  ISETP.GE.AND P3, PT, R5, RZ, PT ;  /* 0x000000ff0500720c */ /* 0x000fe20003f66270 */
[----:B------:R-:W-:Y:S01]  /*3070*/  IMAD.HI.U32 R7, R3, R228, RZ ;  /* 0x000000e403077227 */ /* 0x000fe200078e00ff */
[----:B------:R-:W-:-:S03]  /*3080*/  ISETP.GT.U32.AND P0, PT, R4, R220, PT ;  /* 0x000000dc0400720c */ /* 0x000fc60003f04070 */
[----:B------:R-:W-:Y:S02]  /*3090*/  VIADD R13, R0, 0x46 ;  /* 0x00000046000d7836 */ /* 0x000fe40000000000 */
[----:B------:R-:W-:-:S03]  /*30a0*/  IMAD.HI.U32 R5, R3, R222, RZ ;  /* 0x000000de03057227 */ /* 0x000fc600078e00ff */
[----:B------:R-:W-:Y:S01]  /*30b0*/  IABS R226, R13 ;  /* 0x0000000d00e27213 */ /* 0x000fe20000000000 */
[----:B------:R-:W-:Y:S02]  /*30c0*/  IMAD.MOV R7, RZ, RZ, -R7 ;  /* 0x000000ffff077224 */ /* 0x000fe400078e0a07 */
[----:B------:R-:W-:Y:S02]  /*30d0*/  IMAD.MOV R9, RZ, RZ, -R5 ;  /* 0x000000ffff097224 */ /* 0x000fe400078e0a05 */
[----:B------:R-:W-:Y:S01]  /*30e0*/  @!P2 IMAD.IADD R216, R216, 0x1, -R4 ;  /* 0x00000001d8d8a824 */ /* 0x000fe200078e0a04 */
[----:B------:R-:W-:Y:S01]  /*30f0*/  ISETP.GE.AND P2, PT, R11, RZ, PT ;  /* 0x000000ff0b00720c */ /* 0x000fe20003f46270 */
[----:B------:R-:W-:Y:S02]  /*3100*/  IMAD R228, R4, R7, R228 ;  /* 0x0000000704e47224 */ /* 0x000fe400078e02e4 */
[----:B------:R-:W-:Y:S02]  /*3110*/  @!P4 IMAD.IADD R218, R218, 0x1, -R4 ;  /* 0x00000001dadac824 */ /* 0x000fe400078e0a04 */
[----:B------:R-:W-:-:S02]  /*3120*/  IMAD R222, R4, R9, R222 ;  /* 0x0000000904de7224 */ /* 0x000fc400078e02de */
[----:B------:R-:W-:Y:S01]  /*3130*/  @!P6 IMAD.MOV R216, RZ, RZ, -R216 ;  /* 0x000000ffffd8e224 */ /* 0x000fe200078e0ad8 */
[C---:B------:R-:W-:Y:S01]  /*3140*/  ISETP.GT.U32.AND P6, PT, R4.reuse, R224, PT ;  /* 0x000000e00400720c */ /* 0x040fe20003fc4070 */
[----:B------:R-:W-:Y:S01]  /*3150*/  @!P5 IMAD.MOV R218, RZ, RZ, -R218 ;  /* 0x000000ffffdad224 */ /* 0x000fe200078e0ada */
[----:B------:R-:W-:Y:S01]  /*3160*/  ISETP.GT.U32.AND P5, PT, R4, R228, PT ;  /* 0x000000e40400720c */ /* 0x000fe20003fa4070 */
[----:B------:R-:W-:Y:S02]  /*3170*/  VIADD R9, R0, 0x44 ;  /* 0x0000004400097836 */ /* 0x000fe40000000000 */
[----:B------:R-:W-:-:S03]  /*3180*/  IMAD.HI.U32 R5, R3, R226, RZ ;  /* 0x000000e203057227 */ /* 0x000fc600078e00ff */
[----:B------:R-:W-:Y:S01]  /*3190*/  IABS R230, R9 ;  /* 0x0000000900e67213 */ /* 0x000fe20000000000 */
[----:B------:R-:W-:Y:S02]  /*31a0*/  IMAD.MOV R5, RZ, RZ, -R5 ;  /* 0x000000ffff057224 */ /* 0x000fe400078e0a05 */
[----:B------:R-:W-:Y:S01]  /*31b0*/  @!P0 IMAD.IADD R220, R220, 0x1, -R4 ;  /* 0x00000001dcdc8824 */ /* 0x000fe200078e0a04 */
[C---:B------:R-:W-:Y:S01]  /*31c0*/  ISETP.GT.U32.AND P0, PT, R4.reuse, R222, PT ;  /* 0x000000de0400720c */ /* 0x040fe20003f04070 */
[----:B------:R-:W-:Y:S02]  /*31d0*/  IMAD R226, R4, R5, R226 ;  /* 0x0000000504e27224 */ /* 0x000fe400078e02e2 */
[----:B------:R-:W-:Y:S02]  /*31e0*/  VIADD R11, R0, 0x43 ;  /* 0x00000043000b7836 */ /* 0x000fe40000000000 */
[----:B------:R-:W-:Y:S01]  /*31f0*/  IMAD.HI.U32 R5, R3, R230, RZ ;  /* 0x000000e603057227 */ /* 0x000fe200078e00ff */
[----:B------:R-:W-:-:S02]  /*3200*/  ISETP.GT.U32.AND P4, PT, R4, R226, PT ;  /* 0x000000e20400720c */ /* 0x000fc40003f84070 */
[----:B------:R-:W-:Y:S01]  /*3210*/  IABS R232, R11 ;  /* 0x0000000b00e87213 */ /* 0x000fe20000000000 */
[--C-:B------:R-:W-:Y:S02]  /*3220*/  @!P6 IMAD.IADD R224, R224, 0x1, -R4.reuse ;  /* 0x00000001e0e0e824 */ /* 0x100fe400078e0a04 */
[--C-:B------:R-:W-:Y:S02]  /*3230*/  @!P5 IMAD.IADD R228, R228, 0x1, -R4.reuse ;  /* 0x00000001e4e4d824 */ /* 0x100fe400078e0a04 */
[----:B------:R-:W-:Y:S01]  /*3240*/  IMAD.MOV R5, RZ, RZ, -R5 ;  /* 0x000000ffff057224 */ /* 0x000fe200078e0a05 */
[----:B------:R-:W-:Y:S01]  /*3250*/  ISETP.GT.U32.AND P6, PT, R4, R224, PT ;  /* 0x000000e00400720c */ /* 0x000fe20003fc4070 */
[----:B------:R-:W-:Y:S01]  /*3260*/  @!P0 IMAD.IADD R222, R222, 0x1, -R4 ;  /* 0x00000001dede8824 */ /* 0x000fe200078e0a04 */
[C---:B------:R-:W-:Y:S01]  /*3270*/  ISETP.GT.U32.AND P5, PT, R4.reuse, R228, PT ;  /* 0x000000e40400720c */ /* 0x040fe20003fa4070 */
[C---:B------:R-:W-:Y:S02]  /*3280*/  IMAD R230, R4.reuse, R5, R230 ;  /* 0x0000000504e67224 */ /* 0x040fe400078e02e6 */
[----:B------:R-:W-:Y:S01]  /*3290*/  IMAD.HI.U32 R5, R3, R232, RZ ;  /* 0x000000e803057227 */ /* 0x000fe200078e00ff */
[----:B------:R-:W-:-:S03]  /*32a0*/  ISETP.GT.U32.AND P0, PT, R4, R222, PT ;  /* 0x000000de0400720c */ /* 0x000fc60003f04070 */
[----:B------:R-:W-:Y:S02]  /*32b0*/  IMAD.MOV R5, RZ, RZ, -R5 ;  /* 0x000000ffff057224 */ /* 0x000fe400078e0a05 */
[----:B------:R-:W-:Y:S01]  /*32c0*/  @!P1 IMAD.MOV R220, RZ, RZ, -R220 ;  /* 0x000000ffffdc9224 */ /* 0x000fe200078e0adc */
[----:B------:R-:W-:Y:S01]  /*32d0*/  ISETP.GE.AND P1, PT, R13, RZ, PT ;  /* 0x000000ff0d00720c */ /* 0x000fe20003f26270 */
[----:B------:R-:W-:Y:S02]  /*32e0*/  VIADD R13, R0, 0x42 ;  /* 0x00000042000d7836 */ /* 0x000fe40000000000 */
[----:B------:R-:W-:Y:S02]  /*32f0*/  @!P4 IMAD.IADD R226, R226, 0x1, -R4 ;  /* 0x00000001e2e2c824 */ /* 0x000fe400078e0a04 */
[----:B------:R-:W-:Y:S01]  /*3300*/  IMAD R232, R4, R5, R232 ;  /* 0x0000000504e87224 */ /* 0x000fe200078e02e8 */
[----:B------:R-:W-:Y:S01]  /*3310*/  IABS R234, R13 ;  /* 0x0000000d00ea7213 */ /* 0x000fe20000000000 */
[--C-:B------:R-:W-:Y:S01]  /*3320*/  @!P6 IMAD.IADD R224, R224, 0x1, -R4.reuse ;  /* 0x00000001e0e0e824 */ /* 0x100fe200078e0a04 */
[----:B------:R-:W-:Y:S01]  /*3330*/  ISETP.GT.U32.AND P4, PT, R4, R226, PT ;  /* 0x000000e20400720c */ /* 0x000fe20003f84070 */
[----:B------:R-:W-:Y:S01]  /*3340*/  @!P5 IMAD.IADD R228, R228, 0x1, -R4 ;  /* 0x00000001e4e4d824 */ /* 0x000fe200078e0a04 */
[C---:B------:R-:W-:Y:S01]  /*3350*/  ISETP.GT.U32.AND P6, PT, R4.reuse, R230, PT ;  /* 0x000000e60400720c */ /* 0x040fe20003fc4070 */
[----:B------:R-:W-:Y:S01]  /*3360*/  IMAD.HI.U32 R7, R3, R234, RZ ;  /* 0x000000ea03077227 */ /* 0x000fe200078e00ff */
[----:B------:R-:W-:-:S03]  /*3370*/  ISETP.GT.U32.AND P5, PT, R4, R232, PT ;  /* 0x000000e80400720c */ /* 0x000fc60003fa4070 */
[----:B------:R-:W-:Y:S01]  /*3380*/  @!P0 IMAD.IADD R222, R222, 0x1, -R4 ;  /* 0x00000001dede8824 */ /* 0x000fe200078e0a04 */
[----:B------:R-:W-:Y:S01]  /*3390*/  ISETP.GE.AND P0, PT, R15, RZ, PT ;  /* 0x000000ff0f00720c */ /* 0x000fe20003f06270 */
[----:B------:R-:W-:Y:S02]  /*33a0*/  IMAD.MOV R7, RZ, RZ, -R7 ;  /* 0x000000ffff077224 */ /* 0x000fe400078e0a07 */
[----:B------:R-:W-:Y:S02]  /*33b0*/  VIADD R5, R0, 0x41 ;  /* 0x0000004100057836 */ /* 0x000fe40000000000 */
[----:B------:R-:W-:Y:S02]  /*33c0*/  IMAD R234, R4, R7, R234 ;  /* 0x0000000704ea7224 */ /* 0x000fe400078e02ea */
[--C-:B------:R-:W-:Y:S01]  /*33d0*/  @!P4 IMAD.IADD R226, R226, 0x1, -R4.reuse ;  /* 0x00000001e2e2c824 */ /* 0x100fe200078e0a04 */
[----:B------:R-:W-:Y:S01]  /*33e0*/  IABS R236, R5 ;  /* 0x0000000500ec7213 */ /* 0x000fe20000000000 */
[----:B------:R-:W-:Y:S01]  /*33f0*/  @!P6 IMAD.IADD R230, R230, 0x1, -R4 ;  /* 0x00000001e6e6e824 */ /* 0x000fe200078e0a04 */
[----:B------:R-:W-:Y:S01]  /*3400*/  ISETP.GE.AND P4, PT, R13, RZ, PT ;  /* 0x000000ff0d00720c */ /* 0x000fe20003f86270 */
[----:B------:R-:W-:-:S02]  /*3410*/  VIADD R7, R0, 0x40 ;  /* 0x0000004000077836 */ /* 0x000fc40000000000 */
[----:B------:R-:W-:Y:S01]  /*3420*/  @!P5 IMAD.IADD R232, R232, 0x1, -R4 ;  /* 0x00000001e8e8d824 */ /* 0x000fe200078e0a04 */
[C---:B------:R-:W-:Y:S01]  /*3430*/  ISETP.GT.U32.AND P6, PT, R4.reuse, R230, PT ;  /* 0x000000e60400720c */ /* 0x040fe20003fc4070 */
[----:B------:R-:W-:Y:S01]  /*3440*/  @!P1 IMAD.MOV R226, RZ, RZ, -R226 ;  /* 0x000000ffffe29224 */ /* 0x000fe200078e0ae2 */
[----:B------:R-:W-:Y:S01]  /*3450*/  ISETP.GE.AND P1, PT, R5, RZ, PT ;  /* 0x000000ff0500720c */ /* 0x000fe20003f26270 */
[----:B------:R-:W-:Y:S01]  /*3460*/  IMAD.HI.U32 R5, R3, R236, RZ ;  /* 0x000000ec03057227 */ /* 0x000fe200078e00ff */
[----:B------:R-:W-:Y:S02]  /*3470*/  IABS R238, R7 ;  /* 0x0000000700ee7213 */ /* 0x000fe40000000000 */
[----:B------:R-:W-:Y:S01]  /*3480*/  ISETP.GT.U32.AND P5, PT, R4, R232, PT ;  /* 0x000000e80400720c */ /* 0x000fe20003fa4070 */
[----:B------:R-:W-:Y:S01]  /*3490*/  @!P3 IMAD.MOV R222, RZ, RZ, -R222 ;  /* 0x000000ffffdeb224 */ /* 0x000fe200078e0ade */
[----:B------:R-:W-:Y:S01]  /*34a0*/  ISETP.GE.AND P3, PT, R9, RZ, PT ;  /* 0x000000ff0900720c */ /* 0x000fe20003f66270 */
[----:B------:R-:W-:Y:S01]  /*34b0*/  @!P0 IMAD.MOV R228, RZ, RZ, -R228 ;  /* 0x000000ffffe48224 */ /* 0x000fe200078e0ae4 */
[----:B------:R-:W-:Y:S01]  /*34c0*/  ISETP.GE.AND P0, PT, R7, RZ, PT ;  /* 0x000000ff0700720c */ /* 0x000fe20003f06270 */
[----:B------:R-:W-:-:S04]  /*34d0*/  IMAD.HI.U32 R7, R3, R238, RZ ;  /* 0x000000ee03077227 */ /* 0x000fc800078e00ff */
[----:B------:R-:W-:Y:S02]  /*34e0*/  IMAD.MOV R5, RZ, RZ, -R5 ;  /* 0x000000ffff057224 */ /* 0x000fe400078e0a05 */
[----:B------:R-:W-:Y:S02]  /*34f0*/  IMAD.MOV R7, RZ, RZ, -R7 ;  /* 0x000000ffff077224 */ /* 0x000fe400078e0a07 */
[----:B------:R-:W-:Y:S02]  /*3500*/  IMAD R236, R4, R5, R236 ;  /* 0x0000000504ec7224 */ /* 0x000fe400078e02ec */
[----:B------:R-:W-:Y:S01]  /*3510*/  @!P6 IMAD.IADD R230, R230, 0x1, -R4 ;  /* 0x00000001e6e6e824 */ /* 0x000fe200078e0a04 */
[C---:B------:R-:W-:Y:S01]  /*3520*/  ISETP.GT.U32.AND P6, PT, R4.reuse, R234, PT ;  /* 0x000000ea0400720c */ /* 0x040fe20003fc4070 */
[----:B------:R-:W-:Y:S02]  /*3530*/  IMAD R238, R4, R7, R238 ;  /* 0x0000000704ee7224 */ /* 0x000fe400078e02ee */
[----:B------:R-:W-:Y:S01]  /*3540*/  @!P5 IMAD.IADD R232, R232, 0x1, -R4 ;  /* 0x00000001e8e8d824 */ /* 0x000fe200078e0a04 */
[C---:B------:R-:W-:Y:S01]  /*3550*/  ISETP.GT.U32.AND P5, PT, R4.reuse, R236, PT ;  /* 0x000000ec0400720c */ /* 0x040fe20003fa4070 */
[----:B------:R-:W-:Y:S01]  /*3560*/  @!P3 IMAD.MOV R230, RZ, RZ, -R230 ;  /* 0x000000ffffe6b224 */ /* 0x000fe200078e0ae6 */
[----:B------:R-:W-:Y:S01]  /*3570*/  ISETP.GT.U32.AND P3, PT, R4, R238, PT ;  /* 0x000000ee0400720c */ /* 0x000fe20003f64070 */
[----:B------:R-:W-:-:S02]  /*3580*/  VIADD R9, R0, 0x3f ;  /* 0x0000003f00097836 */ /* 0x000fc40000000000 */
[----:B------:R-:W-:Y:S01]  /*3590*/  @!P2 IMAD.MOV R224, RZ, RZ, -R224 ;  /* 0x000000ffffe0a224 */ /* 0x000fe200078e0ae0 */
[----:B------:R-:W-:Y:S01]  /*35a0*/  ISETP.GE.AND P2, PT, R11, RZ, PT ;  /* 0x000000ff0b00720c */ /* 0x000fe20003f46270 */
[----:B------:R-:W-:Y:S01]  /*35b0*/  VIADD R11, R0, 0x3e ;  /* 0x0000003e000b7836 */ /* 0x000fe20000000000 */
[----:B------:R-:W-:Y:S01]  /*35c0*/  IABS R240, R9 ;  /* 0x0000000900f07213 */ /* 0x000fe20000000000 */
[--C-:B------:R-:W-:Y:S02]  /*35d0*/  @!P6 IMAD.IADD R234, R234, 0x1, -R4.reuse ;  /* 0x00000001eaeae824 */ /* 0x100fe400078e0a04 */
[----:B------:R-:W-:Y:S01]  /*35e0*/  VIADD R13, R0, 0x3d ;  /* 0x0000003d000d7836 */ /* 0x000fe20000000000 */
[----:B------:R-:W-:Y:S01]  /*35f0*/  IABS R242, R11 ;  /* 0x0000000b00f27213 */ /* 0x000fe20000000000 */
[--C-:B------:R-:W-:Y:S01]  /*3600*/  @!P5 IMAD.IADD R236, R236, 0x1, -R4.reuse ;  /* 0x00000001ececd824 */ /* 0x100fe200078e0a04 */
[----:B------:R-:W-:Y:S01]  /*3610*/  ISETP.GT.U32.AND P6, PT, R4, R234, PT ;  /* 0x000000ea0400720c */ /* 0x000fe20003fc4070 */
[----:B------:R-:W-:Y:S01]  /*3620*/  @!P3 IMAD.IADD R238, R238, 0x1, -R4 ;  /* 0x00000001eeeeb824 */ /* 0x000fe200078e0a04 */
[----:B------:R-:W-:Y:S01]  /*3630*/  IABS R244, R13 ;  /* 0x0000000d00f47213 */ /* 0x000fe20000000000 */
[----:B------:R-:W-:Y:S01]  /*3640*/  IMAD.HI.U32 R5, R3, R240, RZ ;  /* 0x000000f003057227 */ /* 0x000fe200078e00ff */
[----:B------:R-:W-:-:S02]  /*3650*/  ISETP.GT.U32.AND P5, PT, R4, R236, PT ;  /* 0x000000ec0400720c */ /* 0x000fc40003fa4070 */
[----:B------:R-:W-:Y:S01]  /*3660*/  ISETP.GT.U32.AND P3, PT, R4, R238, PT ;  /* 0x000000ee0400720c */ /* 0x000fe20003f64070 */
[----:B------:R-:W-:-:S04]  /*3670*/  IMAD.HI.U32 R7, R3, R242, RZ ;  /* 0x000000f203077227 */ /* 0x000fc800078e00ff */
[----:B------:R-:W-:Y:S02]  /*3680*/  IMAD.MOV R5, RZ, RZ, -R5 ;  /* 0x000000ffff057224 */ /* 0x000fe400078e0a05 */
[----:B------:R-:W-:Y:S02]  /*3690*/  IMAD.MOV R7, RZ, RZ, -R7 ;  /* 0x000000ffff077224 */ /* 0x000fe400078e0a07 */
[----:B------:R-:W-:Y:S02]  /*36a0*/  IMAD R240, R4, R5, R240 ;  /* 0x0000000504f07224 */ /* 0x000fe400078e02f0 */
[----:B------:R-:W-:Y:S02]  /*36b0*/  VIADD R15, R0, 0x3c ;  /* 0x0000003c000f7836 */ /* 0x000fe40000000000 */
[----:B------:R-:W-:Y:S02]  /*36c0*/  IMAD R242, R4, R7, R242 ;  /* 0x0000000704f27224 */ /* 0x000fe400078e02f2 */
[----:B------:R-:W-:Y:S01]  /*36d0*/  @!P5 IMAD.IADD R236, R236, 0x1, -R4 ;  /* 0x00000001ececd824 */ /* 0x000fe200078e0a04 */
[----:B------:R-:W-:Y:S01]  /*36e0*/  IABS R246, R15 ;  /* 0x0000000f00f67213 */ /* 0x000fe20000000000 */
[----:B------:R-:W-:Y:S01]  /*36f0*/  IMAD.HI.U32 R5, R3, R244, RZ ;  /* 0x000000f403057227 */ /* 0x000fe200078e00ff */
[----:B------:R-:W-:-:S03]  /*3700*/  ISETP.GT.U32.AND P5, PT, R4, R240, PT ;  /* 0x000000f00400720c */ /* 0x000fc60003fa4070 */
[----:B------:R-:W-:Y:S01]  /*3710*/  @!P2 IMAD.MOV R232, RZ, RZ, -R232 ;  /* 0x000000ffffe8a224 */ /* 0x000fe200078e0ae8 */
[----:B------:R-:W-:Y:S01]  /*3720*/  ISETP.GE.AND P2, PT, R9, RZ, PT ;  /* 0x000000ff0900720c */ /* 0x000fe20003f46270 */
[----:B------:R-:W-:Y:S01]  /*3730*/  @!P3 IMAD.IADD R238, R238, 0x1, -R4 ;  /* 0x00000001eeeeb824 */ /* 0x000fe200078e0a04 */
[----:B------:R-:W-:Y:S01]  /*3740*/  ISETP.GT.U32.AND P3, PT, R4, R242, PT ;  /* 0x000000f20400720c */ /* 0x000fe20003f64070 */
[----:B------:R-:W-:Y:S02]  /*3750*/  IMAD.MOV R9, RZ, RZ, -R5 ;  /* 0x000000ffff097224 */ /* 0x000fe400078e0a05 */
[----:B------:R-:W-:-:S04]  /*3760*/  IMAD.HI.U32 R5, R3, R246, RZ ;  /* 0x000000f603057227 */ /* 0x000fc800078e00ff */
[----:B------:R-:W-:Y:S01]  /*3770*/  @!P6 IMAD.IADD R234, R234, 0x1, -R4 ;  /* 0x00000001eaeae824 */ /* 0x000fe200078e0a04 */
[----:B------:R-:W-:Y:S01]  /*3780*/  ISETP.GE.AND P6, PT, R11, RZ, PT ;  /* 0x000000ff0b00720c */ /* 0x000fe20003fc6270 */
[----:B------:R-:W-:Y:S02]  /*3790*/  IMAD R244, R4, R9, R244 ;  /* 0x0000000904f47224 */ /* 0x000fe400078e02f4 */
[----:B------:R-:W-:Y:S02]  /*37a0*/  IMAD.MOV R11, RZ, RZ, -R5 ;  /* 0x000000ffff0b7224 */ /* 0x000fe400078e0a05 */
[----:B------:R-:W-:Y:S01]  /*37b0*/  @!P5 IMAD.IADD R240, R240, 0x1, -R4 ;  /* 0x00000001f0f0d824 */ /* 0x000fe200078e0a04 */
[C---:B------:R-:W-:Y:S01]  /*37c0*/  ISETP.GT.U32.AND P5, PT, R4.reuse, R244, PT ;  /* 0x000000f40400720c */ /* 0x040fe20003fa4070 */
[----:B------:R-:W-:Y:S02]  /*37d0*/  IMAD R246, R4, R11, R246 ;  /* 0x0000000b04f67224 */ /* 0x000fe400078e02f6 */
[----:B------:R-:W-:-:S02]  /*37e0*/  @!P3 IMAD.IADD R242, R242, 0x1, -R4 ;  /* 0x00000001f2f2b824 */ /* 0x000fc400078e0a04 */
[----:B------:R-:W-:Y:S01]  /*37f0*/  VIADD R17, R0, 0x3b ;  /* 0x0000003b00117836 */ /* 0x000fe20000000000 */
[----:B------:R-:W-:Y:S01]  /*3800*/  ISETP.GT.U32.AND P3, PT, R4, R246, PT ;  /* 0x000000f60400720c */ /* 0x000fe20003f64070 */
[----:B------:R-:W-:Y:S02]  /*3810*/  VIADD R19, R0, 0x3a ;  /* 0x0000003a00137836 */ /* 0x000fe40000000000 */
[C---:B------:R-:W-:Y:S01]  /*3820*/  IMAD.HI.U32 R5, R3.reuse, R252, RZ ;  /* 0x000000fc03057227 */ /* 0x040fe200078e00ff */
[----:B------:R-:W-:Y:S02]  /*3830*/  IABS R248, R17 ;  /* 0x0000001100f87213 */ /* 0x000fe40000000000 */
[----:B------:R-:W-:Y:S01]  /*3840*/  IABS R250, R19 ;  /* 0x0000001300fa7213 */ /* 0x000fe20000000000 */
[----:B------:R-:W-:Y:S01]  /*3850*/  @!P5 IMAD.IADD R244, R244, 0x1, -R4 ;  /* 0x00000001f4f4d824 */ /* 0x000fe200078e0a04 */
[----:B------:R-:W-:Y:S01]  /*3860*/  ISETP.GT.U32.AND P5, PT, R4, R242, PT ;  /* 0x000000f20400720c */ /* 0x000fe20003fa4070 */
[----:B------:R-:W-:-:S04]  /*3870*/  IMAD.HI.U32 R7, R3, R248, RZ ;  /* 0x000000f803077227 */ /* 0x000fc800078e00ff */
[----:B------:R-:W-:Y:S01]  /*3880*/  @!P3 IMAD.IADD R246, R246, 0x1, -R4 ;  /* 0x00000001f6f6b824 */ /* 0x000fe200078e0a04 */
[----:B------:R-:W-:Y:S01]  /*3890*/  ISETP.GT.U32.AND P3, PT, R4, R244, PT ;  /* 0x000000f40400720c */ /* 0x000fe20003f64070 */
[----:B------:R-:W-:-:S04]  /*38a0*/  IMAD.HI.U32 R9, R3, R250, RZ ;  /* 0x000000fa03097227 */ /* 0x000fc800078e00ff */
[----:B------:R-:W-:Y:S02]  /*38b0*/  IMAD.MOV R7, RZ, RZ, -R7 ;  /* 0x000000ffff077224 */ /* 0x000fe400078e0a07 */
[----:B------:R-:W-:Y:S02]  /*38c0*/  IMAD.MOV R5, RZ, RZ, -R5 ;  /* 0x000000ffff057224 */ /* 0x000fe400078e0a05 */
[----:B------:R-:W-:Y:S01]  /*38d0*/  @!P1 IMAD.MOV R236, RZ, RZ, -R236 ;  /* 0x000000ffffec9224 */ /* 0x000fe200078e0aec */
[----:B------:R-:W-:Y:S01]  /*38e0*/  ISETP.GT.U32.AND P1, PT, R4, R246, PT ;  /* 0x000000f60400720c */ /* 0x000fe20003f24070 */
[----:B------:R-:W-:Y:S02]  /*38f0*/  IMAD.MOV R9, RZ, RZ, -R9 ;  /* 0x000000ffff097224 */ /* 0x000fe400078e0a09 */
[----:B------:R-:W-:Y:S02]  /*3900*/  VIADD R11, R0, 0x37 ;  /* 0x00000037000b7836 */ /* 0x000fe40000000000 */
[----:B------:R-:W-:-:S02]  /*3910*/  IMAD R248, R4, R7, R248 ;  /* 0x0000000704f87224 */ /* 0x000fc400078e02f8 */
[C---:B------:R-:W-:Y:S01]  /*3920*/  IMAD R252, R4.reuse, R5, R252 ;  /* 0x0000000504fc7224 */ /* 0x040fe200078e02fc */
[----:B------:R-:W-:Y:S01]  /*3930*/  IABS R21, R11 ;  /* 0x0000000b00157213 */ /* 0x000fe20000000000 */
[----:B------:R-:W-:Y:S02]  /*3940*/  IMAD R250, R4, R9, R250 ;  /* 0x0000000904fa7224 */ /* 0x000fe400078e02fa */
[----:B------:R-:W-:Y:S02]  /*3950*/  VIADD R9, R0, 0x38 ;  /* 0x0000003800097836 */ /* 0x000fe40000000000 */
[----:B------:R-:W-:Y:S01]  /*3960*/  @!P4 IMAD.MOV R234, RZ, RZ, -R234 ;  /* 0x000000ffffeac224 */ /* 0x000fe200078e0aea */
[C---:B------:R-:W-:Y:S01]  /*3970*/  ISETP.GT.U32.AND P4, PT, R4.reuse, R240, PT ;  /* 0x000000f00400720c */ /* 0x040fe20003f84070 */
[----:B------:R-:W-:Y:S01]  /*3980*/  @!P0 IMAD.MOV R238, RZ, RZ, -R238 ;  /* 0x000000ffffee8224 */ /* 0x000fe200078e0aee */
[----:B------:R-:W-:Y:S01]  /*3990*/  ISETP.GT.U32.AND P0, PT, R4, R248, PT ;  /* 0x000000f80400720c */ /* 0x000fe20003f04070 */
[----:B------:R-:W-:Y:S01]  /*39a0*/  @!P3 IMAD.IADD R244, R244, 0x1, -R4 ;  /* 0x00000001f4f4b824 */ /* 0x000fe200078e0a04 */
[----:B------:R-:W-:Y:S01]  /*39b0*/  ISETP.GT.U32.AND P3, PT, R4, R252, PT ;  /* 0x000000fc0400720c */ /* 0x000fe20003f64070 */
[----:B------:R-:W-:Y:S01]  /*39c0*/  IMAD.HI.U32 R7, R3, R21, RZ ;  /* 0x0000001503077227 */ /* 0x000fe200078e00ff */
[----:B------:R-:W-:-:S03]  /*39d0*/  IABS R135, R9 ;  /* 0x0000000900877213 */ /* 0x000fc60000000000 */
[--C-:B------:R-:W-:Y:S01]  /*39e0*/  @!P5 IMAD.IADD R242, R242, 0x1, -R4.reuse ;  /* 0x00000001f2f2d824 */ /* 0x100fe200078e0a04 */
[----:B------:R-:W-:Y:S01]  /*39f0*/  ISETP.GE.AND P5, PT, R13, RZ, PT ;  /* 0x000000ff0d00720c */ /* 0x000fe20003fa6270 */
[----:B------:R-:W-:Y:S01]  /*3a00*/  @!P1 IMAD.IADD R246, R246, 0x1, -R4 ;  /* 0x00000001f6f69824 */ /* 0x000fe200078e0a04 */
[----:B------:R-:W-:Y:S01]  /*3a10*/  ISETP.GE.AND P1, PT, R15, RZ, PT ;  /* 0x000000ff0f00720c */ /* 0x000fe20003f26270 */
[----:B------:R-:W-:Y:S02]  /*3a20*/  IMAD.MOV R7, RZ, RZ, -R7 ;  /* 0x000000ffff077224 */ /* 0x000fe400078e0a07 */
[----:B------:R-:W-:-:S04]  /*3a30*/  IMAD.HI.U32 R5, R3, R135, RZ ;  /* 0x0000008703057227 */ /* 0x000fc800078e00ff */
[----:B------:R-:W-:Y:S02]  /*3a40*/  IMAD R21, R4, R7, R21 ;  /* 0x0000000704157224 */ /* 0x000fe400078e0215 */
[--C-:B------:R-:W-:Y:S01]  /*3a50*/  @!P4 IMAD.IADD R240, R240, 0x1, -R4.reuse ;  /* 0x00000001f0f0c824 */ /* 0x100fe200078e0a04 */
[----:B------:R-:W-:Y:S01]  /*3a60*/  ISETP.GT.U32.AND P4, PT, R4, R250, PT ;  /* 0x000000fa0400720c */ /* 0x000fe20003f84070 */
[----:B------:R-:W-:Y:S02]  /*3a70*/  IMAD.MOV R5, RZ, RZ, -R5 ;  /* 0x000000ffff057224 */ /* 0x000fe400078e0a05 */
[--C-:B------:R-:W-:Y:S01]  /*3a80*/  @!P0 IMAD.IADD R248, R248, 0x1, -R4.reuse ;  /* 0x00000001f8f88824 */ /* 0x100fe200078e0a04 */
[----:B------:R-:W-:Y:S01]  /*3a90*/  ISETP.GE.AND P0, PT, R17, RZ, PT ;  /* 0x000000ff1100720c */ /* 0x000fe20003f06270 */
[----:B------:R-:W-:Y:S02]  /*3aa0*/  VIADD R7, R0, 0x36 ;  /* 0x0000003600077836 */ /* 0x000fe40000000000 */
[----:B------:R-:W-:-:S02]  /*3ab0*/  @!P3 IMAD.IADD R252, R252, 0x1, -R4 ;  /* 0x00000001fcfcb824 */ /* 0x000fc400078e0a04 */
[C---:B------:R-:W-:Y:S01]  /*3ac0*/  IMAD R135, R4.reuse, R5, R135 ;  /* 0x0000000504877224 */ /* 0x040fe200078e0287 */
[----:B------:R-:W-:Y:S01]  /*3ad0*/  IABS R133, R7 ;  /* 0x0000000700857213 */ /* 0x000fe20000000000 */
[----:B------:R-:W-:Y:S01]  /*3ae0*/  @!P2 IMAD.MOV R240, RZ, RZ, -R240 ;  /* 0x000000fffff0a224 */ /* 0x000fe200078e0af0 */
[C---:B------:R-:W-:Y:S01]  /*3af0*/  ISETP.GT.U32.AND P2, PT, R4.reuse, R248, PT ;  /* 0x000000f80400720c */ /* 0x040fe20003f44070 */
[----:B------:R-:W-:Y:S01]  /*3b00*/  @!P5 IMAD.MOV R244, RZ, RZ, -R244 ;  /* 0x000000fffff4d224 */ /* 0x000fe200078e0af4 */
[C---:B------:R-:W-:Y:S01]  /*3b10*/  ISETP.GT.U32.AND P3, PT, R4.reuse, R252, PT ;  /* 0x000000fc0400720c */ /* 0x040fe20003f64070 */
[----:B------:R-:W-:Y:S01]  /*3b20*/  @!P1 IMAD.MOV R246, RZ, RZ, -R246 ;  /* 0x000000fffff69224 */ /* 0x000fe200078e0af6 */
[----:B------:R-:W-:Y:S01]  /*3b30*/  ISETP.GT.U32.AND P5, PT, R4, R135, PT ;  /* 0x000000870400720c */ /* 0x000fe20003fa4070 */
[----:B------:R-:W-:Y:S01]  /*3b40*/  IMAD.HI.U32 R5, R3, R133, RZ ;  /* 0x0000008503057227 */ /* 0x000fe200078e00ff */
[----:B------:R-:W-:-:S03]  /*3b50*/  ISETP.GE.AND P1, PT, R23, RZ, PT ;  /* 0x000000ff1700720c */ /* 0x000fc60003f26270 */
[----:B------:R-:W-:Y:S01]  /*3b60*/  @!P4 IMAD.IADD R250, R250, 0x1, -R4 ;  /* 0x00000001fafac824 */ /* 0x000fe200078e0a04 */
[----:B------:R-:W-:Y:S01]  /*3b70*/  ISETP.GE.AND P4, PT, R19, RZ, PT ;  /* 0x000000ff1300720c */ /* 0x000fe20003f86270 */
[----:B------:R-:W-:Y:S02]  /*3b80*/  IMAD.MOV R5, RZ, RZ, -R5 ;  /* 0x000000ffff057224 */ /* 0x000fe400078e0a05 */
[----:B------:R-:W-:Y:S01]  /*3b90*/  @!P6 IMAD.MOV R242, RZ, RZ, -R242 ;  /* 0x000000fffff2e224 */ /* 0x000fe200078e0af2 */
[----:B------:R-:W-:Y:S01]  /*3ba0*/  ISETP.GT.U32.AND P6, PT, R4, R250, PT ;  /* 0x000000fa0400720c */ /* 0x000fe20003fc4070 */
[--C-:B------:R-:W-:Y:S01]  /*3bb0*/  @!P2 IMAD.IADD R248, R248, 0x1, -R4.reuse ;  /* 0x00000001f8f8a824 */ /* 0x100fe200078e0a04 */
[----:B------:R-:W-:Y:S01]  /*3bc0*/  ISETP.GT.U32.AND P2, PT, R4, R21, PT ;  /* 0x000000150400720c */ /* 0x000fe20003f44070 */
[----:B------:R-:W-:Y:S01]  /*3bd0*/  @!P3 IMAD.IADD R252, R252, 0x1, -R4 ;  /* 0x00000001fcfcb824 */ /* 0x000fe200078e0a04 */
[----:B------:R-:W-:Y:S01]  /*3be0*/  ISETP.GE.AND P3, PT, R11, RZ, PT ;  /* 0x000000ff0b00720c */ /* 0x000fe20003f66270 */
[----:B------:R-:W-:-:S02]  /*3bf0*/  IMAD R133, R4, R5, R133 ;  /* 0x0000000504857224 */ /* 0x000fc400078e0285 */
[----:B------:R-:W-:Y:S01]  /*3c00*/  @!P5 IMAD.IADD R135, R135, 0x1, -R4 ;  /* 0x000000018787d824 */ /* 0x000fe200078e0a04 */
[----:B------:R-:W-:Y:S01]  /*3c10*/  ISETP.GE.AND P5, PT, R7, RZ, PT ;  /* 0x000000ff0700720c */ /* 0x000fe20003fa6270 */
[----:B------:R-:W-:Y:S01]  /*3c20*/  @!P1 IMAD.MOV R252, RZ, RZ, -R252 ;  /* 0x000000fffffc9224 */ /* 0x000fe200078e0afc */
[C---:B------:R-:W-:Y:S01]  /*3c30*/  ISETP.GT.U32.AND P1, PT, R4.reuse, R133, PT ;  /* 0x000000850400720c */ /* 0x040fe20003f24070 */
[----:B------:R-:W-:Y:S01]  /*3c40*/  @!P0 IMAD.MOV R248, RZ, RZ, -R248 ;  /* 0x000000fffff88224 */ /* 0x000fe200078e0af8 */
[----:B------:R-:W-:Y:S01]  /*3c50*/  ISETP.GT.U32.AND P0, PT, R4, R135, PT ;  /* 0x000000870400720c */ /* 0x000fe20003f04070 */
[----:B------:R-:W-:Y:S02]  /*3c60*/  VIADD R13, R0, 0x35 ;  /* 0x00000035000d7836 */ /* 0x000fe40000000000 */
[--C-:B------:R-:W-:Y:S01]  /*3c70*/  @!P6 IMAD.IADD R250, R250, 0x1, -R4.reuse ;  /* 0x00000001fafae824 */ /* 0x100fe200078e0a04 */
[----:B------:R-:W-:Y:S01]  /*3c80*/  ISETP.GE.AND P6, PT, R9, RZ, PT ;  /* 0x000000ff0900720c */ /* 0x000fe20003fc6270 */
[----:B------:R-:W-:Y:S01]  /*3c90*/  @!P2 IMAD.IADD R21, R21, 0x1, -R4 ;  /* 0x000000011515a824 */ /* 0x000fe200078e0a04 */
[----:B------:R-:W-:Y:S01]  /*3ca0*/  IABS R23, R13 ;  /* 0x0000000d00177213 */ /* 0x000fe20000000000 */
[----:B------:R-:W-:Y:S01]  /*3cb0*/  VIADD R5, R0, 0x34 ;  /* 0x0000003400057836 */ /* 0x000fe20000000000 */
[----:B------:R-:W-:Y:S01]  /*3cc0*/  ISETP.GE.AND P2, PT, R13, RZ, PT ;  /* 0x000000ff0d00720c */ /* 0x000fe20003f46270 */
[----:B------:R-:W-:Y:S01]  /*3cd0*/  @!P4 IMAD.MOV R250, RZ, RZ, -R250 ;  /* 0x000000fffffac224 */ /* 0x000fe200078e0afa */
[----:B------:R-:W-:Y:S01]  /*3ce0*/  ISETP.GT.U32.AND P4, PT, R4, R21, PT ;  /* 0x000000150400720c */ /* 0x000fe20003f84070 */
[----:B------:R-:W-:Y:S01]  /*3cf0*/  @!P1 IMAD.IADD R133, R133, 0x1, -R4 ;  /* 0x0000000185859824 */ /* 0x000fe200078e0a04 */
[----:B------:R-:W-:Y:S01]  /*3d00*/  IABS R131, R5 ;  /* 0x0000000500837213 */ /* 0x000fe20000000000 */
[----:B------:R-:W-:-:S03]  /*3d10*/  IMAD.HI.U32 R7, R3, R23, RZ ;  /* 0x0000001703077227 */ /* 0x000fc600078e00ff */
[----:B------:R-:W-:Y:S01]  /*3d20*/  ISETP.GT.U32.AND P1, PT, R4, R133, PT ;  /* 0x000000850400720c */ /* 0x000fe20003f24070 */
[----:B------:R-:W-:Y:S01]  /*3d30*/  @!P0 IMAD.IADD R135, R135, 0x1, -R4 ;  /* 0x0000000187878824 */ /* 0x000fe200078e0a04 */
[----:B------:R-:W-:Y:S01]  /*3d40*/  ISETP.GE.AND P0, PT, R5, RZ, PT ;  /* 0x000000ff0500720c */ /* 0x000fe20003f06270 */
[----:B------:R-:W-:Y:S02]  /*3d50*/  IMAD.MOV R7, RZ, RZ, -R7 ;  /* 0x000000ffff077224 */ /* 0x000fe400078e0a07 */
[----:B------:R-:W-:-:S04]  /*3d60*/  IMAD.HI.U32 R5, R3, R131, RZ ;  /* 0x0000008303057227 */ /* 0x000fc800078e00ff */
[----:B------:R-:W-:Y:S02]  /*3d70*/  IMAD R23, R4, R7, R23 ;  /* 0x0000000704177224 */ /* 0x000fe400078e0217 */
[----:B------:R-:W-:Y:S02]  /*3d80*/  VIADD R11, R0, 0x32 ;  /* 0x00000032000b7836 */ /* 0x000fe40000000000 */
[----:B------:R-:W-:Y:S02]  /*3d90*/  IMAD.MOV R5, RZ, RZ, -R5 ;  /* 0x000000ffff057224 */ /* 0x000fe400078e0a05 */
[--C-:B------:R-:W-:Y:S01]  /*3da0*/  @!P4 IMAD.IADD R21, R21, 0x1, -R4.reuse ;  /* 0x000000011515c824 */ /* 0x100fe200078e0a04 */
[C---:B------:R-:W-:Y:S01]  /*3db0*/  ISETP.GT.U32.AND P4, PT, R4.reuse, R23, PT ;  /* 0x000000170400720c */ /* 0x040fe20003f84070 */
[----:B------:R-:W-:Y:S01]  /*3dc0*/  IMAD R131, R4, R5, R131 ;  /* 0x0000000504837224 */ /* 0x000fe200078e0283 */
[----:B------:R-:W-:Y:S01]  /*3dd0*/  IABS R129, R11 ;  /* 0x0000000b00817213 */ /* 0x000fe20000000000 */
[----:B------:R-:W-:-:S02]  /*3de0*/  @!P1 IMAD.IADD R133, R133, 0x1, -R4 ;  /* 0x0000000185859824 */ /* 0x000fc400078e0a04 */
[----:B------:R-:W-:Y:S01]  /*3df0*/  VIADD R7, R0, 0x33 ;  /* 0x0000003300077836 */ /* 0x000fe20000000000 */
[----:B------:R-:W-:Y:S01]  /*3e00*/  ISETP.GT.U32.AND P1, PT, R4, R131, PT ;  /* 0x000000830400720c */ /* 0x000fe20003f24070 */
[----:B------:R-:W-:-:S03]  /*3e10*/  IMAD.HI.U32 R9, R3, R129, RZ ;  /* 0x0000008103097227 */ /* 0x000fc600078e00ff */
[----:B------:R-:W-:Y:S01]  /*3e20*/  IABS R43, R7 ;  /* 0x00000007002b7213 */ /* 0x000fe20000000000 */
[----:B------:R-:W-:Y:S02]  /*3e30*/  IMAD.MOV R9, RZ, RZ, -R9 ;  /* 0x000000ffff097224 */ /* 0x000fe400078e0a09 */
[----:B------:R-:W-:Y:S02]  /*3e40*/  @!P4 IMAD.IADD R23, R23, 0x1, -R4 ;  /* 0x000000011717c824 */ /* 0x000fe400078e0a04 */
[C---:B------:R-:W-:Y:S02]  /*3e50*/  IMAD R129, R4.reuse, R9, R129 ;  /* 0x0000000904817224 */ /* 0x040fe400078e0281 */
[----:B------:R-:W-:Y:S01]  /*3e60*/  @!P6 IMAD.MOV R135, RZ, RZ, -R135 ;  /* 0x000000ffff87e224 */ /* 0x000fe200078e0a87 */
[----:B------:R-:W-:Y:S01]  /*3e70*/  ISETP.GE.AND P6, PT, R7, RZ, PT ;  /* 0x000000ff0700720c */ /* 0x000fe20003fc6270 */
[----:B------:R-:W-:Y:S01]  /*3e80*/  IMAD.HI.U32 R7, R3, R43, RZ ;  /* 0x0000002b03077227 */ /* 0x000fe200078e00ff */
[----:B------:R-:W-:-:S03]  /*3e90*/  ISETP.GT.U32.AND P4, PT, R4, R23, PT ;  /* 0x000000170400720c */ /* 0x000fc60003f84070 */
[--C-:B------:R-:W-:Y:S01]  /*3ea0*/  @!P1 IMAD.IADD R131, R131, 0x1, -R4.reuse ;  /* 0x0000000183839824 */ /* 0x100fe200078e0a04 */
[----:B------:R-:W-:Y:S01]  /*3eb0*/  ISETP.GT.U32.AND P1, PT, R4, R129, PT ;  /* 0x000000810400720c */ /* 0x000fe20003f24070 */
[----:B------:R-:W-:Y:S02]  /*3ec0*/  IMAD.MOV R7, RZ, RZ, -R7 ;  /* 0x000000ffff077224 */ /* 0x000fe400078e0a07 */
[----:B------:R-:W-:Y:S02]  /*3ed0*/  VIADD R13, R0, 0x2f ;  /* 0x0000002f000d7836 */ /* 0x000fe40000000000 */
[----:B------:R-:W-:Y:S02]  /*3ee0*/  IMAD R43, R4, R7, R43 ;  /* 0x00000007042b7224 */ /* 0x000fe400078e022b */
[----:B------:R-:W-:Y:S01]  /*3ef0*/  VIADD R7, R0, 0x31 ;  /* 0x0000003100077836 */ /* 0x000fe20000000000 */
[----:B------:R-:W-:Y:S01]  /*3f00*/  IABS R49, R13 ;  /* 0x0000000d00317213 */ /* 0x000fe20000000000 */
[--C-:B------:R-:W-:Y:S01]  /*3f10*/  @!P4 IMAD.IADD R23, R23, 0x1, -R4.reuse ;  /* 0x000000011717c824 */ /* 0x100fe200078e0a04 */
[----:B------:R-:W-:Y:S01]  /*3f20*/  ISETP.GT.U32.AND P4, PT, R4, R43, PT ;  /* 0x0000002b0400720c */ /* 0x000fe20003f84070 */
[----:B------:R-:W-:Y:S01]  /*3f30*/  VIADD R15, R0, 0x2e ;  /* 0x0000002e000f7836 */ /* 0x000fe20000000000 */
[----:B------:R-:W-:Y:S01]  /*3f40*/  IABS R45, R7 ;  /* 0x00000007002d7213 */ /* 0x000fe20000000000 */
[----:B------:R-:W-:-:S02]  /*3f50*/  @!P1 IMAD.IADD R129, R129, 0x1, -R4 ;  /* 0x0000000181819824 */ /* 0x000fc400078e0a04 */
[----:B------:R-:W-:Y:S01]  /*3f60*/  @!P5 IMAD.MOV R133, RZ, RZ, -R133 ;  /* 0x000000ffff85d224 */ /* 0x000fe200078e0a85 */
[C---:B------:R-:W-:Y:S01]  /*3f70*/  ISETP.GT.U32.AND P5, PT, R4.reuse, R131, PT ;  /* 0x000000830400720c */ /* 0x040fe20003fa4070 */
[----:B------:R-:W-:Y:S01]  /*3f80*/  @!P2 IMAD.MOV R23, RZ, RZ, -R23 ;  /* 0x000000ffff17a224 */ /* 0x000fe200078e0a17 */
[----:B------:R-:W-:Y:S01]  /*3f90*/  IABS R125, R15 ;  /* 0x0000000f007d7213 */ /* 0x000fe20000000000 */
[----:B------:R-:W-:Y:S01]  /*3fa0*/  IMAD.HI.U32 R5, R3, R45, RZ ;  /* 0x0000002d03057227 */ /* 0x000fe200078e00ff */
[----:B------:R-:W-:Y:S02]  /*3fb0*/  ISETP.GE.AND P2, PT, R7, RZ, PT ;  /* 0x000000ff0700720c */ /* 0x000fe40003f46270 */
[----:B------:R-:W-:Y:S01]  /*3fc0*/  ISETP.GT.U32.AND P1, PT, R4, R129, PT ;  /* 0x000000810400720c */ /* 0x000fe20003f24070 */
[----:B------:R-:W-:-:S04]  /*3fd0*/  IMAD.HI.U32 R7, R3, R49, RZ ;  /* 0x0000003103077227 */ /* 0x000fc800078e00ff */
[----:B------:R-:W-:Y:S01]  /*3fe0*/  @!P3 IMAD.MOV R21, RZ, RZ, -R21 ;  /* 0x000000ffff15b224 */ /* 0x000fe200078e0a15 */
[----:B------:R-:W-:Y:S01]  /*3ff0*/  ISETP.GE.AND P3, PT, R11, RZ, PT ;  /* 0x000000ff0b00720c */ /* 0x000fe20003f66270 */
[----:B------:R-:W-:Y:S02]  /*4000*/  IMAD.MOV R5, RZ, RZ, -R5 ;  /* 0x000000ffff057224 */ /* 0x000fe400078e0a05 */
[----:B------:R-:W-:Y:S02]  /*4010*/  VIADD R11, R0, 0x30 ;  /* 0x00000030000b7836 */ /* 0x000fe40000000000 */
[----:B------:R-:W-:-:S03]  /*4020*/  IMAD.HI.U32 R9, R3, R125, RZ ;  /* 0x0000007d03097227 */ /* 0x000fc600078e00ff */
[----:B------:R-:W-:Y:S01]  /*4030*/  IABS R127, R11 ;  /* 0x0000000b007f7213 */ /* 0x000fe20000000000 */
[----:B------:R-:W-:Y:S02]  /*4040*/  IMAD.MOV R7, RZ, RZ, -R7 ;  /* 0x000000ffff077224 */ /* 0x000fe400078e0a07 */
[C---:B------:R-:W-:Y:S02]  /*4050*/  IMAD R45, R4.reuse, R5, R45 ;  /* 0x00000005042d7224 */ /* 0x040fe400078e022d */
[----:B------:R-:W-:Y:S02]  /*4060*/  IMAD.MOV R9, RZ, RZ, -R9 ;  /* 0x000000ffff097224 */ /* 0x000fe400078e0a09 */
[C---:B------:R-:W-:Y:S02]  /*4070*/  IMAD R49, R4.reuse, R7, R49 ;  /* 0x0000000704317224 */ /* 0x040fe400078e0231 */
[----:B------:R-:W-:Y:S01]  /*4080*/  @!P5 IMAD.IADD R131, R131, 0x1, -R4 ;  /* 0x000000018383d824 */ /* 0x000fe200078e0a04 */
[C---:B------:R-:W-:Y:S01]  /*4090*/  ISETP.GT.U32.AND P5, PT, R4.reuse, R45, PT ;  /* 0x0000002d0400720c */ /* 0x040fe20003fa4070 */
[----:B------:R-:W-:-:S02]  /*40a0*/  IMAD R125, R4, R9, R125 ;  /* 0x00000009047d7224 */ /* 0x000fc400078e027d */
[----:B------:R-:W-:Y:S01]  /*40b0*/  @!P1 IMAD.IADD R129, R129, 0x1, -R4 ;  /* 0x0000000181819824 */ /* 0x000fe200078e0a04 */
[----:B------:R-:W-:Y:S01]  /*40c0*/  ISETP.GT.U32.AND P1, PT, R4, R49, PT ;  /* 0x000000310400720c */ /* 0x000fe20003f24070 */
[----:B------:R-:W-:Y:S02]  /*40d0*/  VIADD R7, R0, 0x2d ;  /* 0x0000002d00077836 */ /* 0x000fe40000000000 */
[----:B------:R-:W-:-:S03]  /*40e0*/  IMAD.HI.U32 R5, R3, R127, RZ ;  /* 0x0000007f03057227 */ /* 0x000fc600078e00ff */
[----:B------:R-:W-:Y:S01]  /*40f0*/  IABS R51, R7 ;  /* 0x0000000700337213 */ /* 0x000fe20000000000 */
[----:B------:R-:W-:Y:S01]  /*4100*/  @!P3 IMAD.MOV R129, RZ, RZ, -R129 ;  /* 0x000000ffff81b224 */ /* 0x000fe200078e0a81 */
[C---:B------:R-:W-:Y:S01]  /*4110*/  ISETP.GT.U32.AND P3, PT, R4.reuse, R125, PT ;  /* 0x0000007d0400720c */ /* 0x040fe20003f64070 */
[----:B------:R-:W-:Y:S02]  /*4120*/  IMAD.MOV R5, RZ, RZ, -R5 ;  /* 0x000000ffff057224 */ /* 0x000fe400078e0a05 */
[----:B------:R-:W-:Y:S02]  /*4130*/  @!P4 IMAD.IADD R43, R43, 0x1, -R4 ;  /* 0x000000012b2bc824 */ /* 0x000fe400078e0a04 */
[----:B------:R-:W-:Y:S02]  /*4140*/  IMAD R127, R4, R5, R127 ;  /* 0x00000005047f7224 */ /* 0x000fe400078e027f */
[----:B------:R-:W-:Y:S01]  /*4150*/  VIADD R9, R0, 0x2c ;  /* 0x0000002c00097836 */ /* 0x000fe20000000000 */
[----:B------:R-:W-:Y:S01]  /*4160*/  ISETP.GT.U32.AND P4, PT, R4, R43, PT ;  /* 0x0000002b0400720c */ /* 0x000fe20003f84070 */
[----:B------:R-:W-:-:S03]  /*4170*/  IMAD.HI.U32 R5, R3, R51, RZ ;  /* 0x0000003303057227 */ /* 0x000fc600078e00ff */
[----:B------:R-:W-:Y:S01]  /*4180*/  IABS R123, R9 ;  /* 0x00000009007b7213 */ /* 0x000fe20000000000 */
[--C-:B------:R-:W-:Y:S02]  /*4190*/  @!P5 IMAD.IADD R45, R45, 0x1, -R4.reuse ;  /* 0x000000012d2dd824 */ /* 0x100fe400078e0a04 */
[--C-:B------:R-:W-:Y:S02]  /*41a0*/  @!P1 IMAD.IADD R49, R49, 0x1, -R4.reuse ;  /* 0x0000000131319824 */ /* 0x100fe400078e0a04 */
[----:B------:R-:W-:Y:S01]  /*41b0*/  IMAD.MOV R5, RZ, RZ, -R5 ;  /* 0x000000ffff057224 */ /* 0x000fe200078e0a05 */
[C---:B------:R-:W-:Y:S01]  /*41c0*/  ISETP.GT.U32.AND P5, PT, R4.reuse, R45, PT ;  /* 0x0000002d0400720c */ /* 0x040fe20003fa4070 */
[----:B------:R-:W-:Y:S01]  /*41d0*/  @!P3 IMAD.IADD R125, R125, 0x1, -R4 ;  /* 0x000000017d7db824 */ /* 0x000fe200078e0a04 */
[C---:B------:R-:W-:Y:S01]  /*41e0*/  ISETP.GT.U32.AND P3, PT, R4.reuse, R49, PT ;  /* 0x000000310400720c */ /* 0x040fe20003f64070 */
[----:B------:R-:W-:Y:S02]  /*41f0*/  IMAD R51, R4, R5, R51 ;  /* 0x0000000504337224 */ /* 0x000fe400078e0233 */
[----:B------:R-:W-:-:S04]  /*4200*/  IMAD.HI.U32 R5, R3, R123, RZ ;  /* 0x0000007b03057227 */ /* 0x000fc800078e00ff */
[----:B------:R-:W-:Y:S01]  /*4210*/  @!P0 IMAD.MOV R131, RZ, RZ, -R131 ;  /* 0x000000ffff838224 */ /* 0x000fe200078e0a83 */
[----:B------:R-:W-:Y:S01]  /*4220*/  ISETP.GT.U32.AND P0, PT, R4, R127, PT ;  /* 0x0000007f0400720c */ /* 0x000fe20003f04070 */
[----:B------:R-:W-:Y:S02]  /*4230*/  IMAD.MOV R5, RZ, RZ, -R5 ;  /* 0x000000ffff057224 */ /* 0x000fe400078e0a05 */
[--C-:B------:R-:W-:Y:S01]  /*4240*/  @!P4 IMAD.IADD R43, R43, 0x1, -R4.reuse ;  /* 0x000000012b2bc824 */ /* 0x100fe200078e0a04 */
[----:B------:R-:W-:Y:S01]  /*4250*/  ISETP.GE.AND P4, PT, R11, RZ, PT ;  /* 0x000000ff0b00720c */ /* 0x000fe20003f86270 */
[----:B------:R-:W-:Y:S02]  /*4260*/  VIADD R11, R0, 0x2b ;  /* 0x0000002b000b7836 */ /* 0x000fe40000000000 */
[----:B------:R-:W-:Y:S02]  /*4270*/  IMAD R123, R4, R5, R123 ;  /* 0x00000005047b7224 */ /* 0x000fe400078e027b */
[----:B------:R-:W-:Y:S01]  /*4280*/  @!P6 IMAD.MOV R43, RZ, RZ, -R43 ;  /* 0x000000ffff2be224 */ /* 0x000fe200078e0a2b */
[----:B------:R-:W-:Y:S01]  /*4290*/  ISETP.GE.AND P6, PT, R13, RZ, PT ;  /* 0x000000ff0d00720c */ /* 0x000fe20003fc6270 */
[--C-:B------:R-:W-:Y:S01]  /*42a0*/  @!P5 IMAD.IADD R45, R45, 0x1, -R4.reuse ;  /* 0x000000012d2dd824 */ /* 0x100fe200078e0a04 */
[----:B------:R-:W-:Y:S01]  /*42b0*/  IABS R53, R11 ;  /* 0x0000000b00357213 */ /* 0x000fe20000000000 */
[----:B------:R-:W-:Y:S01]  /*42c0*/  VIADD R13, R0, 0x2a ;  /* 0x0000002a000d7836 */ /* 0x000fe20000000000 */
[----:B------:R-:W-:Y:S01]  /*42d0*/  ISETP.GE.AND P5, PT, R15, RZ, PT ;  /* 0x000000ff0f00720c */ /* 0x000fe20003fa6270 */
[--C-:B------:R-:W-:Y:S01]  /*42e0*/  @!P3 IMAD.IADD R49, R49, 0x1, -R4.reuse ;  /* 0x000000013131b824 */ /* 0x100fe200078e0a04 */
[C---:B------:R-:W-:Y:S01]  /*42f0*/  ISETP.GT.U32.AND P3, PT, R4.reuse, R123, PT ;  /* 0x0000007b0400720c */ /* 0x040fe20003f64070 */
[----:B------:R-:W-:Y:S01]  /*4300*/  @!P0 IMAD.IADD R127, R127, 0x1, -R4 ;  /* 0x000000017f7f8824 */ /* 0x000fe200078e0a04 */
[----:B------:R-:W-:Y:S01]  /*4310*/  IABS R121, R13 ;  /* 0x0000000d00797213 */ /* 0x000fe20000000000 */
[----:B------:R-:W-:Y:S01]  /*4320*/  @!P2 IMAD.MOV R45, RZ, RZ, -R45 ;  /* 0x000000ffff2da224 */ /* 0x000fe200078e0a2d */
[C---:B------:R-:W-:Y:S01]  /*4330*/  ISETP.GT.U32.AND P2, PT, R4.reuse, R125, PT ;  /* 0x0000007d0400720c */ /* 0x040fe20003f44070 */
[----:B------:R-:W-:Y:S01]  /*4340*/  IMAD.HI.U32 R5, R3, R53, RZ ;  /* 0x0000003503057227 */ /* 0x000fe200078e00ff */
[----:B------:R-:W-:-:S02]  /*4350*/  ISETP.GT.U32.AND P1, PT, R4, R127, PT ;  /* 0x0000007f0400720c */ /* 0x000fc40003f24070 */
[----:B------:R-:W-:Y:S01]  /*4360*/  ISETP.GE.AND P0, PT, R7, RZ, PT ;  /* 0x000000ff0700720c */ /* 0x000fe20003f06270 */
[----:B------:R-:W-:Y:S02]  /*4370*/  VIADD R15, R0, 0x29 ;  /* 0x00000029000f7836 */ /* 0x000fe40000000000 */
[----:B------:R-:W-:-:S03]  /*4380*/  IMAD.HI.U32 R7, R3, R121, RZ ;  /* 0x0000007903077227 */ /* 0x000fc600078e00ff */
[----:B------:R-:W-:Y:S01]  /*4390*/  IABS R119, R15 ;  /* 0x0000000f00777213 */ /* 0x000fe20000000000 */
[----:B------:R-:W-:Y:S02]  /*43a0*/  IMAD.MOV R5, RZ, RZ, -R5 ;  /* 0x000000ffff057224 */ /* 0x000fe400078e0a05 */
[----:B------:R-:W-:Y:S02]  /*43b0*/  IMAD.MOV R7, RZ, RZ, -R7 ;  /* 0x000000ffff077224 */ /* 0x000fe400078e0a07 */
[--C-:B------:R-:W-:Y:S02]  /*43c0*/  @!P3 IMAD.IADD R123, R123, 0x1, -R4.reuse ;  /* 0x000000017b7bb824 */ /* 0x100fe400078e0a04 */
[C---:B------:R-:W-:Y:S02]  /*43d0*/  IMAD R53, R4.reuse, R5, R53 ;  /* 0x0000000504357224 */ /* 0x040fe400078e0235 */
[----:B------:R-:W-:Y:S01]  /*43e0*/  @!P2 IMAD.IADD R125, R125, 0x1, -R4 ;  /* 0x000000017d7da824 */ /* 0x000fe200078e0a04 */
[----:B------:R-:W-:Y:S01]  /*43f0*/  ISETP.GE.AND P2, PT, R9, RZ, PT ;  /* 0x000000ff0900720c */ /* 0x000fe20003f46270 */
[C---:B------:R-:W-:Y:S01]  /*4400*/  IMAD R121, R4.reuse, R7, R121 ;  /* 0x0000000704797224 */ /* 0x040fe200078e0279 */
[C---:B------:R-:W-:Y:S01]  /*4410*/  ISETP.GT.U32.AND P3, PT, R4.reuse, R123, PT ;  /* 0x0000007b0400720c */ /* 0x040fe20003f64070 */
[----:B------:R-:W-:Y:S01]  /*4420*/  @!P6 IMAD.MOV R49, RZ, RZ, -R49 ;  /* 0x000000ffff31e224 */ /* 0x000fe200078e0a31 */
[----:B------:R-:W-:Y:S01]  /*4430*/  ISETP.GT.U32.AND P6, PT, R4, R53, PT ;  /* 0x000000350400720c */ /* 0x000fe20003fc4070 */
[----:B------:R-:W-:-:S04]  /*4440*/  IMAD.HI.U32 R9, R3, R119, RZ ;  /* 0x0000007703097227 */ /* 0x000fc800078e00ff */
[--C-:B------:R-:W-:Y:S01]  /*4450*/  @!P1 IMAD.IADD R127, R127, 0x1, -R4.reuse ;  /* 0x000000017f7f9824 */ /* 0x100fe200078e0a04 */
[C---:B------:R-:W-:Y:S01]  /*4460*/  ISETP.GT.U32.AND P1, PT, R4.reuse, R51, PT ;  /* 0x000000330400720c */ /* 0x040fe20003f24070 */
[----:B------:R-:W-:Y:S01]  /*4470*/  @!P5 IMAD.MOV R125, RZ, RZ, -R125 ;  /* 0x000000ffff7dd224 */ /* 0x000fe200078e0a7d */
[C---:B------:R-:W-:Y:S01]  /*4480*/  ISETP.GT.U32.AND P5, PT, R4.reuse, R121, PT ;  /* 0x000000790400720c */ /* 0x040fe20003fa4070 */
[----:B------:R-:W-:Y:S02]  /*4490*/  IMAD.MOV R9, RZ, RZ, -R9 ;  /* 0x000000ffff097224 */ /* 0x000fe400078e0a09 */
[----:B------:R-:W-:Y:S02]  /*44a0*/  @!P3 IMAD.IADD R123, R123, 0x1, -R4 ;  /* 0x000000017b7bb824 */ /* 0x000fe400078e0a04 */
[----:B------:R-:W-:Y:S02]  /*44b0*/  IMAD R119, R4, R9, R119 ;  /* 0x0000000904777224 */ /* 0x000fe400078e0277 */
[----:B------:R-:W-:-:S02]  /*44c0*/  VIADD R9, R0, 0x28 ;  /* 0x0000002800097836 */ /* 0x000fc40000000000 */
[--C-:B------:R-:W-:Y:S01]  /*44d0*/  @!P6 IMAD.IADD R53, R53, 0x1, -R4.reuse ;  /* 0x000000013535e824 */ /* 0x100fe200078e0a04 */
[----:B------:R-:W-:Y:S01]  /*44e0*/  ISETP.GT.U32.AND P3, PT, R4, R119, PT ;  /* 0x000000770400720c */ /* 0x000fe20003f64070 */
[--C-:B------:R-:W-:Y:S01]  /*44f0*/  @!P1 IMAD.IADD R51, R51, 0x1, -R4.reuse ;  /* 0x0000000133339824 */ /* 0x100fe200078e0a04 */
[----:B------:R-:W-:Y:S01]  /*4500*/  IABS R118, R9 ;  /* 0x0000000900767213 */ /* 0x000fe20000000000 */
[----:B------:R-:W-:Y:S01]  /*4510*/  @!P5 IMAD.IADD R121, R121, 0x1, -R4 ;  /* 0x000000017979d824 */ /* 0x000fe200078e0a04 */
[----:B------:R-:W-:Y:S01]  /*4520*/  ISETP.GE.AND P1, PT, R11, RZ, PT ;  /* 0x000000ff0b00720c */ /* 0x000fe20003f26270 */
[----:B------:R-:W-:Y:S01]  /*4530*/  VIADD R11, R0, 0x27 ;  /* 0x00000027000b7836 */ /* 0x000fe20000000000 */
[C---:B------:R-:W-:Y:S01]  /*4540*/  ISETP.GT.U32.AND P5, PT, R4.reuse, R53, PT ;  /* 0x000000350400720c */ /* 0x040fe20003fa4070 */
[----:B------:R-:W-:Y:S01]  /*4550*/  IMAD.HI.U32 R5, R3, R118, RZ ;  /* 0x0000007603057227 */ /* 0x000fe200078e00ff */
[----:B------:R-:W-:Y:S02]  /*4560*/  ISETP.GE.AND P6, PT, R15, RZ, PT ;  /* 0x000000ff0f00720c */ /* 0x000fe40003fc6270 */
[----:B------:R-:W-:Y:S01]  /*4570*/  IABS R86, R11 ;  /* 0x0000000b00567213 */ /* 0x000fe20000000000 */
[----:B------:R-:W-:Y:S01]  /*4580*/  @!P4 IMAD.MOV R127, RZ, RZ, -R127 ;  /* 0x000000ffff7fc224 */ /* 0x000fe200078e0a7f */
[----:B------:R-:W-:Y:S01]  /*4590*/  ISETP.GT.U32.AND P4, PT, R4, R51, PT ;  /* 0x000000330400720c */ /* 0x000fe20003f84070 */
[----:B------:R-:W-:-:S02]  /*45a0*/  IMAD.MOV R7, RZ, RZ, -R5 ;  /* 0x000000ffff077224 */ /* 0x000fc400078e0a05 */
[----:B------:R-:W-:Y:S01]  /*45b0*/  @!P3 IMAD.IADD R119, R119, 0x1, -R4 ;  /* 0x000000017777b824 */ /* 0x000fe200078e0a04 */
[C---:B------:R-:W-:Y:S01]  /*45c0*/  ISETP.GT.U32.AND P3, PT, R4.reuse, R121, PT ;  /* 0x000000790400720c */ /* 0x040fe20003f64070 */
[----:B------:R-:W-:Y:S02]  /*45d0*/  IMAD R118, R4, R7, R118 ;  /* 0x0000000704767224 */ /* 0x000fe400078e0276 */
[----:B------:R-:W-:-:S04]  /*45e0*/  IMAD.HI.U32 R5, R3, R86, RZ ;  /* 0x0000005603057227 */ /* 0x000fc800078e00ff */
[--C-:B------:R-:W-:Y:S01]  /*45f0*/  @!P5 IMAD.IADD R53, R53, 0x1, -R4.reuse ;  /* 0x000000013535d824 */ /* 0x100fe200078e0a04 */
[----:B------:R-:W-:Y:S01]  /*4600*/  ISETP.GT.U32.AND P5, PT, R4, R118, PT ;  /* 0x000000760400720c */ /* 0x000fe20003fa4070 */
[----:B------:R-:W-:Y:S02]  /*4610*/  IMAD.MOV R5, RZ, RZ, -R5 ;  /* 0x000000ffff057224 */ /* 0x000fe400078e0a05 */
[----:B------:R-:W-:Y:S01]  /*4620*/  @!P4 IMAD.IADD R51, R51, 0x1, -R4 ;  /* 0x000000013333c824 */ /* 0x000fe200078e0a04 */
[----:B------:R-:W-:Y:S01]  /*4630*/  ISETP.GE.AND P4, PT, R13, RZ, PT ;  /* 0x000000ff0d00720c */ /* 0x000fe20003f86270 */
[----:B------:R-:W-:Y:S02]  /*4640*/  VIADD R13, R0, 0x26 ;  /* 0x00000026000d7836 */ /* 0x000fe40000000000 */
[----:B------:R-:W-:Y:S02]  /*4650*/  IMAD R86, R4, R5, R86 ;  /* 0x0000000504567224 */ /* 0x000fe400078e0256 */
[----:B------:R-:W-:Y:S01]  /*4660*/  VIADD R15, R0, 0x25 ;  /* 0x00000025000f7836 */ /* 0x000fe20000000000 */
[----:B------:R-:W-:Y:S01]  /*4670*/  IABS R84, R13 ;  /* 0x0000000d00547213 */ /* 0x000fe20000000000 */
[--C-:B------:R-:W-:Y:S01]  /*4680*/  @!P3 IMAD.IADD R121, R121, 0x1, -R4.reuse ;  /* 0x000000017979b824 */ /* 0x100fe200078e0a04 */
[----:B------:R-:W-:Y:S01]  /*4690*/  ISETP.GT.U32.AND P3, PT, R4, R86, PT ;  /* 0x000000560400720c */ /* 0x000fe20003f64070 */
[----:B------:R-:W-:Y:S01]  /*46a0*/  @!P5 IMAD.IADD R118, R118, 0x1, -R4 ;  /* 0x000000017676d824 */ /* 0x000fe200078e0a04 */
[----:B------:R-:W-:Y:S01]  /*46b0*/  IABS R82, R15 ;  /* 0x0000000f00527213 */ /* 0x000fe20000000000 */
[----:B------:R-:W-:Y:S01]  /*46c0*/  IMAD.HI.U32 R5, R3, R84, RZ ;  /* 0x0000005403057227 */ /* 0x000fe200078e00ff */
[----:B------:R-:W-:-:S03]  /*46d0*/  ISETP.GE.AND P5, PT, R11, RZ, PT ;  /* 0x000000ff0b00720c */ /* 0x000fc60003fa6270 */
[----:B------:R-:W-:Y:S01]  /*46e0*/  @!P2 IMAD.MOV R123, RZ, RZ, -R123 ;  /* 0x000000ffff7ba224 */ /* 0x000fe200078e0a7b */
[----:B------:R-:W-:Y:S01]  /*46f0*/  ISETP.GT.U32.AND P2, PT, R4, R118, PT ;  /* 0x000000760400720c */ /* 0x000fe20003f44070 */
[----:B------:R-:W-:Y:S02]  /*4700*/  IMAD.MOV R7, RZ, RZ, -R5 ;  /* 0x000000ffff077224 */ /* 0x000fe400078e0a05 */
[----:B------:R-:W-:-:S04]  /*4710*/  IMAD.HI.U32 R5, R3, R82, RZ ;  /* 0x0000005203057227 */ /* 0x000fc800078e00ff */
[----:B------:R-:W-:Y:S02]  /*4720*/  IMAD R84, R4, R7, R84 ;  /* 0x0000000704547224 */ /* 0x000fe400078e0254 */
[----:B------:R-:W-:Y:S02]  /*4730*/  VIADD R17, R0, 0x24 ;  /* 0x0000002400117836 */ /* 0x000fe40000000000 */
[----:B------:R-:W-:Y:S02]  /*4740*/  IMAD.MOV R7, RZ, RZ, -R5 ;  /* 0x000000ffff077224 */ /* 0x000fe400078e0a05 */
[----:B------:R-:W-:Y:S01]  /*4750*/  @!P3 IMAD.IADD R86, R86, 0x1, -R4 ;  /* 0x000000015656b824 */ /* 0x000fe200078e0a04 */
[----:B------:R-:W-:Y:S01]  /*4760*/  IABS R80, R17 ;  /* 0x0000001100507213 */ /* 0x000fe20000000000 */
[----:B------:R-:W-:Y:S01]  /*4770*/  @!P1 IMAD.MOV R53, RZ, RZ, -R53 ;  /* 0x000000ffff359224 */ /* 0x000fe200078e0a35 */
[C---:B------:R-:W-:Y:S01]  /*4780*/  ISETP.GT.U32.AND P1, PT, R4.reuse, R84, PT ;  /* 0x000000540400720c */ /* 0x040fe20003f24070 */
[C---:B------:R-:W-:Y:S01]  /*4790*/  IMAD R82, R4.reuse, R7, R82 ;  /* 0x0000000704527224 */ /* 0x040fe200078e0252 */
[----:B------:R-:W-:Y:S01]  /*47a0*/  ISETP.GT.U32.AND P3, PT, R4, R86, PT ;  /* 0x000000560400720c */ /* 0x000fe20003f64070 */
[----:B------:R-:W-:-:S02]  /*47b0*/  @!P2 IMAD.IADD R118, R118, 0x1, -R4 ;  /* 0x000000017676a824 */ /* 0x000fc400078e0a04 */
[----:B------:R-:W-:Y:S01]  /*47c0*/  IMAD.HI.U32 R5, R3, R80, RZ ;  /* 0x0000005003057227 */ /* 0x000fe200078e00ff */
[----:B------:R-:W-:-:S03]  /*47d0*/  ISETP.GT.U32.AND P2, PT, R4, R82, PT ;  /* 0x000000520400720c */ /* 0x000fc60003f44070 */
[----:B------:R-:W-:Y:S02]  /*47e0*/  IMAD.MOV R5, RZ, RZ, -R5 ;  /* 0x000000ffff057224 */ /* 0x000fe400078e0a05 */
[----:B------:R-:W-:Y:S01]  /*47f0*/  @!P0 IMAD.MOV R51, RZ, RZ, -R51 ;  /* 0x000000ffff338224 */ /* 0x000fe200078e0a33 */
[----:B------:R-:W-:Y:S01]  /*4800*/  ISETP.GT.U32.AND P0, PT, R4, R119, PT ;  /* 0x000000770400720c */ /* 0x000fe20003f04070 */
[--C-:B------:R-:W-:Y:S02]  /*4810*/  @!P1 IMAD.IADD R84, R84, 0x1, -R4.reuse ;  /* 0x0000000154549824 */ /* 0x100fe400078e0a04 */
[----:B------:R-:W-:Y:S01]  /*4820*/  @!P3 IMAD.IADD R86, R86, 0x1, -R4 ;  /* 0x000000015656b824 */ /* 0x000fe200078e0a04 */
[----:B------:R-:W-:Y:S01]  /*4830*/  ISETP.GE.AND P3, PT, R17, RZ, PT ;  /* 0x000000ff1100720c */ /* 0x000fe20003f66270 */
[----:B------:R-:W-:Y:S02]  /*4840*/  IMAD R80, R4, R5, R80 ;  /* 0x0000000504507224 */ /* 0x000fe400078e0250 */
[----:B------:R-:W-:Y:S01]  /*4850*/  @!P2 IMAD.IADD R82, R82, 0x1, -R4 ;  /* 0x000000015252a824 */ /* 0x000fe200078e0a04 */
[C---:B------:R-:W-:Y:S01]  /*4860*/  ISETP.GT.U32.AND P2, PT, R4.reuse, R84, PT ;  /* 0x000000540400720c */ /* 0x040fe20003f44070 */
[----:B------:R-:W-:Y:S01]  /*4870*/  @!P5 IMAD.MOV R86, RZ, RZ, -R86 ;  /* 0x000000ffff56d224 */ /* 0x000fe200078e0a56 */
[----:B------:R-:W-:Y:S01]  /*4880*/  ISETP.GT.U32.AND P5, PT, R4, R80, PT ;  /* 0x000000500400720c */ /* 0x000fe20003fa4070 */
[----:B------:R-:W-:Y:S01]  /*4890*/  @!P4 IMAD.MOV R121, RZ, RZ, -R121 ;  /* 0x000000ffff79c224 */ /* 0x000fe200078e0a79 */
[----:B------:R-:W-:Y:S01]  /*48a0*/  ISETP.GE.AND P4, PT, R13, RZ, PT ;  /* 0x000000ff0d00720c */ /* 0x000fe20003f86270 */
[----:B------:R-:W-:Y:S01]  /*48b0*/  @!P0 IMAD.IADD R119, R119, 0x1, -R4 ;  /* 0x0000000177778824 */ /* 0x000fe200078e0a04 */
[----:B------:R-:W-:Y:S01]  /*48c0*/  ISETP.GE.AND P0, PT, R9, RZ, PT ;  /* 0x000000ff0900720c */ /* 0x000fe20003f06270 */
[----:B------:R-:W-:-:S02]  /*48d0*/  VIADD R11, R0, 0x21 ;  /* 0x00000021000b7836 */ /* 0x000fc40000000000 */
[C---:B------:R-:W-:Y:S02]  /*48e0*/  VIADD R7, R0.reuse, 0x23 ;  /* 0x0000002300077836 */ /* 0x040fe40000000000 */
[----:B------:R-:W-:Y:S01]  /*48f0*/  VIADD R9, R0, 0x22 ;  /* 0x0000002200097836 */ /* 0x000fe20000000000 */
[----:B------:R-:W-:Y:S01]  /*4900*/  IABS R74, R11 ;  /* 0x0000000b004a7213 */ /* 0x000fe20000000000 */
[--C-:B------:R-:W-:Y:S01]  /*4910*/  @!P2 IMAD.IADD R84, R84, 0x1, -R4.reuse ;  /* 0x000000015454a824 */ /* 0x100fe200078e0a04 */
[----:B------:R-:W-:Y:S01]  /*4920*/  IABS R78, R7 ;  /* 0x00000007004e7213 */ /* 0x000fe20000000000 */
[----:B------:R-:W-:Y:S01]  /*4930*/  @!P5 IMAD.IADD R80, R80, 0x1, -R4 ;  /* 0x000000015050d824 */ /* 0x000fe200078e0a04 */
[----:B------:R-:W-:Y:S01]  /*4940*/  ISETP.GE.AND P1, PT, R7, RZ, PT ;  /* 0x000000ff0700720c */ /* 0x000fe20003f26270 */
[----:B------:R-:W-:Y:S01]  /*4950*/  @!P4 IMAD.MOV R84, RZ, RZ, -R84 ;  /* 0x000000ffff54c224 */ /* 0x000fe200078e0a54 */
[----:B------:R-:W-:Y:S01]  /*4960*/  IABS R76, R9 ;  /* 0x00000009004c7213 */ /* 0x000fe20000000000 */
[----:B------:R-:W-:Y:S01]  /*4970*/  IMAD.HI.U32 R7, R3, R74, RZ ;  /* 0x0000004a03077227 */ /* 0x000fe200078e00ff */
[----:B------:R-:W-:-:S02]  /*4980*/  ISETP.GT.U32.AND P4, PT, R4, R80, PT ;  /* 0x000000500400720c */ /* 0x000fc40003f84070 */
[----:B------:R-:W-:Y:S01]  /*4990*/  ISETP.GE.AND P5, PT, R11, RZ, PT ;  /* 0x000000ff0b00720c */ /* 0x000fe20003fa6270 */
[----:B------:R-:W-:Y:S01]  /*49a0*/  @!P0 IMAD.MOV R118, RZ, RZ, -R118 ;  /* 0x000000ffff768224 */ /* 0x000fe200078e0a76 */
[----:B------:R-:W-:Y:S01]  /*49b0*/  ISETP.GT.U32.AND P0, PT, R4, R82, PT ;  /* 0x000000520400720c */ /* 0x000fe20003f04070 */
[----:B------:R-:W-:-:S04]  /*49c0*/  IMAD.HI.U32 R5, R3, R78, RZ ;  /* 0x0000004e03057227 */ /* 0x000fc800078e00ff */
[----:B------:R-:W-:Y:S02]  /*49d0*/  IMAD.MOV R7, RZ, RZ, -R7 ;  /* 0x000000ffff077224 */ /* 0x000fe400078e0a07 */
[----:B------:R-:W-:Y:S02]  /*49e0*/  IMAD.MOV R5, RZ, RZ, -R5 ;  /* 0x000000ffff057224 */ /* 0x000fe400078e0a05 */
[C---:B------:R-:W-:Y:S02]  /*49f0*/  IMAD R74, R4.reuse, R7, R74 ;  /* 0x00000007044a7224 */ /* 0x040fe400078e024a */
[----:B------:R-:W-:Y:S01]  /*4a00*/  @!P6 IMAD.MOV R119, RZ, RZ, -R119 ;  /* 0x000000ffff77e224 */ /* 0x000fe200078e0a77 */
[----:B------:R-:W-:Y:S01]  /*4a10*/  ISETP.GE.AND P6, PT, R15, RZ, PT ;  /* 0x000000ff0f00720c */ /* 0x000fe20003fc6270 */
[----:B------:R-:W-:Y:S02]  /*4a20*/  IMAD R78, R4, R5, R78 ;  /* 0x00000005044e7224 */ /* 0x000fe400078e024e */
        /* <DEDUP_REMOVED lines=14> */
[----:B------:R-:W-:Y:S01]  /*4b10*/  IABS R72, R13 ;  /* 0x0000000d00487213 */ /* 0x000fe20000000000 */
[----:B------:R-:W-:-:S02]  /*4b20*/  @!P2 IMAD.IADD R78, R78, 0x1, -R4 ;  /* 0x000000014e4ea824 */ /* 0x000fc400078e0a04 */
[----:B------:R-:W-:Y:S01]  /*4b30*/  @!P3 IMAD.MOV R80, RZ, RZ, -R80 ;  /* 0x000000ffff50b224 */ /* 0x000fe200078e0a50 */
[C---:B------:R-:W-:Y:S01]  /*4b40*/  ISETP.GT.U32.AND P3, PT, R4.reuse, R74, PT ;  /* 0x0000004a0400720c */ /* 0x040fe20003f64070 */
[----:B------:R-:W-:Y:S01]  /*4b50*/  IMAD.HI.U32 R7, R3, R68, RZ ;  /* 0x0000004403077227 */ /* 0x000fe200078e00ff */
[----:B------:R-:W-:-:S03]  /*4b60*/  ISETP.GT.U32.AND P2, PT, R4, R78, PT ;  /* 0x0000004e0400720c */ /* 0x000fc60003f44070 */
[----:B------:R-:W-:-:S04]  /*4b70*/  IMAD.HI.U32 R5, R3, R72, RZ ;  /* 0x0000004803057227 */ /* 0x000fc800078e00ff */
[----:B------:R-:W-:Y:S02]  /*4b80*/  VIADD R9, R0, 0x1f ;  /* 0x0000001f00097836 */ /* 0x000fe40000000000 */
[----:B------:R-:W-:Y:S02]  /*4b90*/  IMAD.MOV R7, RZ, RZ, -R7 ;  /* 0x000000ffff077224 */ /* 0x000fe400078e0a07 */
[----:B------:R-:W-:Y:S01]  /*4ba0*/  IMAD.MOV R5, RZ, RZ, -R5 ;  /* 0x000000ffff057224 */ /* 0x000fe200078e0a05 */
[----:B------:R-:W-:Y:S01]  /*4bb0*/  IABS R70, R9 ;  /* 0x0000000900467213 */ /* 0x000fe20000000000 */
[----:B------:R-:W-:Y:S01]  /*4bc0*/  @!P6 IMAD.IADD R76, R76, 0x1, -R4 ;  /* 0x000000014c4ce824 */ /* 0x000fe200078e0a04 */
[----:B------:R-:W-:Y:S01]  /*4bd0*/  ISETP.GE.AND P6, PT, R13, RZ, PT ;  /* 0x000000ff0d00720c */ /* 0x000fe20003fc6270 */
[C---:B------:R-:W-:Y:S02]  /*4be0*/  IMAD R68, R4.reuse, R7, R68 ;  /* 0x0000000704447224 */ /* 0x040fe400078e0244 */
[C---:B------:R-:W-:Y:S01]  /*4bf0*/  IMAD R72, R4.reuse, R5, R72 ;  /* 0x0000000504487224 */ /* 0x040fe200078e0248 */
[----:B------:R-:W-:Y:S01]  /*4c00*/  ISETP.GT.U32.AND P4, PT, R4, R76, PT ;  /* 0x0000004c0400720c */ /* 0x000fe20003f84070 */
[----:B------:R-:W-:Y:S01]  /*4c10*/  @!P3 IMAD.IADD R74, R74, 0x1, -R4 ;  /* 0x000000014a4ab824 */ /* 0x000fe200078e0a04 */
[----:B------:R-:W-:Y:S01]  /*4c20*/  ISETP.GT.U32.AND P3, PT, R4, R68, PT ;  /* 0x000000440400720c */ /* 0x000fe20003f64070 */
[----:B------:R-:W-:-:S02]  /*4c30*/  VIADD R15, R0, 0x1d ;  /* 0x0000001d000f7836 */ /* 0x000fc40000000000 */
[----:B------:R-:W-:-:S03]  /*4c40*/  IMAD.HI.U32 R5, R3, R70, RZ ;  /* 0x0000004603057227 */ /* 0x000fc600078e00ff */
[----:B------:R-:W-:Y:S01]  /*4c50*/  IABS R66, R15 ;  /* 0x0000000f00427213 */ /* 0x000fe20000000000 */
[----:B------:R-:W-:Y:S01]  /*4c60*/  @!P2 IMAD.IADD R78, R78, 0x1, -R4 ;  /* 0x000000014e4ea824 */ /* 0x000fe200078e0a04 */
[C---:B------:R-:W-:Y:S01]  /*4c70*/  ISETP.GT.U32.AND P2, PT, R4.reuse, R72, PT ;  /* 0x000000480400720c */ /* 0x040fe20003f44070 */
[----:B------:R-:W-:Y:S02]  /*4c80*/  IMAD.MOV R5, RZ, RZ, -R5 ;  /* 0x000000ffff057224 */ /* 0x000fe400078e0a05 */
[----:B------:R-:W-:Y:S01]  /*4c90*/  @!P1 IMAD.MOV R78, RZ, RZ, -R78 ;  /* 0x000000ffff4e9224 */ /* 0x000fe200078e0a4e */
[----:B------:R-:W-:Y:S01]  /*4ca0*/  ISETP.GE.AND P1, PT, R9, RZ, PT ;  /* 0x000000ff0900720c */ /* 0x000fe20003f26270 */
[----:B------:R-:W-:Y:S02]  /*4cb0*/  IMAD R70, R4, R5, R70 ;  /* 0x0000000504467224 */ /* 0x000fe400078e0246 */
[----:B------:R-:W-:Y:S02]  /*4cc0*/  VIADD R9, R0, 0x1b ;  /* 0x0000001b00097836 */ /* 0x000fe40000000000 */
[----:B------:R-:W-:-:S03]  /*4cd0*/  IMAD.HI.U32 R5, R3, R66, RZ ;  /* 0x0000004203057227 */ /* 0x000fc600078e00ff */
[----:B------:R-:W-:Y:S01]  /*4ce0*/  IABS R62, R9 ;  /* 0x00000009003e7213 */ /* 0x000fe20000000000 */
[----:B------:R-:W-:Y:S02]  /*4cf0*/  VIADD R17, R0, 0x1c ;  /* 0x0000001c00117836 */ /* 0x000fe40000000000 */
[--C-:B------:R-:W-:Y:S01]  /*4d00*/  @!P4 IMAD.IADD R76, R76, 0x1, -R4.reuse ;  /* 0x000000014c4cc824 */ /* 0x100fe200078e0a04 */
[----:B------:R-:W-:Y:S01]  /*4d10*/  ISETP.GT.U32.AND P4, PT, R4, R70, PT ;  /* 0x000000460400720c */ /* 0x000fe20003f84070 */
[--C-:B------:R-:W-:Y:S01]  /*4d20*/  @!P3 IMAD.IADD R68, R68, 0x1, -R4.reuse ;  /* 0x000000014444b824 */ /* 0x100fe200078e0a04 */
[----:B------:R-:W-:Y:S01]  /*4d30*/  IABS R64, R17 ;  /* 0x0000001100407213 */ /* 0x000fe20000000000 */
[----:B------:R-:W-:Y:S02]  /*4d40*/  IMAD.MOV R5, RZ, RZ, -R5 ;  /* 0x000000ffff057224 */ /* 0x000fe400078e0a05 */
[----:B------:R-:W-:Y:S02]  /*4d50*/  @!P2 IMAD.IADD R72, R72, 0x1, -R4 ;  /* 0x000000014848a824 */ /* 0x000fe400078e0a04 */
[----:B------:R-:W-:Y:S01]  /*4d60*/  @!P0 IMAD.MOV R76, RZ, RZ, -R76 ;  /* 0x000000ffff4c8224 */ /* 0x000fe200078e0a4c */
[C---:B------:R-:W-:Y:S01]  /*4d70*/  ISETP.GT.U32.AND P0, PT, R4.reuse, R68, PT ;  /* 0x000000440400720c */ /* 0x040fe20003f04070 */
[C---:B------:R-:W-:Y:S01]  /*4d80*/  IMAD R66, R4.reuse, R5, R66 ;  /* 0x0000000504427224 */ /* 0x040fe200078e0242 */
[----:B------:R-:W-:Y:S01]  /*4d90*/  ISETP.GT.U32.AND P2, PT, R4, R72, PT ;  /* 0x000000480400720c */ /* 0x000fe20003f44070 */
[----:B------:R-:W-:-:S04]  /*4da0*/  IMAD.HI.U32 R5, R3, R62, RZ ;  /* 0x0000003e03057227 */ /* 0x000fc800078e00ff */
        /* <DEDUP_REMOVED lines=8> */
[--C-:B------:R-:W-:Y:S01]  /*4e30*/  @!P2 IMAD.IADD R72, R72, 0x1, -R4.reuse ;  /* 0x000000014848a824 */ /* 0x100fe200078e0a04 */
[----:B------:R-:W-:Y:S01]  /*4e40*/  ISETP.GE.AND P2, PT, R11, RZ, PT ;  /* 0x000000ff0b00720c */ /* 0x000fe20003f46270 */
[----:B------:R-:W-:Y:S01]  /*4e50*/  @!P4 IMAD.IADD R70, R70, 0x1, -R4 ;  /* 0x000000014646c824 */ /* 0x000fe200078e0a04 */
[C---:B------:R-:W-:Y:S01]  /*4e60*/  ISETP.GT.U32.AND P4, PT, R4.reuse, R66, PT ;  /* 0x000000420400720c */ /* 0x040fe20003f84070 */
[----:B------:R-:W-:Y:S01]  /*4e70*/  @!P5 IMAD.MOV R74, RZ, RZ, -R74 ;  /* 0x000000ffff4ad224 */ /* 0x000fe200078e0a4a */
[----:B------:R-:W-:Y:S01]  /*4e80*/  IABS R60, R7 ;  /* 0x00000007003c7213 */ /* 0x000fe20000000000 */
[----:B------:R-:W-:Y:S01]  /*4e90*/  @!P6 IMAD.MOV R72, RZ, RZ, -R72 ;  /* 0x000000ffff48e224 */ /* 0x000fe200078e0a48 */
[----:B------:R-:W-:Y:S01]  /*4ea0*/  ISETP.GT.U32.AND P3, PT, R4, R70, PT ;  /* 0x000000460400720c */ /* 0x000fe20003f64070 */
[----:B------:R-:W-:Y:S01]  /*4eb0*/  VIADD R11, R0, 0x16 ;  /* 0x00000016000b7836 */ /* 0x000fe20000000000 */
[----:B------:R-:W-:Y:S01]  /*4ec0*/  ISETP.GT.U32.AND P5, PT, R4, R64, PT ;  /* 0x000000400400720c */ /* 0x000fe20003fa4070 */
[----:B------:R-:W-:-:S03]  /*4ed0*/  IMAD.HI.U32 R5, R3, R60, RZ ;  /* 0x0000003c03057227 */ /* 0x000fc600078e00ff */
[----:B------:R-:W-:Y:S01]  /*4ee0*/  IABS R168, R11 ;  /* 0x0000000b00a87213 */ /* 0x000fe20000000000 */
[--C-:B------:R-:W-:Y:S02]  /*4ef0*/  @!P0 IMAD.IADD R62, R62, 0x1, -R4.reuse ;  /* 0x000000013e3e8824 */ /* 0x100fe400078e0a04 */
[----:B------:R-:W-:Y:S02]  /*4f00*/  IMAD.MOV R5, RZ, RZ, -R5 ;  /* 0x000000ffff057224 */ /* 0x000fe400078e0a05 */
[----:B------:R-:W-:Y:S01]  /*4f10*/  @!P4 IMAD.IADD R66, R66, 0x1, -R4 ;  /* 0x000000014242c824 */ /* 0x000fe200078e0a04 */
[----:B------:R-:W-:Y:S01]  /*4f20*/  ISETP.GE.AND P4, PT, R15, RZ, PT ;  /* 0x000000ff0f00720c */ /* 0x000fe20003f86270 */
[----:B------:R-:W-:Y:S01]  /*4f30*/  @!P2 IMAD.MOV R68, RZ, RZ, -R68 ;  /* 0x000000ffff44a224 */ /* 0x000fe200078e0a44 */
[C---:B------:R-:W-:Y:S01]  /*4f40*/  ISETP.GT.U32.AND P2, PT, R4.reuse, R62, PT ;  /* 0x0000003e0400720c */ /* 0x040fe20003f44070 */
[C---:B------:R-:W-:Y:S01]  /*4f50*/  IMAD R60, R4.reuse, R5, R60 ;  /* 0x00000005043c7224 */ /* 0x040fe200078e023c */
[----:B------:R-:W-:Y:S01]  /*4f60*/  ISETP.GT.U32.AND P6, PT, R4, R66, PT ;  /* 0x000000420400720c */ /* 0x000fe20003fc4070 */
[----:B------:R-:W-:-:S02]  /*4f70*/  VIADD R5, R0, 0x19 ;  /* 0x0000001900057836 */ /* 0x000fc40000000000 */
[--C-:B------:R-:W-:Y:S01]  /*4f80*/  @!P3 IMAD.IADD R70, R70, 0x1, -R4.reuse ;  /* 0x000000014646b824 */ /* 0x100fe200078e0a04 */
[----:B------:R-:W-:Y:S01]  /*4f90*/  ISETP.GE.AND P3, PT, R17, RZ, PT ;  /* 0x000000ff1100720c */ /* 0x000fe20003f66270 */
[----:B------:R-:W-:Y:S01]  /*4fa0*/  @!P5 IMAD.IADD R64, R64, 0x1, -R4 ;  /* 0x000000014040d824 */ /* 0x000fe200078e0a04 */
[----:B------:R-:W-:Y:S01]  /*4fb0*/  IABS R58, R5 ;  /* 0x00000005003a7213 */ /* 0x000fe20000000000 */
[----:B------:R-:W-:Y:S01]  /*4fc0*/  @!P1 IMAD.MOV R70, RZ, RZ, -R70 ;  /* 0x000000ffff469224 */ /* 0x000fe200078e0a46 */
[----:B------:R-:W-:Y:S01]  /*4fd0*/  ISETP.GE.AND P1, PT, R9, RZ, PT ;  /* 0x000000ff0900720c */ /* 0x000fe20003f26270 */
[----:B------:R-:W-:Y:S01]  /*4fe0*/  VIADD R9, R0, 0x17 ;  /* 0x0000001700097836 */ /* 0x000fe20000000000 */
[----:B------:R-:W-:Y:S01]  /*4ff0*/  ISETP.GT.U32.AND P5, PT, R4, R64, PT ;  /* 0x000000400400720c */ /* 0x000fe20003fa4070 */
[----:B------:R-:W-:Y:S01]  /*5000*/  @!P2 IMAD.IADD R62, R62, 0x1, -R4 ;  /* 0x000000013e3ea824 */ /* 0x000fe200078e0a04 */
[----:B------:R-:W-:Y:S01]  /*5010*/  ISETP.GE.AND P0, PT, R5, RZ, PT ;  /* 0x000000ff0500720c */ /* 0x000fe20003f06270 */
[----:B------:R-:W-:Y:S01]  /*5020*/  IMAD.HI.U32 R5, R3, R58, RZ ;  /* 0x0000003a03057227 */ /* 0x000fe200078e00ff */
[----:B------:R-:W-:-:S02]  /*5030*/  ISETP.GE.AND P2, PT, R11, RZ, PT ;  /* 0x000000ff0b00720c */ /* 0x000fc40003f46270 */
[----:B------:R-:W-:Y:S01]  /*5040*/  IABS R54, R9 ;  /* 0x0000000900367213 */ /* 0x000fe20000000000 */
[----:B------:R-:W-:Y:S02]  /*5050*/  IMAD.MOV R11, RZ, RZ, -R5 ;  /* 0x000000ffff0b7224 */ /* 0x000fe400078e0a05 */
[----:B------:R-:W-:Y:S01]  /*5060*/  @!P6 IMAD.IADD R66, R66, 0x1, -R4 ;  /* 0x000000014242e824 */ /* 0x000fe200078e0a04 */
[----:B------:R-:W-:Y:S01]  /*5070*/  ISETP.GE.AND P6, PT, R7, RZ, PT ;  /* 0x000000ff0700720c */ /* 0x000fe20003fc6270 */
[----:B------:R-:W-:Y:S02]  /*5080*/  VIADD R7, R0, 0x18 ;  /* 0x0000001800077836 */ /* 0x000fe40000000000 */
[C---:B------:R-:W-:Y:S02]  /*5090*/  IMAD R58, R4.reuse, R11, R58 ;  /* 0x0000000b043a7224 */ /* 0x040fe400078e023a */
[----:B------:R-:W-:Y:S01]  /*50a0*/  @!P4 IMAD.MOV R66, RZ, RZ, -R66 ;  /* 0x000000ffff42c224 */ /* 0x000fe200078e0a42 */
[----:B------:R-:W-:Y:S01]  /*50b0*/  ISETP.GT.U32.AND P4, PT, R4, R60, PT ;  /* 0x0000003c0400720c */ /* 0x000fe20003f84070 */
[----:B------:R-:W-:Y:S01]  /*50c0*/  @!P5 IMAD.IADD R64, R64, 0x1, -R4 ;  /* 0x000000014040d824 */ /* 0x000fe200078e0a04 */
[----:B------:R-:W-:Y:S01]  /*50d0*/  ISETP.GE.AND P5, PT, R7, RZ, PT ;  /* 0x000000ff0700720c */ /* 0x000fe20003fa6270 */
[----:B------:R-:W-:Y:S01]  /*50e0*/  @!P1 IMAD.MOV R62, RZ, RZ, -R62 ;  /* 0x000000ffff3e9224 */ /* 0x000fe200078e0a3e */
[----:B------:R-:W-:Y:S01]  /*50f0*/  IABS R56, R7 ;  /* 0x0000000700387213 */ /* 0x000fe20000000000 */
[----:B------:R-:W-:Y:S01]  /*5100*/  IMAD.HI.U32 R7, R3, R54, RZ ;  /* 0x0000003603077227 */ /* 0x000fe200078e00ff */
[----:B------:R-:W-:-:S03]  /*5110*/  ISETP.GT.U32.AND P1, PT, R4, R58, PT ;  /* 0x0000003a0400720c */ /* 0x000fc60003f24070 */
[----:B------:R-:W-:Y:S02]  /*5120*/  IMAD.MOV R7, RZ, RZ, -R7 ;  /* 0x000000ffff077224 */ /* 0x000fe400078e0a07 */
[----:B------:R-:W-:-:S04]  /*5130*/  IMAD.HI.U32 R5, R3, R56, RZ ;  /* 0x0000003803057227 */ /* 0x000fc800078e00ff */
[----:B------:R-:W-:Y:S02]  /*5140*/  IMAD R54, R4, R7, R54 ;  /* 0x0000000704367224 */ /* 0x000fe400078e0236 */
[--C-:B------:R-:W-:Y:S02]  /*5150*/  @!P4 IMAD.IADD R60, R60, 0x1, -R4.reuse ;  /* 0x000000013c3cc824 */ /* 0x100fe400078e0a04 */
[----:B------:R-:W-:Y:S01]  /*5160*/  @!P1 IMAD.IADD R58, R58, 0x1, -R4 ;  /* 0x000000013a3a9824 */ /* 0x000fe200078e0a04 */
[----:B------:R-:W-:Y:S01]  /*5170*/  ISETP.GT.U32.AND P1, PT, R4, R54, PT ;  /* 0x000000360400720c */ /* 0x000fe20003f24070 */
[----:B------:R-:W-:Y:S01]  /*5180*/  VIADD R13, R0, 0x15 ;  /* 0x00000015000d7836 */ /* 0x000fe20000000000 */
[C---:B------:R-:W-:Y:S01]  /*5190*/  ISETP.GT.U32.AND P4, PT, R4.reuse, R60, PT ;  /* 0x0000003c0400720c */ /* 0x040fe20003f84070 */
[----:B------:R-:W-:Y:S02]  /*51a0*/  IMAD.MOV R5, RZ, RZ, -R5 ;  /* 0x000000ffff057224 */ /* 0x000fe400078e0a05 */
[----:B------:R-:W-:Y:S01]  /*51b0*/  @!P3 IMAD.MOV R64, RZ, RZ, -R64 ;  /* 0x000000ffff40b224 */ /* 0x000fe200078e0a40 */
[----:B------:R-:W-:Y:S01]  /*51c0*/  IABS R48, R13 ;  /* 0x0000000d00307213 */ /* 0x000fe20000000000 */
[----:B------:R-:W-:Y:S01]  /*51d0*/  IMAD R56, R4, R5, R56 ;  /* 0x0000000504387224 */ /* 0x000fe200078e0238 */
[----:B------:R-:W-:Y:S01]  /*51e0*/  ISETP.GE.AND P3, PT, R9, RZ, PT ;  /* 0x000000ff0900720c */ /* 0x000fe20003f66270 */
[----:B------:R-:W-:-:S04]  /*51f0*/  IMAD.HI.U32 R9, R3, R168, RZ ;  /* 0x000000a803097227 */ /* 0x000fc800078e00ff */
[--C-:B------:R-:W-:Y:S02]  /*5200*/  @!P1 IMAD.IADD R54, R54, 0x1, -R4.reuse ;  /* 0x0000000136369824 */ /* 0x100fe400078e0a04 */
[----:B------:R-:W-:Y:S01]  /*5210*/  @!P4 IMAD.IADD R60, R60, 0x1, -R4 ;  /* 0x000000013c3cc824 */ /* 0x000fe200078e0a04 */
[C---:B------:R-:W-:Y:S01]  /*5220*/  ISETP.GT.U32.AND P4, PT, R4.reuse, R56, PT ;  /* 0x000000380400720c */ /* 0x040fe20003f84070 */
[----:B------:R-:W-:Y:S01]  /*5230*/  IMAD.HI.U32 R5, R3, R48, RZ ;  /* 0x0000003003057227 */ /* 0x000fe200078e00ff */
[----:B------:R-:W-:-:S03]  /*5240*/  ISETP.GT.U32.AND P1, PT, R4, R54, PT ;  /* 0x000000360400720c */ /* 0x000fc60003f24070 */
[----:B------:R-:W-:Y:S01]  /*5250*/  @!P6 IMAD.MOV R60, RZ, RZ, -R60 ;  /* 0x000000ffff3ce224 */ /* 0x000fe200078e0a3c */
[----:B------:R-:W-:Y:S01]  /*5260*/  ISETP.GT.U32.AND P6, PT, R4, R58, PT ;  /* 0x0000003a0400720c */ /* 0x000fe20003fc4070 */
[C---:B------:R-:W-:Y:S02]  /*5270*/  VIADD R17, R0.reuse, 0x13 ;  /* 0x0000001300117836 */ /* 0x040fe40000000000 */
[----:B------:R-:W-:Y:S02]  /*5280*/  IMAD.MOV R5, RZ, RZ, -R5 ;  /* 0x000000ffff057224 */ /* 0x000fe400078e0a05 */
[----:B------:R-:W-:Y:S01]  /*5290*/  IMAD.MOV R9, RZ, RZ, -R9 ;  /* 0x000000ffff097224 */ /* 0x000fe200078e0a09 */
[----:B------:R-:W-:Y:S01]  /*52a0*/  IABS R46, R17 ;  /* 0x00000011002e7213 */ /* 0x000fe20000000000 */
[----:B------:R-:W-:Y:S02]  /*52b0*/  VIADD R15, R0, 0x14 ;  /* 0x00000014000f7836 */ /* 0x000fe40000000000 */
[----:B------:R-:W-:-:S02]  /*52c0*/  IMAD R48, R4, R5, R48 ;  /* 0x0000000504307224 */ /* 0x000fc400078e0230 */
[----:B------:R-:W-:Y:S01]  /*52d0*/  IMAD R168, R4, R9, R168 ;  /* 0x0000000904a87224 */ /* 0x000fe200078e02a8 */
[----:B------:R-:W-:Y:S01]  /*52e0*/  IABS R44, R15 ;  /* 0x0000000f002c7213 */ /* 0x000fe20000000000 */
[--C-:B------:R-:W-:Y:S01]  /*52f0*/  @!P1 IMAD.IADD R54, R54, 0x1, -R4.reuse ;  /* 0x0000000136369824 */ /* 0x100fe200078e0a04 */
[----:B------:R-:W-:Y:S01]  /*5300*/  ISETP.GT.U32.AND P1, PT, R4, R48, PT ;  /* 0x000000300400720c */ /* 0x000fe20003f24070 */
[----:B------:R-:W-:Y:S02]  /*5310*/  @!P4 IMAD.IADD R56, R56, 0x1, -R4 ;  /* 0x000000013838c824 */ /* 0x000fe400078e0a04 */
[----:B------:R-:W-:-:S03]  /*5320*/  IMAD.HI.U32 R9, R3, R46, RZ ;  /* 0x0000002e03097227 */ /* 0x000fc600078e00ff */
[----:B------:R-:W-:Y:S01]  /*5330*/  ISETP.GT.U32.AND P4, PT, R4, R56, PT ;  /* 0x000000380400720c */ /* 0x000fe20003f84070 */
[----:B------:R-:W-:Y:S01]  /*5340*/  @!P6 IMAD.IADD R58, R58, 0x1, -R4 ;  /* 0x000000013a3ae824 */ /* 0x000fe200078e0a04 */
[----:B------:R-:W-:Y:S01]  /*5350*/  ISETP.GT.U32.AND P6, PT, R4, R168, PT ;  /* 0x000000a80400720c */ /* 0x000fe20003fc4070 */
[----:B------:R-:W-:-:S04]  /*5360*/  IMAD.HI.U32 R7, R3, R44, RZ ;  /* 0x0000002c03077227 */ /* 0x000fc800078e00ff */
[----:B------:R-:W-:Y:S02]  /*5370*/  IMAD.MOV R9, RZ, RZ, -R9 ;  /* 0x000000ffff097224 */ /* 0x000fe400078e0a09 */
[----:B------:R-:W-:Y:S02]  /*5380*/  IMAD.MOV R7, RZ, RZ, -R7 ;  /* 0x000000ffff077224 */ /* 0x000fe400078e0a07 */
[----:B------:R-:W-:Y:S02]  /*5390*/  IMAD R46, R4, R9, R46 ;  /* 0x00000009042e7224 */ /* 0x000fe400078e022e */
[----:B------:R-:W-:Y:S02]  /*53a0*/  VIADD R19, R0, 0x12 ;  /* 0x0000001200137836 */ /* 0x000fe40000000000 */
[----:B------:R-:W-:Y:S02]  /*53b0*/  IMAD R44, R4, R7, R44 ;  /* 0x00000007042c7224 */ /* 0x000fe400078e022c */
[--C-:B------:R-:W-:Y:S01]  /*53c0*/  @!P1 IMAD.IADD R48, R48, 0x1, -R4.reuse ;  /* 0x0000000130309824 */ /* 0x100fe200078e0a04 */
[----:B------:R-:W-:Y:S01]  /*53d0*/  ISETP.GT.U32.AND P1, PT, R4, R46, PT ;  /* 0x0000002e0400720c */ /* 0x000fe20003f24070 */
[--C-:B------:R-:W-:Y:S01]  /*53e0*/  @!P6 IMAD.IADD R168, R168, 0x1, -R4.reuse ;  /* 0x00000001a8a8e824 */ /* 0x100fe200078e0a04 */
[----:B------:R-:W-:Y:S01]  /*53f0*/  IABS R166, R19 ;  /* 0x0000001300a67213 */ /* 0x000fe20000000000 */
[----:B------:R-:W-:Y:S01]  /*5400*/  @!P4 IMAD.IADD R56, R56, 0x1, -R4 ;  /* 0x000000013838c824 */ /* 0x000fe200078e0a04 */
[----:B------:R-:W-:Y:S01]  /*5410*/  ISETP.GT.U32.AND P6, PT, R4, R44, PT ;  /* 0x0000002c0400720c */ /* 0x000fe20003fc4070 */
[----:B------:R-:W-:Y:S01]  /*5420*/  IMAD.HI.U32 R7, R3, R162, RZ ;  /* 0x000000a203077227 */ /* 0x000fe200078e00ff */
[----:B------:R-:W-:-:S03]  /*5430*/  ISETP.GE.AND P4, PT, R13, RZ, PT ;  /* 0x000000ff0d00720c */ /* 0x000fc60003f86270 */
[----:B------:R-:W-:-:S04]  /*5440*/  IMAD.HI.U32 R11, R3, R166, RZ ;  /* 0x000000a6030b7227 */ /* 0x000fc800078e00ff */
[----:B------:R-:W-:Y:S02]  /*5450*/  VIADD R13, R0, 0x11 ;  /* 0x00000011000d7836 */ /* 0x000fe40000000000 */
[----:B------:R-:W-:Y:S02]  /*5460*/  IMAD.MOV R11, RZ, RZ, -R11 ;  /* 0x000000ffff0b7224 */ /* 0x000fe400078e0a0b */
[----:B------:R-:W-:Y:S01]  /*5470*/  @!P1 IMAD.IADD R46, R46, 0x1, -R4 ;  /* 0x000000012e2e9824 */ /* 0x000fe200078e0a04 */
[----:B------:R-:W-:Y:S01]  /*5480*/  IABS R164, R13 ;  /* 0x0000000d00a47213 */ /* 0x000fe20000000000 */
[C---:B------:R-:W-:Y:S01]  /*5490*/  IMAD R166, R4.reuse, R11, R166 ;  /* 0x0000000b04a67224 */ /* 0x040fe200078e02a6 */
[----:B------:R-:W-:Y:S01]  /*54a0*/  ISETP.GT.U32.AND P1, PT, R4, R48, PT ;  /* 0x000000300400720c */ /* 0x000fe20003f24070 */
[----:B------:R-:W-:Y:S02]  /*54b0*/  @!P6 IMAD.IADD R44, R44, 0x1, -R4 ;  /* 0x000000012c2ce824 */ /* 0x000fe400078e0a04 */
[----:B------:R-:W-:Y:S01]  /*54c0*/  @!P0 IMAD.MOV R58, RZ, RZ, -R58 ;  /* 0x000000ffff3a8224 */ /* 0x000fe200078e0a3a */
[C---:B------:R-:W-:Y:S01]  /*54d0*/  ISETP.GT.U32.AND P0, PT, R4.reuse, R168, PT ;  /* 0x000000a80400720c */ /* 0x040fe20003f04070 */
[----:B------:R-:W-:Y:S01]  /*54e0*/  IMAD.HI.U32 R5, R3, R164, RZ ;  /* 0x000000a403057227 */ /* 0x000fe200078e00ff */
[----:B------:R-:W-:-:S03]  /*54f0*/  ISETP.GT.U32.AND P6, PT, R4, R166, PT ;  /* 0x000000a60400720c */ /* 0x000fc60003fc4070 */
[----:B------:R-:W-:Y:S02]  /*5500*/  IMAD.MOV R7, RZ, RZ, -R7 ;  /* 0x000000ffff077224 */ /* 0x000fe400078e0a07 */
[----:B------:R-:W-:Y:S01]  /*5510*/  @!P5 IMAD.MOV R56, RZ, RZ, -R56 ;  /* 0x000000ffff38d224 */ /* 0x000fe200078e0a38 */
[----:B------:R-:W-:Y:S01]  /*5520*/  ISETP.GT.U32.AND P5, PT, R4, R44, PT ;  /* 0x0000002c0400720c */ /* 0x000fe20003fa4070 */
[----:B------:R-:W-:-:S04]  /*5530*/  IMAD.HI.U32 R9, R3, R160, RZ ;  /* 0x000000a003097227 */ /* 0x000fc800078e00ff */
[----:B------:R-:W-:Y:S02]  /*5540*/  IMAD.MOV R5, RZ, RZ, -R5 ;  /* 0x000000ffff057224 */ /* 0x000fe400078e0a05 */
[C---:B------:R-:W-:Y:S02]  /*5550*/  IMAD R162, R4.reuse, R7, R162 ;  /* 0x0000000704a27224 */ /* 0x040fe400078e02a2 */
[----:B------:R-:W-:Y:S02]  /*5560*/  IMAD.MOV R9, RZ, RZ, -R9 ;  /* 0x000000ffff097224 */ /* 0x000fe400078e0a09 */
[----:B------:R-:W-:Y:S02]  /*5570*/  IMAD R164, R4, R5, R164 ;  /* 0x0000000504a47224 */ /* 0x000fe400078e02a4 */
[----:B------:R-:W-:Y:S01]  /*5580*/  @!P1 IMAD.IADD R48, R48, 0x1, -R4 ;  /* 0x0000000130309824 */ /* 0x000fe200078e0a04 */
[C---:B------:R-:W-:Y:S01]  /*5590*/  ISETP.GT.U32.AND P1, PT, R4.reuse, R162, PT ;  /* 0x000000a20400720c */ /* 0x040fe20003f24070 */
[----:B------:R-:W-:-:S02]  /*55a0*/  IMAD R160, R4, R9, R160 ;  /* 0x0000000904a07224 */ /* 0x000fc400078e02a0 */
[--C-:B------:R-:W-:Y:S01]  /*55b0*/  @!P0 IMAD.IADD R168, R168, 0x1, -R4.reuse ;  /* 0x00000001a8a88824 */ /* 0x100fe200078e0a04 */
[----:B------:R-:W-:Y:S01]  /*55c0*/  ISETP.GT.U32.AND P0, PT, R4, R164, PT ;  /* 0x000000a40400720c */ /* 0x000fe20003f04070 */
[--C-:B------:R-:W-:Y:S01]  /*55d0*/  @!P6 IMAD.IADD R166, R166, 0x1, -R4.reuse ;  /* 0x00000001a6a6e824 */ /* 0x100fe200078e0a04 */
[----:B------:R-:W-:Y:S01]  /*55e0*/  ISETP.GT.U32.AND P6, PT, R4, R46, PT ;  /* 0x0000002e0400720c */ /* 0x000fe20003fc4070 */
[----:B------:R-:W-:Y:S01]  /*55f0*/  @!P5 IMAD.IADD R44, R44, 0x1, -R4 ;  /* 0x000000012c2cd824 */ /* 0x000fe200078e0a04 */
[C---:B------:R-:W-:Y:S01]  /*5600*/  ISETP.GT.U32.AND P5, PT, R4.reuse, R160, PT ;  /* 0x000000a00400720c */ /* 0x040fe20003fa4070 */
[----:B------:R-:W-:Y:S01]  /*5610*/  @!P3 IMAD.MOV R54, RZ, RZ, -R54 ;  /* 0x000000ffff36b224 */ /* 0x000fe200078e0a36 */
[----:B------:R-:W-:Y:S01]  /*5620*/  ISETP.GT.U32.AND P3, PT, R4, R166, PT ;  /* 0x000000a60400720c */ /* 0x000fe20003f64070 */
[----:B------:R-:W-:Y:S02]  /*5630*/  VIADD R7, R0, 0xd ;  /* 0x0000000d00077836 */ /* 0x000fe40000000000 */
[----:B------:R-:W-:Y:S01]  /*5640*/  @!P1 IMAD.IADD R162, R162, 0x1, -R4 ;  /* 0x00000001a2a29824 */ /* 0x000fe200078e0a04 */
[----:B------:R-:W-:Y:S01]  /*5650*/  ISETP.GE.AND P1, PT, R19, RZ, PT ;  /* 0x000000ff1300720c */ /* 0x000fe20003f26270 */
[----:B------:R-:W-:Y:S01]  /*5660*/  IMAD.HI.U32 R11, R3, R158, RZ ;  /* 0x0000009e030b7227 */ /* 0x000fe200078e00ff */
[----:B------:R-:W-:-:S03]  /*5670*/  IABS R156, R7 ;  /* 0x00000007009c7213 */ /* 0x000fc60000000000 */
[--C-:B------:R-:W-:Y:S01]  /*5680*/  @!P0 IMAD.IADD R164, R164, 0x1, -R4.reuse ;  /* 0x00000001a4a48824 */ /* 0x100fe200078e0a04 */
[----:B------:R-:W-:Y:S01]  /*5690*/  ISETP.GE.AND P0, PT, R17, RZ, PT ;  /* 0x000000ff1100720c */ /* 0x000fe20003f06270 */
[----:B------:R-:W-:Y:S02]  /*56a0*/  IMAD.MOV R11, RZ, RZ, -R11 ;  /* 0x000000ffff0b7224 */ /* 0x000fe400078e0a0b */
[----:B------:R-:W-:Y:S02]  /*56b0*/  VIADD R9, R0, 0xc ;  /* 0x0000000c00097836 */ /* 0x000fe40000000000 */
[----:B------:R-:W-:Y:S01]  /*56c0*/  @!P5 IMAD.IADD R160, R160, 0x1, -R4 ;  /* 0x00000001a0a0d824 */ /* 0x000fe200078e0a04 */
[----:B------:R-:W-:Y:S01]  /*56d0*/  ISETP.GE.AND P5, PT, R13, RZ, PT ;  /* 0x000000ff0d00720c */ /* 0x000fe20003fa6270 */
[----:B------:R-:W-:Y:S01]  /*56e0*/  @!P2 IMAD.MOV R168, RZ, RZ, -R168 ;  /* 0x000000ffffa8a224 */ /* 0x000fe200078e0aa8 */
[----:B------:R-:W-:Y:S01]  /*56f0*/  ISETP.GT.U32.AND P2, PT, R4, R164, PT ;  /* 0x000000a40400720c */ /* 0x000fe20003f44070 */
[----:B------:R-:W-:Y:S01]  /*5700*/  IMAD.HI.U32 R5, R3, R156, RZ ;  /* 0x0000009c03057227 */ /* 0x000fe200078e00ff */
[----:B------:R-:W-:-:S03]  /*5710*/  IABS R152, R9 ;  /* 0x0000000900987213 */ /* 0x000fc60000000000 */
[----:B------:R-:W-:Y:S02]  /*5720*/  IMAD R158, R4, R11, R158 ;  /* 0x0000000b049e7224 */ /* 0x000fe400078e029e */
[----:B------:R-:W-:Y:S02]  /*5730*/  @!P3 IMAD.IADD R166, R166, 0x1, -R4 ;  /* 0x00000001a6a6b824 */ /* 0x000fe400078e0a04 */
[----:B------:R-:W-:Y:S01]  /*5740*/  @!P4 IMAD.MOV R48, RZ, RZ, -R48 ;  /* 0x000000ffff30c224 */ /* 0x000fe200078e0a30 */
[C---:B------:R-:W-:Y:S01]  /*5750*/  ISETP.GT.U32.AND P4, PT, R4.reuse, R160, PT ;  /* 0x000000a00400720c */ /* 0x040fe20003f84070 */
[----:B------:R-:W-:Y:S01]  /*5760*/  IMAD.MOV R5, RZ, RZ, -R5 ;  /* 0x000000ffff057224 */ /* 0x000fe200078e0a05 */
[C---:B------:R-:W-:Y:S01]  /*5770*/  ISETP.GT.U32.AND P3, PT, R4.reuse, R158, PT ;  /* 0x0000009e0400720c */ /* 0x040fe20003f64070 */
[----:B------:R-:W-:Y:S01]  /*5780*/  @!P1 IMAD.MOV R166, RZ, RZ, -R166 ;  /* 0x000000ffffa69224 */ /* 0x000fe200078e0aa6 */
[----:B------:R-:W-:Y:S01]  /*5790*/  ISETP.GE.AND P1, PT, R25, RZ, PT ;  /* 0x000000ff1900720c */ /* 0x000fe20003f26270 */
[----:B------:R-:W-:-:S02]  /*57a0*/  IMAD R156, R4, R5, R156 ;  /* 0x00000005049c7224 */ /* 0x000fc400078e029c */
[----:B------:R-:W-:-:S04]  /*57b0*/  IMAD.HI.U32 R5, R3, R152, RZ ;  /* 0x0000009803057227 */ /* 0x000fc800078e00ff */
[--C-:B------:R-:W-:Y:S01]  /*57c0*/  @!P2 IMAD.IADD R164, R164, 0x1, -R4.reuse ;  /* 0x00000001a4a4a824 */ /* 0x100fe200078e0a04 */
[----:B------:R-:W-:Y:S01]  /*57d0*/  ISETP.GT.U32.AND P2, PT, R4, R156, PT ;  /* 0x0000009c0400720c */ /* 0x000fe20003f44070 */
[----:B------:R-:W-:Y:S02]  /*57e0*/  IMAD.MOV R5, RZ, RZ, -R5 ;  /* 0x000000ffff057224 */ /* 0x000fe400078e0a05 */
[----:B------:R-:W-:Y:S01]  /*57f0*/  @!P4 IMAD.IADD R160, R160, 0x1, -R4 ;  /* 0x00000001a0a0c824 */ /* 0x000fe200078e0a04 */
[----:B------:R-:W-:Y:S01]  /*5800*/  ISETP.GE.AND P4, PT, R7, RZ, PT ;  /* 0x000000ff0700720c */ /* 0x000fe20003f86270 */
[----:B------:R-:W-:Y:S02]  /*5810*/  IMAD R152, R4, R5, R152 ;  /* 0x0000000504987224 */ /* 0x000fe400078e0298 */
[--C-:B------:R-:W-:Y:S01]  /*5820*/  @!P6 IMAD.IADD R46, R46, 0x1, -R4.reuse ;  /* 0x000000012e2ee824 */ /* 0x100fe200078e0a04 */
[----:B------:R-:W-:Y:S01]  /*5830*/  ISETP.GE.AND P6, PT, R15, RZ, PT ;  /* 0x000000ff0f00720c */ /* 0x000fe20003fc6270 */
[----:B------:R-:W-:Y:S01]  /*5840*/  @!P3 IMAD.IADD R158, R158, 0x1, -R4 ;  /* 0x000000019e9eb824 */ /* 0x000fe200078e0a04 */
[C---:B------:R-:W-:Y:S01]  /*5850*/  ISETP.GT.U32.AND P3, PT, R4.reuse, R162, PT ;  /* 0x000000a20400720c */ /* 0x040fe20003f64070 */
[----:B------:R-:W-:Y:S01]  /*5860*/  @!P1 IMAD.MOV R160, RZ, RZ, -R160 ;  /* 0x000000ffffa09224 */ /* 0x000fe200078e0aa0 */
[----:B------:R-:W-:Y:S01]  /*5870*/  ISETP.GT.U32.AND P1, PT, R4, R152, PT ;  /* 0x000000980400720c */ /* 0x000fe20003f24070 */
[----:B------:R-:W-:Y:S01]  /*5880*/  @!P0 IMAD.MOV R46, RZ, RZ, -R46 ;  /* 0x000000ffff2e8224 */ /* 0x000fe200078e0a2e */
[----:B------:R-:W-:Y:S01]  /*5890*/  ISETP.GE.AND P0, PT, R24, RZ, PT ;  /* 0x000000ff1800720c */ /* 0x000fe20003f06270 */
[----:B------:R-:W-:-:S02]  /*58a0*/  VIADD R5, R0, 0xb ;  /* 0x0000000b00057836 */ /* 0x000fc40000000000 */
[----:B------:R-:W-:Y:S02]  /*58b0*/  @!P2 IMAD.IADD R156, R156, 0x1, -R4 ;  /* 0x000000019c9ca824 */ /* 0x000fe400078e0a04 */
        /* <DEDUP_REMOVED lines=8> */
[----:B------:R-:W-:Y:S01]  /*5940*/  IMAD.HI.U32 R5, R3, R154, RZ ;  /* 0x0000009a03057227 */ /* 0x000fe200078e00ff */
[----:B------:R-:W-:-:S02]  /*5950*/  ISETP.GE.AND P3, PT, R26, RZ, PT ;  /* 0x000000ff1a00720c */ /* 0x000fc40003f66270 */
[C---:B------:R-:W-:Y:S01]  /*5960*/  ISETP.GT.U32.AND P1, PT, R4.reuse, R152, PT ;  /* 0x000000980400720c */ /* 0x040fe20003f24070 */
[----:B------:R-:W-:Y:S01]  /*5970*/  @!P6 IMAD.MOV R44, RZ, RZ, -R44 ;  /* 0x000000ffff2ce224 */ /* 0x000fe200078e0a2c */
[----:B------:R-:W-:Y:S01]  /*5980*/  ISETP.GT.U32.AND P6, PT, R4, R158, PT ;  /* 0x0000009e0400720c */ /* 0x000fe20003fc4070 */
[----:B------:R-:W-:Y:S01]  /*5990*/  @!P0 IMAD.MOV R162, RZ, RZ, -R162 ;  /* 0x000000ffffa28224 */ /* 0x000fe200078e0aa2 */
[----:B------:R-:W-:Y:S01]  /*59a0*/  ISETP.GE.AND P0, PT, R7, RZ, PT ;  /* 0x000000ff0700720c */ /* 0x000fe20003f06270 */
[----:B------:R-:W-:-:S04]  /*59b0*/  IMAD.HI.U32 R7, R3, R116, RZ ;  /* 0x0000007403077227 */ /* 0x000fc800078e00ff */
[----:B------:R-:W-:Y:S02]  /*59c0*/  IMAD.MOV R5, RZ, RZ, -R5 ;  /* 0x000000ffff057224 */ /* 0x000fe400078e0a05 */
[----:B------:R-:W-:Y:S02]  /*59d0*/  @!P5 IMAD.IADD R156, R156, 0x1, -R4 ;  /* 0x000000019c9cd824 */ /* 0x000fe400078e0a04 */
[----:B------:R-:W-:Y:S02]  /*59e0*/  IMAD.MOV R7, RZ, RZ, -R7 ;  /* 0x000000ffff077224 */ /* 0x000fe400078e0a07 */
[C---:B------:R-:W-:Y:S02]  /*59f0*/  IMAD R154, R4.reuse, R5, R154 ;  /* 0x00000005049a7224 */ /* 0x040fe400078e029a */
[C---:B------:R-:W-:Y:S02]  /*5a00*/  IMAD R116, R4.reuse, R7, R116 ;  /* 0x0000000704747224 */ /* 0x040fe400078e0274 */
[----:B------:R-:W-:Y:S01]  /*5a10*/  @!P4 IMAD.MOV R156, RZ, RZ, -R156 ;  /* 0x000000ffff9cc224 */ /* 0x000fe200078e0a9c */
[----:B------:R-:W-:Y:S01]  /*5a20*/  ISETP.GT.U32.AND P4, PT, R4, R154, PT ;  /* 0x0000009a0400720c */ /* 0x000fe20003f84070 */
[--C-:B------:R-:W-:Y:S01]  /*5a30*/  @!P6 IMAD.IADD R158, R158, 0x1, -R4.reuse ;  /* 0x000000019e9ee824 */ /* 0x100fe200078e0a04 */
[----:B------:R-:W-:Y:S01]  /*5a40*/  ISETP.GE.AND P6, PT, R9, RZ, PT ;  /* 0x000000ff0900720c */ /* 0x000fe20003fc6270 */
[----:B------:R-:W-:Y:S01]  /*5a50*/  @!P1 IMAD.IADD R152, R152, 0x1, -R4 ;  /* 0x0000000198989824 */ /* 0x000fe200078e0a04 */
[----:B------:R-:W-:Y:S01]  /*5a60*/  ISETP.GT.U32.AND P1, PT, R4, R116, PT ;  /* 0x000000740400720c */ /* 0x000fe20003f24070 */
[----:B------:R-:W-:-:S02]  /*5a70*/  VIADD R9, R0, 0x9 ;  /* 0x0000000900097836 */ /* 0x000fc40000000000 */
[C---:B------:R-:W-:Y:S02]  /*5a80*/  VIADD R11, R0.reuse, 0x8 ;  /* 0x00000008000b7836 */ /* 0x040fe40000000000 */
[----:B------:R-:W-:Y:S01]  /*5a90*/  @!P3 IMAD.MOV R158, RZ, RZ, -R158 ;  /* 0x000000ffff9eb224 */ /* 0x000fe200078e0a9e */
[----:B------:R-:W-:Y:S01]  /*5aa0*/  IABS R110, R9 ;  /* 0x00000009006e7213 */ /* 0x000fe20000000000 */
[----:B------:R-:W-:Y:S01]  /*5ab0*/  VIADD R13, R0, 0x7 ;  /* 0x00000007000d7836 */ /* 0x000fe20000000000 */
[----:B------:R-:W-:Y:S01]  /*5ac0*/  ISETP.GE.AND P3, PT, R9, RZ, PT ;  /* 0x000000ff0900720c */ /* 0x000fe20003f66270 */
[--C-:B------:R-:W-:Y:S01]  /*5ad0*/  @!P4 IMAD.IADD R154, R154, 0x1, -R4.reuse ;  /* 0x000000019a9ac824 */ /* 0x100fe200078e0a04 */
[----:B------:R-:W-:Y:S01]  /*5ae0*/  IABS R106, R11 ;  /* 0x0000000b006a7213 */ /* 0x000fe20000000000 */
[----:B------:R-:W-:Y:S01]  /*5af0*/  IMAD.HI.U32 R9, R3, R110, RZ ;  /* 0x0000006e03097227 */ /* 0x000fe200078e00ff */
[----:B------:R-:W-:Y:S02]  /*5b00*/  ISETP.GE.AND P5, PT, R11, RZ, PT ;  /* 0x000000ff0b00720c */ /* 0x000fe40003fa6270 */
[----:B------:R-:W-:Y:S01]  /*5b10*/  IABS R102, R13 ;  /* 0x0000000d00667213 */ /* 0x000fe20000000000 */
[----:B------:R-:W-:Y:S01]  /*5b20*/  @!P1 IMAD.IADD R116, R116, 0x1, -R4 ;  /* 0x0000000174749824 */ /* 0x000fe200078e0a04 */
[----:B------:R-:W-:Y:S01]  /*5b30*/  ISETP.GT.U32.AND P4, PT, R4, R154, PT ;  /* 0x0000009a0400720c */ /* 0x000fe20003f84070 */
[----:B------:R-:W-:-:S02]  /*5b40*/  IMAD.MOV R9, RZ, RZ, -R9 ;  /* 0x000000ffff097224 */ /* 0x000fc400078e0a09 */
[----:B------:R-:W-:Y:S01]  /*5b50*/  IMAD.HI.U32 R11, R3, R106, RZ ;  /* 0x0000006a030b7227 */ /* 0x000fe200078e00ff */
[----:B------:R-:W-:-:S03]  /*5b60*/  ISETP.GT.U32.AND P1, PT, R4, R116, PT ;  /* 0x000000740400720c */ /* 0x000fc60003f24070 */
[----:B------:R-:W-:Y:S02]  /*5b70*/  IMAD R110, R4, R9, R110 ;  /* 0x00000009046e7224 */ /* 0x000fe400078e026e */
[----:B------:R-:W-:Y:S02]  /*5b80*/  IMAD.MOV R11, RZ, RZ, -R11 ;  /* 0x000000ffff0b7224 */ /* 0x000fe400078e0a0b */
[----:B------:R-:W-:-:S04]  /*5b90*/  IMAD.HI.U32 R5, R3, R102, RZ ;  /* 0x0000006603057227 */ /* 0x000fc800078e00ff */
[----:B------:R-:W-:Y:S01]  /*5ba0*/  @!P6 IMAD.MOV R152, RZ, RZ, -R152 ;  /* 0x000000ffff98e224 */ /* 0x000fe200078e0a98 */
[C---:B------:R-:W-:Y:S01]  /*5bb0*/  ISETP.GT.U32.AND P6, PT, R4.reuse, R110, PT ;  /* 0x0000006e0400720c */ /* 0x040fe20003fc4070 */
        /* <DEDUP_REMOVED lines=9> */
[--C-:B------:R-:W-:Y:S01]  /*5c50*/  @!P6 IMAD.IADD R110, R110, 0x1, -R4.reuse ;  /* 0x000000016e6ee824 */ /* 0x100fe200078e0a04 */
[----:B------:R-:W-:Y:S01]  /*5c60*/  IABS R112, R15 ;  /* 0x0000000f00707213 */ /* 0x000fe20000000000 */
[----:B------:R-:W-:Y:S01]  /*5c70*/  VIADD R19, R0, 0x4 ;  /* 0x0000000400137836 */ /* 0x000fe20000000000 */
[----:B------:R-:W-:Y:S01]  /*5c80*/  IABS R114, R17 ;  /* 0x0000001100727213 */ /* 0x000fe20000000000 */
[----:B------:R-:W-:Y:S01]  /*5c90*/  @!P4 IMAD.IADD R106, R106, 0x1, -R4 ;  /* 0x000000016a6ac824 */ /* 0x000fe200078e0a04 */
[----:B------:R-:W-:Y:S01]  /*5ca0*/  ISETP.GT.U32.AND P6, PT, R4, R110, PT ;  /* 0x0000006e0400720c */ /* 0x000fe20003fc4070 */
[----:B------:R-:W-:Y:S01]  /*5cb0*/  IMAD.HI.U32 R7, R3, R112, RZ ;  /* 0x0000007003077227 */ /* 0x000fe200078e00ff */
[----:B------:R-:W-:-:S02]  /*5cc0*/  IABS R108, R19 ;  /* 0x00000013006c7213 */ /* 0x000fc40000000000 */
[----:B------:R-:W-:Y:S01]  /*5cd0*/  ISETP.GT.U32.AND P4, PT, R4, R106, PT ;  /* 0x0000006a0400720c */ /* 0x000fe20003f84070 */
[----:B------:R-:W-:-:S04]  /*5ce0*/  IMAD.HI.U32 R9, R3, R114, RZ ;  /* 0x0000007203097227 */ /* 0x000fc800078e00ff */
[----:B------:R-:W-:Y:S02]  /*5cf0*/  @!P1 IMAD.IADD R102, R102, 0x1, -R4 ;  /* 0x0000000166669824 */ /* 0x000fe400078e0a04 */
[----:B------:R-:W-:Y:S02]  /*5d00*/  IMAD.MOV R7, RZ, RZ, -R7 ;  /* 0x000000ffff077224 */ /* 0x000fe400078e0a07 */
[----:B------:R-:W-:Y:S01]  /*5d10*/  IMAD.MOV R9, RZ, RZ, -R9 ;  /* 0x000000ffff097224 */ /* 0x000fe200078e0a09 */
[----:B------:R-:W-:Y:S01]  /*5d20*/  ISETP.GT.U32.AND P1, PT, R4, R102, PT ;  /* 0x000000660400720c */ /* 0x000fe20003f24070 */
[----:B------:R-:W-:-:S04]  /*5d30*/  IMAD.HI.U32 R11, R3, R108, RZ ;  /* 0x0000006c030b7227 */ /* 0x000fc800078e00ff */
[C---:B------:R-:W-:Y:S02]  /*5d40*/  IMAD R112, R4.reuse, R7, R112 ;  /* 0x0000000704707224 */ /* 0x040fe400078e0270 */
[----:B------:R-:W-:Y:S02]  /*5d50*/  IMAD R114, R4, R9, R114 ;  /* 0x0000000904727224 */ /* 0x000fe400078e0272 */
[----:B------:R-:W-:Y:S02]  /*5d60*/  IMAD.MOV R11, RZ, RZ, -R11 ;  /* 0x000000ffff0b7224 */ /* 0x000fe400078e0a0b */
[----:B------:R-:W-:Y:S02]  /*5d70*/  VIADD R9, R0, 0x3 ;  /* 0x0000000300097836 */ /* 0x000fe40000000000 */
[----:B------:R-:W-:Y:S01]  /*5d80*/  @!P6 IMAD.IADD R110, R110, 0x1, -R4 ;  /* 0x000000016e6ee824 */ /* 0x000fe200078e0a04 */
[C---:B------:R-:W-:Y:S01]  /*5d90*/  ISETP.GT.U32.AND P6, PT, R4.reuse, R112, PT ;  /* 0x000000700400720c */ /* 0x040fe20003fc4070 */
[----:B------:R-:W-:Y:S01]  /*5da0*/  IMAD R108, R4, R11, R108 ;  /* 0x0000000b046c7224 */ /* 0x000fe200078e026c */
[----:B------:R-:W-:Y:S01]  /*5db0*/  IABS R104, R9 ;  /* 0x0000000900687213 */ /* 0x000fe20000000000 */
[----:B------:R-:W-:-:S02]  /*5dc0*/  VIADD R11, R0, 0x2 ;  /* 0x00000002000b7836 */ /* 0x000fc40000000000 */
[----:B------:R-:W-:Y:S01]  /*5dd0*/  @!P4 IMAD.IADD R106, R106, 0x1, -R4 ;  /* 0x000000016a6ac824 */ /* 0x000fe200078e0a04 */
[----:B------:R-:W-:Y:S01]  /*5de0*/  ISETP.GT.U32.AND P4, PT, R4, R114, PT ;  /* 0x000000720400720c */ /* 0x000fe20003f84070 */
[----:B------:R-:W-:Y:S01]  /*5df0*/  IMAD.HI.U32 R5, R3, R104, RZ ;  /* 0x0000006803057227 */ /* 0x000fe200078e00ff */
[----:B------:R-:W-:-:S03]  /*5e00*/  IABS R100, R11 ;  /* 0x0000000b00647213 */ /* 0x000fc60000000000 */
[--C-:B------:R-:W-:Y:S01]  /*5e10*/  @!P1 IMAD.IADD R102, R102, 0x1, -R4.reuse ;  /* 0x0000000166669824 */ /* 0x100fe200078e0a04 */
[----:B------:R-:W-:Y:S01]  /*5e20*/  ISETP.GT.U32.AND P1, PT, R4, R108, PT ;  /* 0x0000006c0400720c */ /* 0x000fe20003f24070 */
[----:B------:R-:W-:Y:S02]  /*5e30*/  IMAD.MOV R7, RZ, RZ, -R5 ;  /* 0x000000ffff077224 */ /* 0x000fe400078e0a05 */
[----:B------:R-:W-:Y:S02]  /*5e40*/  @!P6 IMAD.IADD R112, R112, 0x1, -R4 ;  /* 0x000000017070e824 */ /* 0x000fe400078e0a04 */
[----:B------:R-:W-:-:S03]  /*5e50*/  IMAD.HI.U32 R5, R3, R100, RZ ;  /* 0x0000006403057227 */ /* 0x000fc600078e00ff */
[----:B------:R-:W-:Y:S01]  /*5e60*/  ISETP.GT.U32.AND P6, PT, R4, R112, PT ;  /* 0x000000700400720c */ /* 0x000fe20003fc4070 */
[----:B------:R-:W-:Y:S02]  /*5e70*/  VIADD R25, R0, 0x1 ;  /* 0x0000000100197836 */ /* 0x000fe40000000000 */
[----:B------:R-:W-:Y:S02]  /*5e80*/  IMAD.MOV R5, RZ, RZ, -R5 ;  /* 0x000000ffff057224 */ /* 0x000fe400078e0a05 */
[----:B------:R-:W-:Y:S01]  /*5e90*/  @!P4 IMAD.IADD R114, R114, 0x1, -R4 ;  /* 0x000000017272c824 */ /* 0x000fe200078e0a04 */
[----:B------:R-:W-:Y:S01]  /*5ea0*/  IABS R42, R25 ;  /* 0x00000019002a7213 */ /* 0x000fe20000000000 */
[----:B------:R-:W-:Y:S01]  /*5eb0*/  IMAD R100, R4, R5, R100 ;  /* 0x0000000504647224 */ /* 0x000fe200078e0264 */
[----:B------:R-:W-:Y:S01]  /*5ec0*/  ISETP.GE.AND P4, PT, R13, RZ, PT ;  /* 0x000000ff0d00720c */ /* 0x000fe20003f86270 */
[----:B------:R-:W-:Y:S01]  /*5ed0*/  @!P1 IMAD.IADD R108, R108, 0x1, -R4 ;  /* 0x000000016c6c9824 */ /* 0x000fe200078e0a04 */
[----:B------:R-:W-:Y:S01]  /*5ee0*/  ISETP.GT.U32.AND P1, PT, R4, R114, PT ;  /* 0x000000720400720c */ /* 0x000fe20003f24070 */
[----:B------:R-:W-:-:S04]  /*5ef0*/  IMAD.HI.U32 R3, R3, R42, RZ ;  /* 0x0000002a03037227 */ /* 0x000fc800078e00ff */
[----:B------:R-:W-:Y:S01]  /*5f00*/  @!P2 IMAD.MOV R154, RZ, RZ, -R154 ;  /* 0x000000ffff9aa224 */ /* 0x000fe200078e0a9a */
[C---:B------:R-:W-:Y:S01]  /*5f10*/  ISETP.GT.U32.AND P2, PT, R4.reuse, R100, PT ;  /* 0x000000640400720c */ /* 0x040fe20003f44070 */
[----:B------:R-:W-:Y:S01]  /*5f20*/  IMAD R104, R4, R7, R104 ;  /* 0x0000000704687224 */ /* 0x000fe200078e0268 */
[----:B------:R-:W-:Y:S01]  /*5f30*/  SHF.R.S32.HI R7, RZ, 0x1f, R120 ;  /* 0x0000001fff077819 */ /* 0x000fe20000011478 */
[----:B------:R-:W-:Y:S02]  /*5f40*/  IMAD.MOV R3, RZ, RZ, -R3 ;  /* 0x000000ffff037224 */ /* 0x000fe400078e0a03 */
[----:B------:R-:W-:Y:S01]  /*5f50*/  @!P6 IMAD.IADD R112, R112, 0x1, -R4 ;  /* 0x000000017070e824 */ /* 0x000fe200078e0a04 */
[C---:B------:R-:W-:Y:S01]  /*5f60*/  ISETP.GT.U32.AND P6, PT, R4.reuse, R104, PT ;  /* 0x000000680400720c */ /* 0x040fe20003fc4070 */
[----:B------:R-:W-:Y:S01]  /*5f70*/  IMAD R42, R4, R3, R42 ;  /* 0x00000003042a7224 */ /* 0x000fe200078e022a */
[----:B------:R-:W-:Y:S01]  /*5f80*/  LOP3.LUT R3, R91, 0x40, RZ, 0xc0, !PT ;  /* 0x000000405b037812 */ /* 0x000fe200078ec0ff */
[----:B------:R-:W-:Y:S01]  /*5f90*/  @!P1 IMAD.IADD R114, R114, 0x1, -R4 ;  /* 0x0000000172729824 */ /* 0x000fe200078e0a04 */
[----:B------:R-:W-:Y:S01]  /*5fa0*/  LEA.HI R120, R7, R120, RZ, 0x7 ;  /* 0x0000007807787211 */ /* 0x000fe200078f38ff */
[----:B------:R-:W-:Y:S01]  /*5fb0*/  @!P5 IMAD.MOV R106, RZ, RZ, -R106 ;  /* 0x000000ffff6ad224 */ /* 0x000fe200078e0a6a */
[----:B------:R-:W-:Y:S01]  /*5fc0*/  ISETP.GT.U32.AND P1, PT, R4, R42, PT ;  /* 0x0000002a0400720c */ /* 0x000fe20003f24070 */
[----:B------:R-:W-:Y:S01]  /*5fd0*/  @!P2 IMAD.IADD R100, R100, 0x1, -R4 ;  /* 0x000000016464a824 */ /* 0x000fe200078e0a04 */
[----:B------:R-:W-:Y:S01]  /*5fe0*/  ISETP.GE.AND P2, PT, R17, RZ, PT ;  /* 0x000000ff1100720c */ /* 0x000fe20003f46270 */
[----:B------:R-:W-:Y:S01]  /*5ff0*/  @!P0 IMAD.MOV R116, RZ, RZ, -R116 ;  /* 0x000000ffff748224 */ /* 0x000fe200078e0a74 */
[C---:B------:R-:W-:Y:S01]  /*6000*/  ISETP.GT.U32.AND P0, PT, R4.reuse, R108, PT ;  /* 0x0000006c0400720c */ /* 0x040fe20003f04070 */
[----:B------:R-:W-:Y:S01]  /*6010*/  @!P3 IMAD.MOV R110, RZ, RZ, -R110 ;  /* 0x000000ffff6eb224 */ /* 0x000fe200078e0a6e */
[----:B------:R-:W-:Y:S01]  /*6020*/  ISETP.GT.U32.AND P5, PT, R4, R100, PT ;  /* 0x000000640400720c */ /* 0x000fe20003fa4070 */
[----:B------:R-:W-:Y:S01]  /*6030*/  @!P6 IMAD.IADD R104, R104, 0x1, -R4 ;  /* 0x000000016868e824 */ /* 0x000fe200078e0a04 */
[----:B------:R-:W-:Y:S01]  /*6040*/  ISETP.GE.AND P6, PT, R15, RZ, PT ;  /* 0x000000ff0f00720c */ /* 0x000fe20003fc6270 */
[----:B------:R-:W-:-:S02]  /*6050*/  @!P4 IMAD.MOV R102, RZ, RZ, -R102 ;  /* 0x000000ffff66c224 */ /* 0x000fc400078e0a66 */
[----:B------:R-:W-:Y:S01]  /*6060*/  IMAD.SHL.U32 R24, R2, 0x2, RZ ;  /* 0x0000000202187824 */ /* 0x000fe200078e00ff */
[----:B------:R-:W-:Y:S01]  /*6070*/  ISETP.GT.U32.AND P3, PT, R4, R104, PT ;  /* 0x000000680400720c */ /* 0x000fe20003f64070 */
[----:B------:R-:W-:Y:S01]  /*6080*/  @!P1 IMAD.IADD R42, R42, 0x1, -R4 ;  /* 0x000000012a2a9824 */ /* 0x000fe200078e0a04 */
[----:B------:R-:W-:Y:S01]  /*6090*/  ISETP.GE.AND P1, PT, R11, RZ, PT ;  /* 0x000000ff0b00720c */ /* 0x000fe20003f26270 */
[C---:B------:R-:W-:Y:S02]  /*60a0*/  IMAD R2, R3.reuse, 0x100, R24 ;  /* 0x0000010003027824 */ /* 0x040fe400078e0218 */
[--C-:B------:R-:W-:Y:S01]  /*60b0*/  @!P0 IMAD.IADD R108, R108, 0x1, -R4.reuse ;  /* 0x000000016c6c8824 */ /* 0x100fe200078e0a04 */
[----:B------:R-:W-:Y:S01]  /*60c0*/  ISETP.GT.U32.AND P4, PT, R4, R42, PT ;  /* 0x0000002a0400720c */ /* 0x000fe20003f84070 */
[----:B------:R-:W-:Y:S01]  /*60d0*/  @!P5 IMAD.IADD R100, R100, 0x1, -R4 ;  /* 0x000000016464d824 */ /* 0x000fe200078e0a04 */
[----:B------:R-:W-:Y:S01]  /*60e0*/  ISETP.NE.U32.AND P5, PT, R3, RZ, PT ;  /* 0x000000ff0300720c */ /* 0x000fe20003fa5070 */
[----:B------:R-:W-:Y:S01]  /*60f0*/  @!P6 IMAD.MOV R112, RZ, RZ, -R112 ;  /* 0x000000ffff70e224 */ /* 0x000fe200078e0a70 */
[----:B------:R-:W-:Y:S01]  /*6100*/  ISETP.GE.AND P0, PT, R19, RZ, PT ;  /* 0x000000ff1300720c */ /* 0x000fe20003f06270 */
[----:B------:R-:W-:Y:S01]  /*6110*/  @!P2 IMAD.MOV R114, RZ, RZ, -R114 ;  /* 0x000000ffff72a224 */ /* 0x000fe200078e0a72 */
[----:B------:R-:W-:Y:S01]  /*6120*/  SEL R5, RZ, 0x90, !P5 ;  /* 0x00000090ff057807 */ /* 0x000fe20006800000 */
[----:B------:R-:W-:Y:S01]  /*6130*/  @!P3 IMAD.IADD R104, R104, 0x1, -R4 ;  /* 0x000000016868b824 */ /* 0x000fe200078e0a04 */
[----:B------:R-:W-:Y:S01]  /*6140*/  ISETP.GE.AND P3, PT, R9, RZ, PT ;  /* 0x000000ff0900720c */ /* 0x000fe20003f66270 */
[----:B------:R-:W-:Y:S01]  /*6150*/  @!P1 IMAD.MOV R100, RZ, RZ, -R100 ;  /* 0x000000ffff649224 */ /* 0x000fe200078e0a64 */
[----:B------:R-:W-:Y:S01]  /*6160*/  ISETP.GE.AND P5, PT, R25, RZ, PT ;  /* 0x000000ff1900720c */ /* 0x000fe20003fa6270 */
[----:B------:R-:W-:Y:S01]  /*6170*/  IMAD R26, R93, UR9, RZ ;  /* 0x000000095d1a7c24 */ /* 0x000fe2000f8e02ff */
[----:B------:R-:W-:Y:S01]  /*6180*/  LOP3.LUT R3, R5, R24, RZ, 0x3c, !PT ;  /* 0x0000001805037212 */ /* 0x000fe200078e3cff */
[----:B------:R-:W-:Y:S01]  /*6190*/  IMAD R24, R89, UR10, RZ ;  /* 0x0000000a59187c24 */ /* 0x000fe2000f8e02ff */
[----:B------:R-:W-:Y:S01]  /*61a0*/  USHF.L.U32 UR10, UR10, 0x7, URZ ;  /* 0x000000070a0a7899 */ /* 0x000fe2000800063f */
[----:B------:R-:W-:Y:S01]  /*61b0*/  @!P4 IMAD.IADD R42, R42, 0x1, -R4 ;  /* 0x000000012a2ac824 */ /* 0x000fe200078e0a04 */
[----:B------:R-:W-:Y:S01]  /*61c0*/  ISETP.NE.AND P4, PT, R87, RZ, PT ;  /* 0x000000ff5700720c */ /* 0x000fe20003f85270 */
[----:B------:R-:W-:Y:S01]  /*61d0*/  @!P0 IMAD.MOV R108, RZ, RZ, -R108 ;  /* 0x000000ffff6c8224 */ /* 0x000fe200078e0a6c */
[----:B------:R-:W-:Y:S01]  /*61e0*/  LOP3.LUT R87, RZ, R87, RZ, 0x33, !PT ;  /* 0x00000057ff577212 */ /* 0x000fe200078e33ff */
[----:B------:R-:W-:Y:S01]  /*61f0*/  IMAD R50, R52, 0x2, R26 ;  /* 0x0000000234327824 */ /* 0x000fe200078e021a */
[C---:B------:R-:W-:Y:S01]  /*6200*/  LEA R25, P6, R24.reuse, UR4, 0x1 ;  /* 0x0000000418197c11 */ /* 0x040fe2000f8c08ff */
[----:B------:R-:W-:Y:S01]  /*6210*/  @!P3 IMAD.MOV R104, RZ, RZ, -R104 ;  /* 0x000000ffff68b224 */ /* 0x000fe200078e0a68 */
[C---:B------:R-:W-:Y:S01]  /*6220*/  SEL R97, R87.reuse, R6, !P4 ;  /* 0x0000000657617207 */ /* 0x040fe20006000000 */
[----:B------:R-:W-:Y:S01]  /*6230*/  @!P5 IMAD.MOV R42, RZ, RZ, -R42 ;  /* 0x000000ffff2ad224 */ /* 0x000fe200078e0a2a */
[----:B------:R-:W-:Y:S01]  /*6240*/  LEA.HI.X.SX32 R24, R24, UR5, 0x1, P6 ;  /* 0x0000000518187c11 */ /* 0x000fe2000b0f0eff */
[----:B------:R-:W-:Y:S01]  /*6250*/  ULDC UR5, c[0x0][0x240] ;  /* 0x0000900000057ab9 */ /* 0x000fe20000000800 */
[----:B------:R-:W-:Y:S01]  /*6260*/  SEL R12, R87, R12, !P4 ;  /* 0x0000000c570c7207 */ /* 0x000fe20006000000 */
[----:B------:R-:W-:Y:S01]  /*6270*/  IMAD R97, R97, UR5, RZ ;  /* 0x0000000561617c24 */ /* 0x000fe2000f8e02ff */
[C---:B------:R-:W-:Y:S01]  /*6280*/  SEL R117, R87.reuse, R8, !P4 ;  /* 0x0000000857757207 */ /* 0x040fe20006000000 */
[----:B------:R-:W-:Y:S01]  /*6290*/  ULDC UR4, c[0x0][0x234] ;  /* 0x00008d0000047ab9 */ /* 0x000fe20000000800 */
[C---:B------:R-:W-:Y:S01]  /*62a0*/  SEL R4, R87.reuse, R10, !P4 ;  /* 0x0000000a57047207 */ /* 0x040fe20006000000 */
[----:B------:R-:W-:Y:S01]  /*62b0*/  IMAD R12, R12, UR5, RZ ;  /* 0x000000050c0c7c24 */ /* 0x000fe2000f8e02ff */
[----:B------:R-:W-:Y:S01]  /*62c0*/  SEL R5, R87, R20, !P4 ;  /* 0x0000001457057207 */ /* 0x000fe20006000000 */
[----:B------:R-:W-:Y:S01]  /*62d0*/  IMAD R117, R117, UR5, RZ ;  /* 0x0000000575757c24 */ /* 0x000fe2000f8e02ff */
        /* <DEDUP_REMOVED lines=24> */
[C---:B------:R-:W-:Y:S01]  /*6460*/  SEL R88, R87.reuse, R132, !P4 ;  /* 0x0000008457587207 */ /* 0x040fe20006000000 */
        /* <DEDUP_REMOVED lines=221> */
[-C--:B------:R-:W-:Y:S01]  /*7240*/  LEA R89, P4, R97, R25.reuse, 0x1 ;  /* 0x0000001961597211 */ /* 0x080fe200078808ff */
[----:B------:R-:W-:Y:S01]  /*7250*/  IMAD R85, R85, UR5, RZ ;  /* 0x0000000555557c24 */ /* 0x000fe2000f8e02ff */
[-C--:B------:R-:W-:Y:S01]  /*7260*/  LEA R21, P3, R12, R25.reuse, 0x1 ;  /* 0x000000190c157211 */ /* 0x080fe200078608ff */
[----:B------:R-:W-:Y:S01]  /*7270*/  IMAD R87, R87, UR5, RZ ;  /* 0x0000000557577c24 */ /* 0x000fe2000f8e02ff */
[-C--:B------:R-:W-:Y:S01]  /*7280*/  LEA.HI.X.SX32 R99, R97, R24.reuse, 0x1, P4 ;  /* 0x0000001861637211 */ /* 0x080fe200020f0eff */
[----:B------:R0:W-:Y:S01]  /*7290*/  STL [R1+0x444], R89 ;  /* 0x0004445901007387 */ /* 0x0001e20000100800 */
[-C--:B------:R-:W-:Y:S01]  /*72a0*/  LEA R97, P4, R5, R25.reuse, 0x1 ;  /* 0x0000001905617211 */ /* 0x080fe200078808ff */
[----:B------:R-:W-:Y:S01]  /*72b0*/  IMAD R77, R52, 0x2, R50 ;  /* 0x00000002344d7824 */ /* 0x000fe200078e0232 */
[-C--:B------:R-:W-:Y:S01]  /*72c0*/  LEA.HI.X.SX32 R12, R12, R24.reuse, 0x1, P3 ;  /* 0x000000180c0c7211 */ /* 0x080fe200018f0eff */
[----:B------:R1:W-:Y:S01]  /*72d0*/  STL [R1+0x440], R99 ;  /* 0x0004406301007387 */ /* 0x0003e20000100800 */
[-C--:B------:R-:W-:Y:S01]  /*72e0*/  LEA R23, P2, R14, R25.reuse, 0x1 ;  /* 0x000000190e177211 */ /* 0x080fe200078408ff */
[----:B------:R-:W-:Y:S01]  /*72f0*/  IMAD R47, R47, UR4, RZ ;  /* 0x000000042f2f7c24 */ /* 0x000fe2000f8e02ff */
[-C--:B------:R-:W-:Y:S01]  /*7300*/  LEA.HI.X.SX32 R5, R5, R24.reuse, 0x1, P4 ;  /* 0x0000001805057211 */ /* 0x080fe200020f0eff */
[----:B------:R-:W-:Y:S01]  /*7310*/  IMAD R28, R52, 0x2, R77 ;  /* 0x00000002341c7824 */ /* 0x000fe200078e024d */
[-C--:B------:R-:W-:Y:S01]  /*7320*/  LEA.HI.X.SX32 R14, R14, R24.reuse, 0x1, P2 ;  /* 0x000000180e0e7211 */ /* 0x080fe200010f0eff */
[----:B------:R-:W-:Y:S01]  /*7330*/  USHF.R.S32.HI UR11, URZ, 0x1f, UR10 ;  /* 0x0000001f3f0b7899 */ /* 0x000fe2000801140a */
[-C--:B0-----:R-:W-:Y:S01]  /*7340*/  LEA R89, P1, R16, R25.reuse, 0x1 ;  /* 0x0000001910597211 */ /* 0x081fe200078208ff */
[----:B------:R-:W-:Y:S01]  /*7350*/  IMAD R29, R52, 0x2, R28 ;  /* 0x00000002341d7824 */ /* 0x000fe200078e021c */
[-C--:B------:R-:W-:Y:S01]  /*7360*/  LEA R105, P4, R13, R25.reuse, 0x1 ;  /* 0x000000190d697211 */ /* 0x080fe200078808ff */
[----:B------:R-:W-:Y:S01]  /*7370*/  UMOV UR5, URZ ;  /* 0x0000003f00057c82 */ /* 0x000fe20008000000 */
[-C--:B-1----:R-:W-:Y:S01]  /*7380*/  LEA R99, P3, R6, R25.reuse, 0x1 ;  /* 0x0000001906637211 */ /* 0x082fe200078608ff */
[----:B------:R-:W-:Y:S01]  /*7390*/  IMAD R30, R52, 0x2, R29 ;  /* 0x00000002341e7824 */ /* 0x000fe200078e021d */
[-C--:B------:R-:W-:Y:S01]  /*73a0*/  LEA R100, P2, R7, R25.reuse, 0x1 ;  /* 0x0000001907647211 */ /* 0x080fe200078408ff */
[----:B------:R-:W-:Y:S01]  /*73b0*/  USHF.L.U32 UR44, UR10, 0x1, URZ ;  /* 0x000000010a2c7899 */ /* 0x000fe2000800063f */
[-C--:B------:R-:W-:Y:S01]  /*73c0*/  LEA.HI.X.SX32 R6, R6, R24.reuse, 0x1, P3 ;  /* 0x0000001806067211 */ /* 0x080fe200018f0eff */
[----:B------:R-:W-:Y:S01]  /*73d0*/  IMAD R31, R52, 0x2, R30 ;  /* 0x00000002341f7824 */ /* 0x000fe200078e021e */
[-C--:B------:R-:W-:Y:S01]  /*73e0*/  LEA.HI.X.SX32 R16, R16, R24.reuse, 0x1, P1 ;  /* 0x0000001810107211 */ /* 0x080fe200008f0eff */
[----:B------:R-:W-:Y:S01]  /*73f0*/  USHF.L.U64.HI UR6, UR10, 0x1, UR11 ;  /* 0x000000010a067899 */ /* 0x000fe2000801020b */
[-C--:B------:R-:W-:Y:S01]  /*7400*/  LEA R106, P3, R15, R25.reuse, 0x1 ;  /* 0x000000190f6a7211 */ /* 0x080fe200078608ff */
[----:B------:R-:W-:Y:S01]  /*7410*/  IMAD R32, R52, 0x2, R31 ;  /* 0x0000000234207824 */ /* 0x000fe200078e021f */
[-C--:B------:R-:W-:Y:S01]  /*7420*/  LEA R91, P0, R18, R25.reuse, 0x1 ;  /* 0x00000019125b7211 */ /* 0x080fe200078008ff */
[----:B------:R-:W-:Y:S01]  /*7430*/  UMOV UR10, UR15 ;  /* 0x0000000f000a7c82 */ /* 0x000fe20008000000 */
[-C--:B------:R-:W-:Y:S01]  /*7440*/  LEA R101, P1, R8, R25.reuse, 0x1 ;  /* 0x0000001908657211 */ /* 0x080fe200078208ff */
[C---:B------:R-:W-:Y:S01]  /*7450*/  IMAD R33, R52.reuse, 0x2, R32 ;  /* 0x0000000234217824 */ /* 0x040fe200078e0220 */
[-C--:B------:R-:W-:Y:S01]  /*7460*/  LEA R93, P6, R117, R25.reuse, 0x1 ;  /* 0x00000019755d7211 */ /* 0x080fe200078c08ff */
[----:B------:R-:W-:Y:S01]  /*7470*/  UMOV UR11, UR19 ;  /* 0x00000013000b7c82 */ /* 0x000fe20008000000 */
[-C--:B------:R-:W-:Y:S01]  /*7480*/  LEA.HI.X.SX32 R13, R13, R24.reuse, 0x1, P4 ;  /* 0x000000180d0d7211 */ /* 0x080fe200020f0eff */
[----:B------:R-:W-:Y:S01]  /*7490*/  IMAD R34, R52, 0x2, R33 ;  /* 0x0000000234227824 */ /* 0x000fe200078e0221 */
[-C--:B------:R-:W-:Y:S01]  /*74a0*/  LEA.HI.X.SX32 R7, R7, R24.reuse, 0x1, P2 ;  /* 0x0000001807077211 */ /* 0x080fe200010f0eff */
[----:B------:R-:W-:Y:S01]  /*74b0*/  UMOV UR4, URZ ;  /* 0x0000003f00047c82 */ /* 0x000fe20008000000 */
[-C--:B------:R-:W-:Y:S01]  /*74c0*/  LEA R112, P4, R90, R25.reuse, 0x1 ;  /* 0x000000195a707211 */ /* 0x080fe200078808ff */
[----:B------:R-:W-:Y:S01]  /*74d0*/  IMAD R35, R52, 0x2, R34 ;  /* 0x0000000234237824 */ /* 0x000fe200078e0222 */
[-C--:B------:R-:W-:Y:S01]  /*74e0*/  LEA.HI.X.SX32 R15, R15, R24.reuse, 0x1, P3 ;  /* 0x000000180f0f7211 */ /* 0x080fe200018f0eff */
[----:B------:R-:W-:Y:S01]  /*74f0*/  UIADD3.64 UR22, UR10, 0x2, URZ ;  /* 0x000000020a167897 */ /* 0x000fe2000fffe03f */
[-C--:B------:R-:W-:Y:S01]  /*7500*/  LEA.HI.X.SX32 R18, R18, R24.reuse, 0x1, P0 ;  /* 0x0000001812127211 */ /* 0x080fe200000f0eff */
[----:B------:R-:W-:Y:S01]  /*7510*/  IMAD R36, R52, 0x2, R35 ;  /* 0x0000000234247824 */ /* 0x000fe200078e0223 */
[-C--:B------:R-:W-:Y:S01]  /*7520*/  LEA R107, P2, R17, R25.reuse, 0x1 ;  /* 0x00000019116b7211 */ /* 0x080fe200078408ff */
[----:B------:R-:W-:Y:S01]  /*7530*/  UIADD3.64 UR26, UR10, 0x4, URZ ;  /* 0x000000040a1a7897 */ /* 0x000fe2000fffe03f */
[-C--:B------:R-:W-:Y:S01]  /*7540*/  LEA.HI.X.SX32 R8, R8, R24.reuse, 0x1, P1 ;  /* 0x0000001808087211 */ /* 0x080fe200008f0eff */
[----:B------:R-:W-:Y:S01]  /*7550*/  IMAD R37, R52, 0x2, R36 ;  /* 0x0000000234257824 */ /* 0x000fe200078e0224 */
[-C--:B------:R-:W-:Y:S01]  /*7560*/  LEA R113, P3, R92, R25.reuse, 0x1 ;  /* 0x000000195c717211 */ /* 0x080fe200078608ff */
[----:B------:R-:W-:Y:S01]  /*7570*/  UIADD3.64 UR30, UR10, 0x3fe, URZ ;  /* 0x000003fe0a1e7897 */ /* 0x000fe2000fffe03f */
[-C--:B------:R-:W-:Y:S01]  /*7580*/  LEA R95, P5, R4, R25.reuse, 0x1 ;  /* 0x00000019045f7211 */ /* 0x080fe200078a08ff */
[C---:B------:R-:W-:Y:S01]  /*7590*/  IMAD R38, R52.reuse, 0x2, R37 ;  /* 0x0000000234267824 */ /* 0x040fe200078e0225 */
[-C--:B------:R-:W-:Y:S01]  /*75a0*/  LEA R102, P0, R9, R25.reuse, 0x1 ;  /* 0x0000001909667211 */ /* 0x080fe200078008ff */
[----:B------:R-:W-:Y:S01]  /*75b0*/  UIADD3.64 UR34, UR10, 0x400, URZ ;  /* 0x000004000a227897 */ /* 0x000fe2000fffe03f */
[-C--:B------:R-:W-:Y:S01]  /*75c0*/  LEA.HI.X.SX32 R117, R117, R24.reuse, 0x1, P6 ;  /* 0x0000001875757211 */ /* 0x080fe200030f0eff */
[----:B------:R-:W-:Y:S01]  /*75d0*/  IMAD R39, R52, 0x2, R38 ;  /* 0x0000000234277824 */ /* 0x000fe200078e0226 */
[-C--:B------:R-:W-:Y:S01]  /*75e0*/  LEA R108, P1, R19, R25.reuse, 0x1 ;  /* 0x00000019136c7211 */ /* 0x080fe200078208ff */
[----:B------:R-:W-:Y:S01]  /*75f0*/  UIADD3.64 UR38, UR10, 0x402, URZ ;  /* 0x000004020a267897 */ /* 0x000fe2000fffe03f */
[-C--:B------:R-:W-:Y:S01]  /*7600*/  LEA R103, P6, R10, R25.reuse, 0x1 ;  /* 0x000000190a677211 */ /* 0x080fe200078c08ff */
[----:B------:R-:W-:Y:S01]  /*7610*/  IMAD R40, R52, 0x2, R39 ;  /* 0x0000000234287824 */ /* 0x000fe200078e0227 */
[-C--:B------:R-:W-:Y:S01]  /*7620*/  LEA.HI.X.SX32 R90, R90, R24.reuse, 0x1, P4 ;  /* 0x000000185a5a7211 */ /* 0x080fe200020f0eff */
[----:B------:R-:W-:Y:S01]  /*7630*/  UIADD3.64 UR42, UR10, 0x404, URZ ;  /* 0x000004040a2a7897 */ /* 0x000fe2000fffe03f */
[-C--:B------:R-:W-:Y:S01]  /*7640*/  LEA.HI.X.SX32 R17, R17, R24.reuse, 0x1, P2 ;  /* 0x0000001811117211 */ /* 0x080fe200010f0eff */
[----:B------:R-:W-:Y:S01]  /*7650*/  IMAD R41, R52, 0x2, R40 ;  /* 0x0000000234297824 */ /* 0x000fe200078e0228 */
[----:B------:R-:W-:Y:S01]  /*7660*/  LEA R198, P4, R197, R25, 0x1 ;  /* 0x00000019c5c67211 */ /* 0x000fe200078808ff */
[----:B------:R-:W-:Y:S01]  /*7670*/  ULDC UR19, c[0x0][0x230] ;  /* 0x00008c0000137ab9 */ /* 0x000fe20000000800 */
[-C--:B------:R-:W-:Y:S01]  /*7680*/  LEA.HI.X.SX32 R92, R92, R24.reuse, 0x1, P3 ;  /* 0x000000185c5c7211 */ /* 0x080fe200018f0eff */
[----:B------:R-:W-:Y:S01]  /*7690*/  IMAD R42, R52, 0x2, R41 ;  /* 0x00000002342a7824 */ /* 0x000fe200078e0229 */
[----:B------:R-:W-:-:S02]  /*76a0*/  LEA.HI.X.SX32 R4, R4, R24, 0x1, P5 ;  /* 0x0000001804047211 */ /* 0x000fc400028f0eff */
[-C--:B------:R-:W-:Y:S01]  /*76b0*/  LEA.HI.X.SX32 R9, R9, R24.reuse, 0x1, P0 ;  /* 0x0000001809097211 */ /* 0x080fe200000f0eff */
[----:B------:R-:W-:Y:S01]  /*76c0*/  IMAD R43, R52, 0x2, R42 ;  /* 0x00000002342b7824 */ /* 0x000fe200078e022a */
[-C--:B------:R-:W-:Y:S02]  /*76d0*/  LEA R114, P2, R94, R25.reuse, 0x1 ;  /* 0x000000195e727211 */ /* 0x080fe400078408ff */
[----:B------:R-:W-:Y:S01]  /*76e0*/  LEA.HI.X.SX32 R19, R19, R24, 0x1, P1 ;  /* 0x0000001813137211 */ /* 0x000fe200008f0eff */
[----:B------:R-:W-:Y:S01]  /*76f0*/  IMAD R45, R52, 0x2, R43 ;  /* 0x00000002342d7824 */ /* 0x000fe200078e022b */
[-C--:B------:R-:W-:Y:S02]  /*7700*/  LEA R200, P3, R199, R25.reuse, 0x1 ;  /* 0x00000019c7c87211 */ /* 0x080fe400078608ff */
[-C--:B------:R-:W-:Y:S02]  /*7710*/  LEA R104, P5, R11, R25.reuse, 0x1 ;  /* 0x000000190b687211 */ /* 0x080fe400078a08ff */
[----:B------:R-:W-:-:S02]  /*7720*/  LEA R109, P0, R20, R25, 0x1 ;  /* 0x00000019146d7211 */ /* 0x000fc400078008ff */
[-C--:B------:R-:W-:Y:S02]  /*7730*/  LEA.HI.X.SX32 R10, R10, R24.reuse, 0x1, P6 ;  /* 0x000000180a0a7211 */ /* 0x080fe400030f0eff */
[-C--:B------:R-:W-:Y:S02]  /*7740*/  LEA R115, P1, R96, R25.reuse, 0x1 ;  /* 0x0000001960737211 */ /* 0x080fe400078208ff */
[-C--:B------:R-:W-:Y:S02]  /*7750*/  LEA R110, P6, R22, R25.reuse, 0x1 ;  /* 0x00000019166e7211 */ /* 0x080fe400078c08ff */
[-C--:B------:R-:W-:Y:S02]  /*7760*/  LEA.HI.X.SX32 R197, R197, R24.reuse, 0x1, P4 ;  /* 0x00000018c5c57211 */ /* 0x080fe400020f0eff */
[----:B------:R-:W-:Y:S02]  /*7770*/  LEA.HI.X.SX32 R94, R94, R24, 0x1, P2 ;  /* 0x000000185e5e7211 */ /* 0x000fe400010f0eff */
[----:B------:R-:W-:-:S02]  /*7780*/  LEA R212, P4, R211, R25, 0x1 ;  /* 0x00000019d3d47211 */ /* 0x000fc400078808ff */
[-C--:B------:R-:W-:Y:S02]  /*7790*/  LEA.HI.X.SX32 R199, R199, R24.reuse, 0x1, P3 ;  /* 0x00000018c7c77211 */ /* 0x080fe400018f0eff */
[-C--:B------:R-:W-:Y:S02]  /*77a0*/  LEA.HI.X.SX32 R11, R11, R24.reuse, 0x1, P5 ;  /* 0x000000180b0b7211 */ /* 0x080fe400028f0eff */
[-C--:B------:R-:W-:Y:S02]  /*77b0*/  LEA.HI.X.SX32 R20, R20, R24.reuse, 0x1, P0 ;  /* 0x0000001814147211 */ /* 0x080fe400000f0eff */
[-C--:B------:R-:W-:Y:S02]  /*77c0*/  LEA R202, P2, R201, R25.reuse, 0x1 ;  /* 0x00000019c9ca7211 */ /* 0x080fe400078408ff */
[----:B------:R-:W-:Y:S02]  /*77d0*/  LEA.HI.X.SX32 R96, R96, R24, 0x1, P1 ;  /* 0x0000001860607211 */ /* 0x000fe400008f0eff */
[----:B------:R-:W-:-:S02]  /*77e0*/  LEA R214, P3, R213, R25, 0x1 ;  /* 0x00000019d5d67211 */ /* 0x000fc400078608ff */
[-C--:B------:R-:W-:Y:S02]  /*77f0*/  LEA R111, P5, R88, R25.reuse, 0x1 ;  /* 0x00000019586f7211 */ /* 0x080fe400078a08ff */
[-C--:B------:R-:W-:Y:S02]  /*7800*/  LEA R116, P0, R98, R25.reuse, 0x1 ;  /* 0x0000001962747211 */ /* 0x080fe400078008ff */
[-C--:B------:R-:W-:Y:S02]  /*7810*/  LEA.HI.X.SX32 R22, R22, R24.reuse, 0x1, P6 ;  /* 0x0000001816167211 */ /* 0x080fe400030f0eff */
[-C--:B------:R-:W-:Y:S02]  /*7820*/  LEA R204, P1, R203, R25.reuse, 0x1 ;  /* 0x00000019cbcc7211 */ /* 0x080fe400078208ff */
[----:B------:R-:W-:Y:S02]  /*7830*/  LEA R194, P6, R193, R25, 0x1 ;  /* 0x00000019c1c27211 */ /* 0x000fe400078c08ff */
[----:B------:R-:W-:-:S02]  /*7840*/  LEA.HI.X.SX32 R211, R211, R24, 0x1, P4 ;  /* 0x00000018d3d37211 */ /* 0x000fc400020f0eff */
[-C--:B------:R-:W-:Y:S02]  /*7850*/  LEA.HI.X.SX32 R201, R201, R24.reuse, 0x1, P2 ;  /* 0x00000018c9c97211 */ /* 0x080fe400010f0eff */
[-C--:B------:R-:W-:Y:S02]  /*7860*/  LEA R226, P4, R225, R25.reuse, 0x1 ;  /* 0x00000019e1e27211 */ /* 0x080fe400078808ff */
[-C--:B------:R-:W-:Y:S02]  /*7870*/  LEA.HI.X.SX32 R213, R213, R24.reuse, 0x1, P3 ;  /* 0x00000018d5d57211 */ /* 0x080fe400018f0eff */
[-C--:B------:R-:W-:Y:S02]  /*7880*/  LEA.HI.X.SX32 R88, R88, R24.reuse, 0x1, P5 ;  /* 0x0000001858587211 */ /* 0x080fe400028f0eff */
[----:B------:R-:W-:Y:S02]  /*7890*/  LEA.HI.X.SX32 R98, R98, R24, 0x1, P0 ;  /* 0x0000001862627211 */ /* 0x000fe400000f0eff */
[----:B------:R-:W-:-:S02]  /*78a0*/  LEA R216, P2, R215, R25, 0x1 ;  /* 0x00000019d7d87211 */ /* 0x000fc400078408ff */
[-C--:B------:R-:W-:Y:S02]  /*78b0*/  LEA.HI.X.SX32 R203, R203, R24.reuse, 0x1, P1 ;  /* 0x00000018cbcb7211 */ /* 0x080fe400008f0eff */
[-C--:B------:R-:W-:Y:S02]  /*78c0*/  LEA R228, P3, R227, R25.reuse, 0x1 ;  /* 0x00000019e3e47211 */ /* 0x080fe400078608ff */
[-C--:B------:R-:W-:Y:S02]  /*78d0*/  LEA R196, P5, R195, R25.reuse, 0x1 ;  /* 0x00000019c3c47211 */ /* 0x080fe400078a08ff */
[-C--:B------:R-:W-:Y:S02]  /*78e0*/  LEA R206, P0, R205, R25.reuse, 0x1 ;  /* 0x00000019cdce7211 */ /* 0x080fe400078008ff */
[----:B------:R-:W-:Y:S02]  /*78f0*/  LEA.HI.X.SX32 R193, R193, R24, 0x1, P6 ;  /* 0x00000018c1c17211 */ /* 0x000fe400030f0eff */
[----:B------:R-:W-:-:S02]  /*7900*/  LEA R218, P1, R217, R25, 0x1 ;  /* 0x00000019d9da7211 */ /* 0x000fc400078208ff */
[-C--:B------:R-:W-:Y:S02]  /*7910*/  LEA R208, P6, R207, R25.reuse, 0x1 ;  /* 0x00000019cfd07211 */ /* 0x080fe400078c08ff */
[-C--:B------:R-:W-:Y:S02]  /*7920*/  LEA.HI.X.SX32 R225, R225, R24.reuse, 0x1, P4 ;  /* 0x00000018e1e17211 */ /* 0x080fe400020f0eff */
[-C--:B------:R-:W-:Y:S02]  /*7930*/  LEA.HI.X.SX32 R215, R215, R24.reuse, 0x1, P2 ;  /* 0x00000018d7d77211 */ /* 0x080fe400010f0eff */
[----:B------:R-:W-:Y:S02]  /*7940*/  LEA R240, P4, R239, R25, 0x1 ;  /* 0x00000019eff07211 */ /* 0x000fe400078808ff */
[-C--:B------:R-:W-:Y:S02]  /*7950*/  LEA.HI.X.SX32 R227, R227, R24.reuse, 0x1, P3 ;  /* 0x00000018e3e37211 */ /* 0x080fe400018f0eff */
[----:B------:R-:W-:-:S02]  /*7960*/  LEA.HI.X.SX32 R195, R195, R24, 0x1, P5 ;  /* 0x00000018c3c37211 */ /* 0x000fc400028f0eff */
[-C--:B------:R-:W-:Y:S02]  /*7970*/  LEA.HI.X.SX32 R205, R205, R24.reuse, 0x1, P0 ;  /* 0x00000018cdcd7211 */ /* 0x080fe400000f0eff */
[-C--:B------:R-:W-:Y:S02]  /*7980*/  LEA R230, P2, R229, R25.reuse, 0x1 ;  /* 0x00000019e5e67211 */ /* 0x080fe400078408ff */
[----:B------:R-:W-:Y:S02]  /*7990*/  LEA.HI.X.SX32 R217, R217, R24, 0x1, P1 ;  /* 0x00000018d9d97211 */ /* 0x000fe400008f0eff */
        /* <DEDUP_REMOVED lines=10> */
[-C--:B------:R-:W-:Y:S01]  /*7a40*/  LEA.HI.X.SX32 R209, R209, R24.reuse, 0x1, P5 ;  /* 0x00000018d1d17211 */ /* 0x080fe200028f0eff */
[----:B------:R0:W-:Y:S01]  /*7a50*/  STL [R1+0x4], R153 ;  /* 0x0000049901007387 */ /* 0x0001e20000100800 */
[-C--:B------:R-:W-:Y:S02]  /*7a60*/  LEA.HI.X.SX32 R219, R219, R24.reuse, 0x1, P0 ;  /* 0x00000018dbdb7211 */ /* 0x080fe400000f0eff */
[-C--:B------:R-:W-:Y:S02]  /*7a70*/  LEA R244, P2, R243, R25.reuse, 0x1 ;  /* 0x00000019f3f47211 */ /* 0x080fe400078408ff */
[----:B------:R-:W-:Y:S02]  /*7a80*/  LEA.HI.X.SX32 R231, R231, R24, 0x1, P1 ;  /* 0x00000018e7e77211 */ /* 0x000fe400008f0eff */
[----:B------:R-:W-:-:S02]  /*7a90*/  LEA R152, P3, R150, R25, 0x1 ;  /* 0x0000001996987211 */ /* 0x000fc400078608ff */
[-C--:B------:R-:W-:Y:S02]  /*7aa0*/  LEA R224, P5, R223, R25.reuse, 0x1 ;  /* 0x00000019dfe07211 */ /* 0x080fe400078a08ff */
[-C--:B------:R-:W-:Y:S01]  /*7ab0*/  LEA R234, P0, R233, R25.reuse, 0x1 ;  /* 0x00000019e9ea7211 */ /* 0x080fe200078008ff */
[----:B------:R1:W-:Y:S01]  /*7ac0*/  STL [R1+0xc], R152 ;  /* 0x00000c9801007387 */ /* 0x0003e20000100800 */
[-C--:B------:R-:W-:Y:S02]  /*7ad0*/  LEA.HI.X.SX32 R221, R221, R24.reuse, 0x1, P6 ;  /* 0x00000018dddd7211 */ /* 0x080fe400030f0eff */
[-C--:B------:R-:W-:Y:S02]  /*7ae0*/  LEA R246, P1, R245, R25.reuse, 0x1 ;  /* 0x00000019f5f67211 */ /* 0x080fe400078208ff */
[----:B------:R-:W-:Y:S02]  /*7af0*/  LEA R236, P6, R235, R25, 0x1 ;  /* 0x00000019ebec7211 */ /* 0x000fe400078c08ff */
[----:B------:R-:W-:-:S02]  /*7b00*/  LEA.HI.X.SX32 R243, R243, R24, 0x1, P2 ;  /* 0x00000018f3f37211 */ /* 0x000fc400010f0eff */
[-C--:B------:R-:W-:Y:S02]  /*7b10*/  LEA.HI.X.SX32 R223, R223, R24.reuse, 0x1, P5 ;  /* 0x00000018dfdf7211 */ /* 0x080fe400028f0eff */
[-C--:B------:R-:W-:Y:S02]  /*7b20*/  LEA.HI.X.SX32 R233, R233, R24.reuse, 0x1, P0 ;  /* 0x00000018e9e97211 */ /* 0x080fe400000f0eff */
[-C--:B0-----:R-:W-:Y:S02]  /*7b30*/  LEA R153, P2, R149, R25.reuse, 0x1 ;  /* 0x0000001995997211 */ /* 0x081fe400078408ff */
[----:B------:R-:W-:Y:S02]  /*7b40*/  LEA.HI.X.SX32 R245, R245, R24, 0x1, P1 ;  /* 0x00000018f5f57211 */ /* 0x000fe400008f0eff */
[-C--:B------:R-:W-:Y:S01]  /*7b50*/  LEA R238, P5, R237, R25.reuse, 0x1 ;  /* 0x00000019edee7211 */ /* 0x080fe200078a08ff */
[----:B------:R0:W-:Y:S01]  /*7b60*/  STL [R1+0x14], R153 ;  /* 0x0000149901007387 */ /* 0x0001e20000100800 */
[----:B------:R-:W-:-:S02]  /*7b70*/  LEA R248, P0, R247, R25, 0x1 ;  /* 0x00000019f7f87211 */ /* 0x000fc400078008ff */
[-C--:B------:R-:W-:Y:S02]  /*7b80*/  LEA.HI.X.SX32 R235, R235, R24.reuse, 0x1, P6 ;  /* 0x00000018ebeb7211 */ /* 0x080fe400030f0eff */
[-C--:B-1----:R-:W-:Y:S02]  /*7b90*/  LEA R152, P1, R148, R25.reuse, 0x1 ;  /* 0x0000001994987211 */ /* 0x082fe400078208ff */
[-C--:B------:R-:W-:Y:S02]  /*7ba0*/  LEA R250, P6, R249, R25.reuse, 0x1 ;  /* 0x00000019f9fa7211 */ /* 0x080fe400078c08ff */
[-C--:B------:R-:W-:Y:S01]  /*7bb0*/  LEA.HI.X.SX32 R237, R237, R24.reuse, 0x1, P5 ;  /* 0x00000018eded7211 */ /* 0x080fe200028f0eff */
[----:B------:R1:W-:Y:S01]  /*7bc0*/  STL [R1+0x1c], R152 ;  /* 0x00001c9801007387 */ /* 0x0003e20000100800 */
[----:B------:R-:W-:Y:S02]  /*7bd0*/  LEA.HI.X.SX32 R247, R247, R24, 0x1, P0 ;  /* 0x00000018f7f77211 */ /* 0x000fe400000f0eff */
[----:B------:R-:W-:-:S02]  /*7be0*/  LEA R252, P5, R251, R25, 0x1 ;  /* 0x00000019fbfc7211 */ /* 0x000fc400078a08ff */
[-C--:B0-----:R-:W-:Y:S02]  /*7bf0*/  LEA R153, P0, R147, R25.reuse, 0x1 ;  /* 0x0000001993997211 */ /* 0x081fe400078008ff */
[-C--:B------:R-:W-:Y:S02]  /*7c00*/  LEA.HI.X.SX32 R249, R249, R24.reuse, 0x1, P6 ;  /* 0x00000018f9f97211 */ /* 0x080fe400030f0eff */
[-C--:B------:R-:W-:Y:S01]  /*7c10*/  LEA.HI.X.SX32 R251, R251, R24.reuse, 0x1, P5 ;  /* 0x00000018fbfb7211 */ /* 0x080fe200028f0eff */
[----:B------:R0:W-:Y:S01]  /*7c20*/  STL [R1+0x24], R153 ;  /* 0x0000249901007387 */ /* 0x0001e20000100800 */
[CC--:B-1----:R-:W-:Y:S02]  /*7c30*/  LEA R152, P6, R146.reuse, R25.reuse, 0x1 ;  /* 0x0000001992987211 */ /* 0x0c2fe400078c08ff */
[----:B------:R-:W-:Y:S02]  /*7c40*/  LEA R154, P5, R145, R25, 0x1 ;  /* 0x00000019919a7211 */ /* 0x000fe400078a08ff */
[-C--:B------:R-:W-:Y:S01]  /*7c50*/  LEA.HI.X.SX32 R149, R149, R24.reuse, 0x1, P2 ;  /* 0x0000001895957211 */ /* 0x080fe200010f0eff */
[----:B------:R1:W-:Y:S01]  /*7c60*/  STL [R1+0x2c], R152 ;  /* 0x00002c9801007387 */ /* 0x0003e20000100800 */
[----:B------:R-:W-:-:S02]  /*7c70*/  LEA.HI.X.SX32 R146, R146, R24, 0x1, P6 ;  /* 0x0000001892927211 */ /* 0x000fc400030f0eff */
[-C--:B0-----:R-:W-:Y:S01]  /*7c80*/  LEA.HI.X.SX32 R153, R151, R24.reuse, 0x1, P4 ;  /* 0x0000001897997211 */ /* 0x081fe200020f0eff */
[----:B------:R-:W-:Y:S01]  /*7c90*/  STL [R1+0x34], R154 ;  /* 0x0000349a01007387 */ /* 0x000fe20000100800 */
[-C--:B------:R-:W-:Y:S02]  /*7ca0*/  LEA.HI.X.SX32 R151, R150, R24.reuse, 0x1, P3 ;  /* 0x0000001896977211 */ /* 0x080fe400018f0eff */
[CC--:B------:R-:W-:Y:S01]  /*7cb0*/  LEA R150, P3, R143.reuse, R25.reuse, 0x1 ;  /* 0x000000198f967211 */ /* 0x0c0fe200078608ff */
[----:B------:R-:W-:Y:S01]  /*7cc0*/  STL [R1], R153 ;  /* 0x0000009901007387 */ /* 0x000fe20000100800 */
[----:B-1----:R-:W-:Y:S02]  /*7cd0*/  LEA R152, P4, R144, R25, 0x1 ;  /* 0x0000001990987211 */ /* 0x002fe400078808ff */
[----:B------:R-:W-:-:S03]  /*7ce0*/  LEA.HI.X.SX32 R143, R143, R24, 0x1, P3 ;  /* 0x000000188f8f7211 */ /* 0x000fc600018f0eff */
[----:B------:R-:W-:Y:S04]  /*7cf0*/  STL [R1+0x3c], R152 ;  /* 0x00003c9801007387 */ /* 0x000fe80000100800 */
[----:B------:R0:W-:Y:S04]  /*7d00*/  STL [R1+0x8], R151 ;  /* 0x0000089701007387 */ /* 0x0001e80000100800 */
[----:B------:R1:W-:Y:S04]  /*7d10*/  STL [R1+0x44], R150 ;  /* 0x0000449601007387 */ /* 0x0003e80000100800 */
[----:B------:R2:W-:Y:S01]  /*7d20*/  STL [R1+0x10], R149 ;  /* 0x0000109501007387 */ /* 0x0005e20000100800 */
[----:B0-----:R-:W-:-:S02]  /*7d30*/  LEA R151, P2, R142, R25, 0x1 ;  /* 0x000000198e977211 */ /* 0x001fc400078408ff */
[----:B-1----:R-:W-:-:S03]  /*7d40*/  LEA.HI.X.SX32 R150, R148, R24, 0x1, P1 ;  /* 0x0000001894967211 */ /* 0x002fc600008f0eff */
[----:B------:R-:W-:Y:S01]  /*7d50*/  STL [R1+0x4c], R151 ;  /* 0x00004c9701007387 */ /* 0x000fe20000100800 */
[----:B------:R-:W-:Y:S02]  /*7d60*/  LEA.HI.X.SX32 R148, R147, R24, 0x1, P0 ;  /* 0x0000001893947211 */ /* 0x000fe400000f0eff */
[-C--:B--2---:R-:W-:Y:S01]  /*7d70*/  LEA R149, P1, R141, R25.reuse, 0x1 ;  /* 0x000000198d957211 */ /* 0x084fe200078208ff */
[----:B------:R-:W-:Y:S01]  /*7d80*/  STL [R1+0x18], R150 ;  /* 0x0000189601007387 */ /* 0x000fe20000100800 */
[----:B------:R-:W-:-:S03]  /*7d90*/  LEA R147, P0, R140, R25, 0x1 ;  /* 0x000000198c937211 */ /* 0x000fc600078008ff */
[----:B------:R-:W-:Y:S01]  /*7da0*/  STL [R1+0x54], R149 ;  /* 0x0000549501007387 */ /* 0x000fe20000100800 */
[----:B------:R-:W-:-:S03]  /*7db0*/  LEA.HI.X.SX32 R140, R140, R24, 0x1, P0 ;  /* 0x000000188c8c7211 */ /* 0x000fc600000f0eff */
[----:B------:R0:W-:Y:S04]  /*7dc0*/  STL [R1+0x20], R148 ;  /* 0x0000209401007387 */ /* 0x0001e80000100800 */
[----:B------:R1:W-:Y:S04]  /*7dd0*/  STL [R1+0x5c], R147 ;  /* 0x00005c9301007387 */ /* 0x0003e80000100800 */
[----:B------:R2:W-:Y:S01]  /*7de0*/  STL [R1+0x28], R146 ;  /* 0x0000289201007387 */ /* 0x0005e20000100800 */
[----:B0-----:R-:W-:Y:S02]  /*7df0*/  LEA R148, P6, R139, R25, 0x1 ;  /* 0x000000198b947211 */ /* 0x001fe400078c08ff */
        /* <DEDUP_REMOVED lines=107> */
[----:B------:R0:W-:Y:S01]  /*84b0*/  STL [R1+0x13c], R121 ;  /* 0x00013c7901007387 */ /* 0x0001e20000100800 */
[----:B--2---:R-:W-:-:S03]  /*84c0*/  LEA R118, P6, R72, R25, 0x1 ;  /* 0x0000001948767211 */ /* 0x004fc600078c08ff */
[----:B------:R1:W-:Y:S04]  /*84d0*/  STL [R1+0x108], R119 ;  /* 0x0001087701007387 */ /* 0x0003e80000100800 */
[----:B------:R2:W-:Y:S01]  /*84e0*/  STL [R1+0x144], R118 ;  /* 0x0001447601007387 */ /* 0x0005e20000100800 */
[----:B0-----:R-:W-:Y:S02]  /*84f0*/  LEA.HI.X.SX32 R121, R84, R24, 0x1, P5 ;  /* 0x0000001854797211 */ /* 0x001fe400028f0eff */
[----:B-1----:R-:W-:-:S03]  /*8500*/  LEA R119, P5, R70, R25, 0x1 ;  /* 0x0000001946777211 */ /* 0x002fc600078a08ff */
[----:B------:R0:W-:Y:S01]  /*8510*/  STL [R1+0x110], R121 ;  /* 0x0001107901007387 */ /* 0x0001e20000100800 */
[----:B--2---:R-:W-:-:S03]  /*8520*/  LEA.HI.X.SX32 R118, R82, R24, 0x1, P4 ;  /* 0x0000001852767211 */ /* 0x004fc600020f0eff */
[----:B------:R1:W-:Y:S04]  /*8530*/  STL [R1+0x14c], R119 ;  /* 0x00014c7701007387 */ /* 0x0003e80000100800 */
[----:B------:R2:W-:Y:S01]  /*8540*/  STL [R1+0x118], R118 ;  /* 0x0001187601007387 */ /* 0x0005e20000100800 */
[----:B0-----:R-:W-:Y:S02]  /*8550*/  LEA R121, P4, R68, R25, 0x1 ;  /* 0x0000001944797211 */ /* 0x001fe400078808ff */
        /* <DEDUP_REMOVED lines=65> */
[----:B0-----:R-:W-:Y:S01]  /*8970*/  LEA.HI.X.SX32 R121, R44, R24, 0x1, P1 ;  /* 0x000000182c797211 */ /* 0x001fe200008f0eff */
[----:B------:R-:W-:Y:S01]  /*8980*/  IMAD R44, R52, 0x2, R45 ;  /* 0x00000002342c7824 */ /* 0x000fe200078e022d */
[----:B-1----:R-:W-:-:S03]  /*8990*/  LEA R119, P1, R61, R25, 0x1 ;  /* 0x000000193d777211 */ /* 0x002fc600078208ff */
[----:B------:R0:W-:Y:S01]  /*89a0*/  STL [R1+0x1a0], R121 ;  /* 0x0001a07901007387 */ /* 0x0001e20000100800 */
[----:B--2---:R-:W-:-:S03]  /*89b0*/  LEA.HI.X.SX32 R118, R46, R24, 0x1, P0 ;  /* 0x000000182e767211 */ /* 0x004fc600000f0eff */
[----:B------:R1:W-:Y:S01]  /*89c0*/  STL [R1+0x1dc], R119 ;  /* 0x0001dc7701007387 */ /* 0x0003e20000100800 */
[----:B------:R-:W-:-:S03]  /*89d0*/  IMAD R46, R52, 0x2, R44 ;  /* 0x00000002342e7824 */ /* 0x000fc600078e022c */
[----:B------:R2:W-:Y:S01]  /*89e0*/  STL [R1+0x1a8], R118 ;  /* 0x0001a87601007387 */ /* 0x0005e20000100800 */
[----:B0-----:R-:W-:Y:S02]  /*89f0*/  LEA R121, P0, R63, R25, 0x1 ;  /* 0x000000193f797211 */ /* 0x001fe400078008ff */
[----:B-1----:R-:W-:-:S03]  /*8a00*/  LEA.HI.X.SX32 R119, R49, R24, 0x1, P6 ;  /* 0x0000001831777211 */ /* 0x002fc600030f0eff */
[----:B------:R0:W-:Y:S01]  /*8a10*/  STL [R1+0x1e4], R121 ;  /* 0x0001e47901007387 */ /* 0x0001e20000100800 */
[----:B--2---:R-:W-:-:S03]  /*8a20*/  LEA R118, P6, R65, R25, 0x1 ;  /* 0x0000001941767211 */ /* 0x004fc600078c08ff */
[----:B------:R1:W-:Y:S04]  /*8a30*/  STL [R1+0x1b0], R119 ;  /* 0x0001b07701007387 */ /* 0x0003e80000100800 */
[----:B------:R2:W-:Y:S01]  /*8a40*/  STL [R1+0x1ec], R118 ;  /* 0x0001ec7601007387 */ /* 0x0005e20000100800 */
[-C--:B0-----:R-:W-:Y:S01]  /*8a50*/  LEA.HI.X.SX32 R121, R53, R24.reuse, 0x1, P5 ;  /* 0x0000001835797211 */ /* 0x081fe200028f0eff */
[----:B------:R-:W-:Y:S01]  /*8a60*/  IMAD R53, R27, UR9, RZ ;  /* 0x000000091b357c24 */ /* 0x000fe2000f8e02ff */
[----:B------:R-:W-:Y:S01]  /*8a70*/  USHF.L.U32 UR9, UR9, 0x7, URZ ;  /* 0x0000000709097899 */ /* 0x000fe2000800063f */
[----:B-1----:R-:W-:Y:S02]  /*8a80*/  LEA R119, P5, R67, R25, 0x1 ;  /* 0x0000001943777211 */ /* 0x002fe400078a08ff */
[----:B------:R0:W-:Y:S01]  /*8a90*/  STL [R1+0x1b8], R121 ;  /* 0x0001b87901007387 */ /* 0x0001e20000100800 */
[----:B------:R-:W-:Y:S01]  /*8aa0*/  USHF.L.U32 UR45, UR9, 0x1, URZ ;  /* 0x00000001092d7899 */ /* 0x000fe2000800063f */
[----:B--2---:R-:W-:-:S02]  /*8ab0*/  LEA.HI.X.SX32 R118, R55, R24, 0x1, P4 ;  /* 0x0000001837767211 */ /* 0x004fc400020f0eff */
[----:B------:R1:W-:Y:S01]  /*8ac0*/  STL [R1+0x1f4], R119 ;  /* 0x0001f47701007387 */ /* 0x0003e20000100800 */
[----:B------:R-:W-:-:S03]  /*8ad0*/  CS2R R54, SRZ ;  /* 0x0000000000367805 */ /* 0x000fc6000001ff00 */
[----:B------:R2:W-:Y:S01]  /*8ae0*/  STL [R1+0x1c0], R118 ;  /* 0x0001c07601007387 */ /* 0x0005e20000100800 */
[----:B0-----:R-:W-:Y:S02]  /*8af0*/  LEA R121, P4, R69, R25, 0x1 ;  /* 0x0000001945797211 */ /* 0x001fe400078808ff */
[----:B-1----:R-:W-:-:S03]  /*8b00*/  LEA.HI.X.SX32 R119, R57, R24, 0x1, P3 ;  /* 0x0000001839777211 */ /* 0x002fc600018f0eff */
[----:B------:R0:W-:Y:S01]  /*8b10*/  STL [R1+0x1fc], R121 ;  /* 0x0001fc7901007387 */ /* 0x0001e20000100800 */
[----:B------:R-:W-:Y:S02]  /*8b20*/  CS2R R56, SRZ ;  /* 0x0000000000387805 */ /* 0x000fe4000001ff00 */
[----:B--2---:R-:W-:Y:S01]  /*8b30*/  LEA R118, P3, R71, R25, 0x1 ;  /* 0x0000001947767211 */ /* 0x004fe200078608ff */
[----:B------:R1:W-:Y:S04]  /*8b40*/  STL [R1+0x1c8], R119 ;  /* 0x0001c87701007387 */ /* 0x0003e80000100800 */
[----:B------:R2:W-:Y:S01]  /*8b50*/  STL [R1+0x204], R118 ;  /* 0x0002047601007387 */ /* 0x0005e20000100800 */
[----:B0-----:R-:W-:Y:S02]  /*8b60*/  LEA.HI.X.SX32 R121, R59, R24, 0x1, P2 ;  /* 0x000000183b797211 */ /* 0x001fe400010f0eff */
[----:B------:R-:W-:-:S02]  /*8b70*/  CS2R R58, SRZ ;  /* 0x00000000003a7805 */ /* 0x000fc4000001ff00 */
[----:B-1----:R-:W-:Y:S01]  /*8b80*/  LEA R119, P2, R73, R25, 0x1 ;  /* 0x0000001949777211 */ /* 0x002fe200078408ff */
[----:B------:R0:W-:Y:S01]  /*8b90*/  STL [R1+0x1d0], R121 ;  /* 0x0001d07901007387 */ /* 0x0001e20000100800 */
[----:B--2---:R-:W-:-:S03]  /*8ba0*/  LEA.HI.X.SX32 R118, R61, R24, 0x1, P1 ;  /* 0x000000183d767211 */ /* 0x004fc600008f0eff */
        /* <DEDUP_REMOVED lines=31> */
[----:B------:R-:W-:Y:S01]  /*8da0*/  LEA R25, P2, R47, UR12, 0x1 ;  /* 0x0000000c2f197c11 */ /* 0x000fe2000f8408ff */
[----:B------:R-:W-:Y:S01]  /*8db0*/  USGXT.U32 UR12, UR8, 0xe ;  /* 0x0000000e080c789a */ /* 0x000fe20008000000 */
[----:B------:R-:W-:Y:S01]  /*8dc0*/  CS2R R72, SRZ ;  /* 0x0000000000487805 */ /* 0x000fe2000001ff00 */
[----:B------:R2:W-:Y:S01]  /*8dd0*/  STL [R1+0x208], R118 ;  /* 0x0002087601007387 */ /* 0x0005e20000100800 */
[----:B------:R-:W-:Y:S01]  /*8de0*/  USHF.R.S32.HI UR8, URZ, 0x1f, UR9 ;  /* 0x0000001f3f087899 */ /* 0x000fe20008011409 */
[-C--:B0-----:R-:W-:Y:S02]  /*8df0*/  LEA.HI.X.SX32 R121, R75, R24.reuse, 0x1, P1 ;  /* 0x000000184b797211 */ /* 0x081fe400008f0eff */
[----:B------:R-:W-:Y:S01]  /*8e00*/  CS2R R74, SRZ ;  /* 0x00000000004a7805 */ /* 0x000fe2000001ff00 */
[----:B------:R-:W-:Y:S01]  /*8e10*/  USHF.L.U64.HI UR18, UR9, 0x1, UR8 ;  /* 0x0000000109127899 */ /* 0x000fe20008010208 */
[----:B-1----:R-:W-:Y:S01]  /*8e20*/  LEA.HI.X.SX32 R119, R79, R24, 0x1, P0 ;  /* 0x000000184f777211 */ /* 0x002fe200000f0eff */
[----:B------:R0:W-:Y:S01]  /*8e30*/  STL [R1+0x210], R121 ;  /* 0x0002107901007387 */ /* 0x0001e20000100800 */
[----:B------:R-:W-:-:S02]  /*8e40*/  CS2R R78, SRZ ;  /* 0x00000000004e7805 */ /* 0x000fc4000001ff00 */
[----:B--2---:R-:W-:Y:S01]  /*8e50*/  LEA.HI.X.SX32 R118, R81, R24, 0x1, P6 ;  /* 0x0000001851767211 */ /* 0x004fe200030f0eff */
[----:B------:R1:W-:Y:S01]  /*8e60*/  STL [R1+0x218], R119 ;  /* 0x0002187701007387 */ /* 0x0003e20000100800 */
[----:B------:R-:W-:-:S03]  /*8e70*/  CS2R R80, SRZ ;  /* 0x0000000000507805 */ /* 0x000fc6000001ff00 */
[----:B------:R2:W-:Y:S01]  /*8e80*/  STL [R1+0x220], R118 ;  /* 0x0002207601007387 */ /* 0x0005e20000100800 */
[-C--:B0-----:R-:W-:Y:S02]  /*8e90*/  LEA.HI.X.SX32 R121, R83, R24.reuse, 0x1, P5 ;  /* 0x0000001853797211 */ /* 0x081fe400028f0eff */
[----:B------:R-:W-:Y:S02]  /*8ea0*/  CS2R R82, SRZ ;  /* 0x0000000000527805 */ /* 0x000fe4000001ff00 */
[-C--:B-1----:R-:W-:Y:S01]  /*8eb0*/  LEA.HI.X.SX32 R119, R85, R24.reuse, 0x1, P4 ;  /* 0x0000001855777211 */ /* 0x082fe200020f0eff */
[----:B------:R0:W-:Y:S01]  /*8ec0*/  STL [R1+0x42c], R121 ;  /* 0x00042c7901007387 */ /* 0x0001e20000100800 */
[----:B------:R-:W-:Y:S02]  /*8ed0*/  CS2R R84, SRZ ;  /* 0x0000000000547805 */ /* 0x000fe4000001ff00 */
[----:B--2---:R-:W-:Y:S01]  /*8ee0*/  LEA.HI.X.SX32 R118, R87, R24, 0x1, P3 ;  /* 0x0000001857767211 */ /* 0x004fe200018f0eff */
[----:B------:R1:W-:Y:S01]  /*8ef0*/  STL [R1+0x434], R119 ;  /* 0x0004347701007387 */ /* 0x0003e20000100800 */
[----:B------:R-:W-:Y:S01]  /*8f00*/  LEA.HI.X.SX32 R24, R47, UR13, 0x1, P2 ;  /* 0x0000000d2f187c11 */ /* 0x000fe200090f0eff */
[----:B------:R-:W-:Y:S01]  /*8f10*/  IMAD R47, R52, 0x2, R46 ;  /* 0x00000002342f7824 */ /* 0x000fe200078e022e */
[----:B------:R-:W-:Y:S01]  /*8f20*/  UIADD3 UR13, UP0, UR12, 0x80, URZ ;  /* 0x000000800c0d7890 */ /* 0x000fe2000ff1e03f */
[----:B------:R2:W-:Y:S01]  /*8f30*/  STL [R1+0x238], R118 ;  /* 0x0002387601007387 */ /* 0x0005e20000100800 */
[----:B------:R-:W-:-:S02]  /*8f40*/  CS2R R86, SRZ ;  /* 0x0000000000567805 */ /* 0x000fc4000001ff00 */
[-C--:B0-----:R-:W-:Y:S01]  /*8f50*/  LEA R121, P3, R26, R25.reuse, 0x1 ;  /* 0x000000191a797211 */ /* 0x081fe200078608ff */
[----:B------:R-:W-:Y:S01]  /*8f60*/  IMAD R48, R52, 0x2, R47 ;  /* 0x0000000234307824 */ /* 0x000fe200078e022f */
[----:B------:R-:W-:Y:S01]  /*8f70*/  UIADD3.X UR9, UR5, 0x40000040, URZ, UP0, !UPT ;  /* 0x4000004005097890 */ /* 0x000fe200087fe43f */
[-C--:B-1----:R-:W-:Y:S02]  /*8f80*/  LEA R119, P5, R50, R25.reuse, 0x1 ;  /* 0x0000001932777211 */ /* 0x082fe400078a08ff */
[----:B------:R0:W-:Y:S01]  /*8f90*/  STL [R1+0x240], R121 ;  /* 0x0002407901007387 */ /* 0x0001e20000100800 */
[----:B------:R-:W-:Y:S01]  /*8fa0*/  IMAD R49, R52, 0x2, R48 ;  /* 0x0000000234317824 */ /* 0x000fe200078e0230 */
[----:B------:R-:W-:Y:S01]  /*8fb0*/  UMOV UR8, UR13 ;  /* 0x0000000d00087c82 */ /* 0x000fe20008000000 */
[----:B--2---:R-:W-:Y:S01]  /*8fc0*/  LEA R118, P4, R77, R25, 0x1 ;  /* 0x000000194d767211 */ /* 0x004fe200078808ff */
[----:B------:R1:W-:Y:S01]  /*8fd0*/  STL [R1+0x248], R119 ;  /* 0x0002487701007387 */ /* 0x0003e20000100800 */
[----:B------:R-:W-:-:S02]  /*8fe0*/  UIADD3.64 UR20, UR8, 0x80, URZ ;  /* 0x0000008008147897 */ /* 0x000fc4000fffe03f */
[----:B------:R-:W-:Y:S01]  /*8ff0*/  UIADD3.64 UR24, UR8, 0x100, URZ ;  /* 0x0000010008187897 */ /* 0x000fe2000fffe03f */
[----:B------:R2:W-:Y:S01]  /*9000*/  STL [R1+0x250], R118 ;  /* 0x0002507601007387 */ /* 0x0005e20000100800 */
[----:B------:R-:W-:Y:S01]  /*9010*/  UIADD3.64 UR28, UR8, 0x180, URZ ;  /* 0x00000180081c7897 */ /* 0x000fe2000fffe03f */
[-C--:B0-----:R-:W-:Y:S01]  /*9020*/  LEA R121, P0, R28, R25.reuse, 0x1 ;  /* 0x000000191c797211 */ /* 0x081fe200078008ff */
[----:B------:R-:W-:Y:S02]  /*9030*/  UIADD3.64 UR32, UR8, 0x200, URZ ;  /* 0x0000020008207897 */ /* 0x000fe4000fffe03f */
[----:B------:R-:W-:Y:S01]  /*9040*/  UIADD3.64 UR36, UR8, 0x280, URZ ;  /* 0x0000028008247897 */ /* 0x000fe2000fffe03f */
[-C--:B-1----:R-:W-:Y:S01]  /*9050*/  LEA R119, P1, R29, R25.reuse, 0x1 ;  /* 0x000000191d777211 */ /* 0x082fe200078208ff */
[----:B------:R0:W-:Y:S01]  /*9060*/  STL [R1+0x258], R121 ;  /* 0x0002587901007387 */ /* 0x0001e20000100800 */
[----:B------:R-:W-:Y:S01]  /*9070*/  UIADD3.64 UR40, UR8, 0x300, URZ ;  /* 0x0000030008287897 */ /* 0x000fe2000fffe03f */
[----:B--2---:R-:W-:-:S02]  /*9080*/  LEA R118, P2, R30, R25, 0x1 ;  /* 0x000000191e767211 */ /* 0x004fc400078408ff */
        /* <DEDUP_REMOVED lines=13> */
[----:B------:R-:W-:Y:S02]  /*9160*/  CS2R R76, SRZ ;  /* 0x00000000004c7805 */ /* 0x000fe4000001ff00 */
[-C--:B--2---:R-:W-:Y:S01]  /*9170*/  LEA R118, P4, R33, R25.reuse, 0x1 ;  /* 0x0000001921767211 */ /* 0x084fe200078808ff */
[----:B------:R1:W-:Y:S04]  /*9180*/  STL [R1+0x24c], R119 ;  /* 0x00024c7701007387 */ /* 0x0003e80000100800 */
[----:B------:R2:W-:Y:S01]  /*9190*/  STL [R1+0x280], R118 ;  /* 0x0002807601007387 */ /* 0x0005e20000100800 */
[----:B0-----:R-:W-:Y:S02]  /*91a0*/  LEA.HI.X.SX32 R121, R28, R24, 0x1, P0 ;  /* 0x000000181c797211 */ /* 0x001fe400000f0eff */
[----:B-1----:R-:W-:-:S03]  /*91b0*/  LEA R119, P0, R34, R25, 0x1 ;  /* 0x0000001922777211 */ /* 0x002fc600078008ff */
[----:B------:R0:W-:Y:S01]  /*91c0*/  STL [R1+0x254], R121 ;  /* 0x0002547901007387 */ /* 0x0001e20000100800 */
[----:B--2---:R-:W-:-:S03]  /*91d0*/  LEA.HI.X.SX32 R118, R29, R24, 0x1, P1 ;  /* 0x000000181d767211 */ /* 0x004fc600008f0eff */
[----:B------:R1:W-:Y:S01]  /*91e0*/  STL [R1+0x288], R119 ;  /* 0x0002887701007387 */ /* 0x0003e20000100800 */
[----:B------:R-:W-:-:S03]  /*91f0*/  IMAD R29, R52, 0x2, R50 ;  /* 0x00000002341d7824 */ /* 0x000fc600078e0232 */
[----:B------:R2:W-:Y:S01]  /*9200*/  STL [R1+0x25c], R118 ;  /* 0x00025c7601007387 */ /* 0x0005e20000100800 */
[----:B------:R-:W-:Y:S01]  /*9210*/  IMAD R28, R52, 0x2, R29 ;  /* 0x00000002341c7824 */ /* 0x000fe200078e021d */
        /* <DEDUP_REMOVED lines=14> */
[----:B0-----:R-:W-:-:S03]  /*9300*/  LEA R121, P5, R38, R25, 0x1 ;  /* 0x0000001926797211 */ /* 0x001fc600078a08ff */
[C---:B------:R-:W-:Y:S01]  /*9310*/  IMAD R30, R52.reuse, 0x2, R31 ;  /* 0x00000002341e7824 */ /* 0x040fe200078e021f */
[-C--:B-1----:R-:W-:Y:S01]  /*9320*/  LEA.HI.X.SX32 R119, R33, R24.reuse, 0x1, P4 ;  /* 0x0000001821777211 */ /* 0x082fe200020f0eff */
[----:B------:R0:W-:Y:S02]  /*9330*/  STL [R1+0x2a8], R121 ;  /* 0x0002a87901007387 */ /* 0x0001e40000100800 */
[----:B------:R-:W-:Y:S01]  /*9340*/  IMAD R51, R52, 0x2, R30 ;  /* 0x0000000234337824 */ /* 0x000fe200078e021e */
[----:B--2---:R-:W-:Y:S01]  /*9350*/  LEA R118, P4, R39, R25, 0x1 ;  /* 0x0000001927767211 */ /* 0x004fe200078808ff */
[----:B------:R1:W-:Y:S04]  /*9360*/  STL [R1+0x27c], R119 ;  /* 0x00027c7701007387 */ /* 0x0003e80000100800 */
[----:B------:R2:W-:Y:S01]  /*9370*/  STL [R1+0x2b0], R118 ;  /* 0x0002b07601007387 */ /* 0x0005e20000100800 */
[----:B0-----:R-:W-:-:S02]  /*9380*/  LEA.HI.X.SX32 R121, R34, R24, 0x1, P0 ;  /* 0x0000001822797211 */ /* 0x001fc400000f0eff */
        /* <DEDUP_REMOVED lines=8> */
[----:B------:R-:W-:Y:S01]  /*9410*/  IMAD R36, R52, 0x2, R51 ;  /* 0x0000000234247824 */ /* 0x000fe200078e0233 */
[----:B--2---:R-:W-:Y:S02]  /*9420*/  LEA R118, P2, R42, R25, 0x1 ;  /* 0x000000192a767211 */ /* 0x004fe400078408ff */
[----:B------:R1:W-:Y:S01]  /*9430*/  STL [R1+0x294], R119 ;  /* 0x0002947701007387 */ /* 0x0003e20000100800 */
[----:B------:R-:W-:-:S03]  /*9440*/  IMAD R35, R52, 0x2, R36 ;  /* 0x0000000234237824 */ /* 0x000fc600078e0224 */
        /* <DEDUP_REMOVED lines=15> */
[----:B------:R1:W-:Y:S02]  /*9540*/  STL [R1+0x2ac], R119 ;  /* 0x0002ac7701007387 */ /* 0x0003e40000100800 */
[----:B------:R-:W-:Y:S02]  /*9550*/  IMAD R39, R52, 0x2, R37 ;  /* 0x0000000234277824 */ /* 0x000fe400078e0225 */
[----:B------:R2:W-:Y:S01]  /*9560*/  STL [R1+0x2e0], R118 ;  /* 0x0002e07601007387 */ /* 0x0005e20000100800 */
[----:B0-----:R-:W-:-:S02]  /*9570*/  LEA.HI.X.SX32 R121, R40, R24, 0x1, P0 ;  /* 0x0000001828797211 */ /* 0x001fc400000f0eff */
[----:B-1----:R-:W-:-:S03]  /*9580*/  LEA R119, P0, R53, R25, 0x1 ;  /* 0x0000001935777211 */ /* 0x002fc600078008ff */
[----:B------:R0:W-:Y:S01]  /*9590*/  STL [R1+0x2b4], R121 ;  /* 0x0002b47901007387 */ /* 0x0001e20000100800 */
[----:B--2---:R-:W-:-:S03]  /*95a0*/  LEA.HI.X.SX32 R118, R41, R24, 0x1, P1 ;  /* 0x0000001829767211 */ /* 0x004fc600008f0eff */
[----:B------:R1:W-:Y:S04]  /*95b0*/  STL [R1+0x424], R119 ;  /* 0x0004247701007387 */ /* 0x0003e80000100800 */
[----:B------:R2:W-:Y:S01]  /*95c0*/  STL [R1+0x2bc], R118 ;  /* 0x0002bc7601007387 */ /* 0x0005e20000100800 */
[-C--:B0-----:R-:W-:Y:S02]  /*95d0*/  LEA.HI.X.SX32 R121, R42, R24.reuse, 0x1, P2 ;  /* 0x000000182a797211 */ /* 0x081fe400010f0eff */
[----:B-1----:R-:W-:-:S03]  /*95e0*/  LEA.HI.X.SX32 R119, R43, R24, 0x1, P3 ;  /* 0x000000182b777211 */ /* 0x002fc600018f0eff */
[----:B------:R0:W-:Y:S01]  /*95f0*/  STL [R1+0x2c4], R121 ;  /* 0x0002c47901007387 */ /* 0x0001e20000100800 */
[----:B------:R-:W-:Y:S02]  /*9600*/  CS2R R42, SRZ ;  /* 0x00000000002a7805 */ /* 0x000fe4000001ff00 */
[-C--:B--2---:R-:W-:Y:S01]  /*9610*/  LEA.HI.X.SX32 R118, R45, R24.reuse, 0x1, P5 ;  /* 0x000000182d767211 */ /* 0x084fe200028f0eff */
[----:B------:R1:W-:Y:S04]  /*9620*/  STL [R1+0x2cc], R119 ;  /* 0x0002cc7701007387 */ /* 0x0003e80000100800 */
[----:B------:R2:W-:Y:S01]  /*9630*/  STL [R1+0x2d4], R118 ;  /* 0x0002d47601007387 */ /* 0x0005e20000100800 */
[----:B0-----:R-:W-:Y:S02]  /*9640*/  LEA.HI.X.SX32 R121, R44, R24, 0x1, P4 ;  /* 0x000000182c797211 */ /* 0x001fe400020f0eff */
[----:B------:R-:W-:-:S02]  /*9650*/  CS2R R44, SRZ ;  /* 0x00000000002c7805 */ /* 0x000fc4000001ff00 */
[-C--:B-1----:R-:W-:Y:S01]  /*9660*/  LEA R119, P1, R46, R25.reuse, 0x1 ;  /* 0x000000192e777211 */ /* 0x082fe200078208ff */
[----:B------:R0:W-:Y:S01]  /*9670*/  STL [R1+0x2dc], R121 ;  /* 0x0002dc7901007387 */ /* 0x0001e20000100800 */
[----:B--2---:R-:W-:-:S03]  /*9680*/  LEA R118, P2, R47, R25, 0x1 ;  /* 0x000000192f767211 */ /* 0x004fc600078408ff */
[----:B------:R1:W-:Y:S04]  /*9690*/  STL [R1+0x2e8], R119 ;  /* 0x0002e87701007387 */ /* 0x0003e80000100800 */
[----:B------:R2:W-:Y:S01]  /*96a0*/  STL [R1+0x2f0], R118 ;  /* 0x0002f07601007387 */ /* 0x0005e20000100800 */
[-C--:B0-----:R-:W-:Y:S02]  /*96b0*/  LEA.HI.X.SX32 R121, R53, R24.reuse, 0x1, P0 ;  /* 0x0000001835797211 */ /* 0x081fe400000f0eff */
[----:B-1----:R-:W-:-:S03]  /*96c0*/  LEA.HI.X.SX32 R119, R46, R24, 0x1, P1 ;  /* 0x000000182e777211 */ /* 0x002fc600008f0eff */
[----:B------:R0:W-:Y:S01]  /*96d0*/  STL [R1+0x420], R121 ;  /* 0x0004207901007387 */ /* 0x0001e20000100800 */
[----:B--2---:R-:W-:-:S03]  /*96e0*/  LEA.HI.X.SX32 R118, R47, R24, 0x1, P2 ;  /* 0x000000182f767211 */ /* 0x004fc600010f0eff */
[----:B------:R1:W-:Y:S01]  /*96f0*/  STL [R1+0x2e4], R119 ;  /* 0x0002e47701007387 */ /* 0x0003e20000100800 */
[----:B------:R-:W-:-:S03]  /*9700*/  CS2R R46, SRZ ;  /* 0x00000000002e7805 */ /* 0x000fc6000001ff00 */
[----:B------:R2:W-:Y:S01]  /*9710*/  STL [R1+0x2ec], R118 ;  /* 0x0002ec7601007387 */ /* 0x0005e20000100800 */
[-C--:B0-----:R-:W-:Y:S02]  /*9720*/  LEA R121, P0, R48, R25.reuse, 0x1 ;  /* 0x0000001930797211 */ /* 0x081fe400078008ff */
[----:B-1----:R-:W-:-:S03]  /*9730*/  LEA R119, P1, R49, R25, 0x1 ;  /* 0x0000001931777211 */ /* 0x002fc600078208ff */
[----:B------:R0:W-:Y:S01]  /*9740*/  STL [R1+0x2f8], R121 ;  /* 0x0002f87901007387 */ /* 0x0001e20000100800 */
[----:B--2---:R-:W-:-:S03]  /*9750*/  LEA R118, P2, R26, R25, 0x1 ;  /* 0x000000191a767211 */ /* 0x004fc600078408ff */
[----:B------:R1:W-:Y:S04]  /*9760*/  STL [R1+0x300], R119 ;  /* 0x0003007701007387 */ /* 0x0003e80000100800 */
[----:B------:R2:W-:Y:S01]  /*9770*/  STL [R1+0x308], R118 ;  /* 0x0003087601007387 */ /* 0x0005e20000100800 */
[-C--:B0-----:R-:W-:Y:S02]  /*9780*/  LEA.HI.X.SX32 R121, R48, R24.reuse, 0x1, P0 ;  /* 0x0000001830797211 */ /* 0x081fe400000f0eff */
[----:B-1----:R-:W-:-:S03]  /*9790*/  LEA.HI.X.SX32 R119, R49, R24, 0x1, P1 ;  /* 0x0000001831777211 */ /* 0x002fc600008f0eff */
[----:B------:R0:W-:Y:S01]  /*97a0*/  STL [R1+0x2f4], R121 ;  /* 0x0002f47901007387 */ /* 0x0001e20000100800 */
[----:B------:R-:W-:Y:S02]  /*97b0*/  CS2R R48, SRZ ;  /* 0x0000000000307805 */ /* 0x000fe4000001ff00 */
[----:B--2---:R-:W-:Y:S01]  /*97c0*/  LEA.HI.X.SX32 R118, R26, R24, 0x1, P2 ;  /* 0x000000181a767211 */ /* 0x004fe200010f0eff */
[----:B------:R1:W-:Y:S01]  /*97d0*/  STL [R1+0x2fc], R119 ;  /* 0x0002fc7701007387 */ /* 0x0003e20000100800 */
[----:B------:R-:W-:-:S03]  /*97e0*/  IMAD R26, R52, 0x2, R39 ;  /* 0x00000002341a7824 */ /* 0x000fc600078e0227 */
[----:B------:R2:W-:Y:S01]  /*97f0*/  STL [R1+0x304], R118 ;  /* 0x0003047601007387 */ /* 0x0005e20000100800 */
[----:B------:R-:W-:Y:S01]  /*9800*/  IMAD R41, R52, 0x2, R26 ;  /* 0x0000000234297824 */ /* 0x000fe200078e021a */
        /* <DEDUP_REMOVED lines=28> */
[----:B0-----:R-:W-:-:S03]  /*99d0*/  LEA R121, P0, R51, R25, 0x1 ;  /* 0x0000001933797211 */ /* 0x001fc600078008ff */
[----:B------:R-:W-:Y:S01]  /*99e0*/  IMAD R29, R52, 0x2, R32 ;  /* 0x00000002341d7824 */ /* 0x000fe200078e0220 */
[-C--:B-1----:R-:W-:Y:S01]  /*99f0*/  LEA R119, P1, R36, R25.reuse, 0x1 ;  /* 0x0000001924777211 */ /* 0x082fe200078208ff */
[----:B------:R0:W-:Y:S01]  /*9a00*/  STL [R1+0x340], R121 ;  /* 0x0003407901007387 */ /* 0x0001e20000100800 */
[----:B--2---:R-:W-:-:S03]  /*9a10*/  LEA R118, P2, R35, R25, 0x1 ;  /* 0x0000001923767211 */ /* 0x004fc600078408ff */
[----:B------:R1:W-:Y:S04]  /*9a20*/  STL [R1+0x348], R119 ;  /* 0x0003487701007387 */ /* 0x0003e80000100800 */
[----:B------:R2:W-:Y:S01]  /*9a30*/  STL [R1+0x350], R118 ;  /* 0x0003507601007387 */ /* 0x0005e20000100800 */
[-C--:B0-----:R-:W-:Y:S02]  /*9a40*/  LEA.HI.X.SX32 R121, R51, R24.reuse, 0x1, P0 ;  /* 0x0000001833797211 */ /* 0x081fe400000f0eff */
[----:B------:R-:W-:Y:S02]  /*9a50*/  CS2R R50, SRZ ;  /* 0x0000000000327805 */ /* 0x000fe4000001ff00 */
[-C--:B-1----:R-:W-:Y:S01]  /*9a60*/  LEA.HI.X.SX32 R119, R36, R24.reuse, 0x1, P1 ;  /* 0x0000001824777211 */ /* 0x082fe200008f0eff */
        /* <DEDUP_REMOVED lines=45> */
[----:B------:R-:W-:Y:S01]  /*9d40*/  IMAD R28, R52, 0x2, R37 ;  /* 0x00000002341c7824 */ /* 0x000fe200078e0225 */
[----:B--2---:R-:W-:Y:S02]  /*9d50*/  LEA.HI.X.SX32 R118, R40, R24, 0x1, P2 ;  /* 0x0000001828767211 */ /* 0x004fe400010f0eff */
        /* <DEDUP_REMOVED lines=28> */
[----:B------:R1:W-:Y:S04]  /*9f20*/  STL [R1+0x3bc], R119 ;  /* 0x0003bc7701007387 */ /* 0x0003e80000100800 */
        /* <DEDUP_REMOVED lines=26> */
[----:B------:R-:W-:Y:S01]  /*a0d0*/  IMAD R28, R52, 0x2, R32 ;  /* 0x00000002341c7824 */ /* 0x000fe200078e0220 */
[----:B--2---:R-:W-:-:S02]  /*a0e0*/  LEA.HI.X.SX32 R118, R29, R24, 0x1, P2 ;  /* 0x000000181d767211 */ /* 0x004fc400010f0eff */
        /* <DEDUP_REMOVED lines=15> */
[----:B------:R1:W-:Y:S04]  /*a1e0*/  STL [R1+0x404], R119 ;  /* 0x0004047701007387 */ /* 0x0003e80000100800 */
[----:B------:R2:W-:Y:S01]  /*a1f0*/  STL [R1+0x40c], R118 ;  /* 0x00040c7601007387 */ /* 0x0005e20000100800 */
[-C--:B0-----:R-:W-:Y:S02]  /*a200*/  LEA R121, P2, R29, R25.reuse, 0x1 ;  /* 0x000000191d797211 */ /* 0x081fe400078408ff */
[----:B-1----:R-:W-:-:S02]  /*a210*/  LEA R119, P0, R32, R25, 0x1 ;  /* 0x0000001920777211 */ /* 0x002fc400078008ff */
[----:B--2---:R-:W-:-:S03]  /*a220*/  LEA R118, P1, R28, R25, 0x1 ;  /* 0x000000191c767211 */ /* 0x004fc600078208ff */
[----:B------:R0:W-:Y:S04]  /*a230*/  STL [R1+0x414], R119 ;  /* 0x0004147701007387 */ /* 0x0001e80000100800 */
[----:B------:R1:W-:Y:S04]  /*a240*/  STL [R1+0x418], R118 ;  /* 0x0004187601007387 */ /* 0x0003e80000100800 */
[----:B------:R2:W-:Y:S01]  /*a250*/  STL [R1+0x41c], R121 ;  /* 0x00041c7901007387 */ /* 0x0005e20000100800 */
[----:B0-----:R-:W-:Y:S02]  /*a260*/  LEA R119, P3, R52, R25, 0x1 ;  /* 0x0000001934777211 */ /* 0x001fe400078608ff */
        /* <DEDUP_REMOVED lines=8> */
[----:B-1----:R-:W-:Y:S01]  /*a2f0*/  LEA.HI.X.SX32 R118, R52, R24, 0x1, P3 ;  /* 0x0000001834767211 */ /* 0x002fe200018f0eff */
[----:B------:R0:W-:Y:S01]  /*a300*/  STL [R1+0x230], R119 ;  /* 0x0002307701007387 */ /* 0x0001e20000100800 */
[----:B------:R-:W-:Y:S02]  /*a310*/  CS2R R24, SRZ ;  /* 0x0000000000187805 */ /* 0x000fe4000001ff00 */
[----:B------:R-:W-:Y:S02]  /*a320*/  CS2R R52, SRZ ;  /* 0x0000000000347805 */ /* 0x000fe4000001ff00 */
[C---:B--2---:R-:W-:Y:S01]  /*a330*/  LOP3.LUT R121, R27.reuse, 0x6, RZ, 0xfc, !PT ;  /* 0x000000061b797812 */ /* 0x044fe200078efcff */
[----:B------:R1:W-:Y:S01]  /*a340*/  STL [R1+0x228], R118 ;  /* 0x0002287601007387 */ /* 0x0003e20000100800 */
[C---:B------:R-:W-:Y:S02]  /*a350*/  LOP3.LUT R121, R27.reuse, 0xc, RZ, 0xfc, !PT ;  /* 0x0000000c1b797812 */ /* 0x040fe400078efcff */
[----:B------:R-:W-:-:S02]  /*a360*/  LOP3.LUT R121, R27, 0x12, RZ, 0xfc, !PT ;  /* 0x000000121b797812 */ /* 0x000fc400078efcff */
[C---:B------:R-:W-:Y:S02]  /*a370*/  LOP3.LUT R121, R27.reuse, 0x18, RZ, 0xfc, !PT ;  /* 0x000000181b797812 */ /* 0x040fe400078efcff */
[C---:B0-----:R-:W-:Y:S02]  /*a380*/  LOP3.LUT R119, R27.reuse, 0x2, RZ, 0xfc, !PT ;  /* 0x000000021b777812 */ /* 0x041fe400078efcff */
[C---:B------:R-:W-:Y:S02]  /*a390*/  LOP3.LUT R119, R27.reuse, 0x8, RZ, 0xfc, !PT ;  /* 0x000000081b777812 */ /* 0x040fe400078efcff */
[C---:B-1----:R-:W-:Y:S02]  /*a3a0*/  LOP3.LUT R118, R27.reuse, 0x4, RZ, 0xfc, !PT ;  /* 0x000000041b767812 */ /* 0x042fe400078efcff */
[C---:B------:R-:W-:Y:S02]  /*a3b0*/  LOP3.LUT R118, R27.reuse, 0xa, RZ, 0xfc, !PT ;  /* 0x0000000a1b767812 */ /* 0x040fe400078efcff */
[----:B------:R-:W-:-:S02]  /*a3c0*/  LOP3.LUT R118, R27, 0x10, RZ, 0xfc, !PT ;  /* 0x000000101b767812 */ /* 0x000fc400078efcff */
[C---:B------:R-:W-:Y:S02]  /*a3d0*/  LOP3.LUT R118, R27.reuse, 0x16, RZ, 0xfc, !PT ;  /* 0x000000161b767812 */ /* 0x040fe400078efcff */
[C---:B------:R-:W-:Y:S02]  /*a3e0*/  LOP3.LUT R118, R27.reuse, 0x1c, RZ, 0xfc, !PT ;  /* 0x0000001c1b767812 */ /* 0x040fe400078efcff */
[C---:B------:R-:W-:Y:S02]  /*a3f0*/  LOP3.LUT R118, R27.reuse, 0x22, RZ, 0xfc, !PT ;  /* 0x000000221b767812 */ /* 0x040fe400078efcff */
[C---:B------:R-:W-:Y:S02]  /*a400*/  LOP3.LUT R118, R27.reuse, 0x28, RZ, 0xfc, !PT ;  /* 0x000000281b767812 */ /* 0x040fe400078efcff */
        /* <DEDUP_REMOVED lines=28> */
[----:B------:R-:W-:Y:S02]  /*a5d0*/  SHF.R.S32.HI R118, RZ, 0x7, R120 ;  /* 0x00000007ff767819 */ /* 0x000fe40000011478 */
[C---:B------:R-:W-:Y:S02]  /*a5e0*/  LOP3.LUT R119, R27.reuse, 0x62, RZ, 0xfc, !PT ;  /* 0x000000621b777812 */ /* 0x040fe400078efcff */
[C---:B------:R-:W-:Y:S01]  /*a5f0*/  LOP3.LUT R119, R27.reuse, 0x68, RZ, 0xfc, !PT ;  /* 0x000000681b777812 */ /* 0x040fe200078efcff */
[----:B------:R0:W-:Y:S01]  /*a600*/  STL [R1+0x448], R118 ;  /* 0x0004487601007387 */ /* 0x0001e20000100800 */
[----:B------:R-:W-:-:S02]  /*a610*/  LOP3.LUT R119, R27, 0x6e, RZ, 0xfc, !PT ;  /* 0x0000006e1b777812 */ /* 0x000fc400078efcff */
[C---:B------:R-:W-:Y:S02]  /*a620*/  LOP3.LUT R119, R27.reuse, 0x74, RZ, 0xfc, !PT ;  /* 0x000000741b777812 */ /* 0x040fe400078efcff */
[----:B------:R-:W-:Y:S02]  /*a630*/  LOP3.LUT R119, R27, 0x7a, RZ, 0xfc, !PT ;  /* 0x0000007a1b777812 */ /* 0x000fe400078efcff */
[C---:B------:R-:W-:Y:S02]  /*a640*/  LOP3.LUT R120, R2.reuse, 0x20, RZ, 0x3c, !PT ;  /* 0x0000002002787812 */ /* 0x040fe400078e3cff */
[C---:B------:R-:W-:Y:S02]  /*a650*/  LOP3.LUT R119, R2.reuse, 0x30, RZ, 0x3c, !PT ;  /* 0x0000003002777812 */ /* 0x040fe400078e3cff */
[C---:B0-----:R-:W-:Y:S02]  /*a660*/  LOP3.LUT R118, R2.reuse, 0x10, RZ, 0x3c, !PT ;  /* 0x0000001002767812 */ /* 0x041fe400078e3cff */
[----:B------:R-:W-:-:S02]  /*a670*/  LOP3.LUT R120, R2, 0x50, RZ, 0x3c, !PT ;  /* 0x0000005002787812 */ /* 0x000fc400078e3cff */
[C---:B------:R-:W-:Y:S02]  /*a680*/  LOP3.LUT R118, R2.reuse, 0x40, RZ, 0x3c, !PT ;  /* 0x0000004002767812 */ /* 0x040fe400078e3cff */
[C---:B------:R-:W-:Y:S02]  /*a690*/  LOP3.LUT R119, R2.reuse, 0x60, RZ, 0x3c, !PT ;  /* 0x0000006002777812 */ /* 0x040fe400078e3cff */
[C---:B------:R-:W-:Y:S02]  /*a6a0*/  LOP3.LUT R120, R3.reuse, 0x20, RZ, 0x3c, !PT ;  /* 0x0000002003787812 */ /* 0x040fe400078e3cff */
[----:B------:R-:W-:Y:S02]  /*a6b0*/  LOP3.LUT R118, R2, 0x70, RZ, 0x3c, !PT ;  /* 0x0000007002767812 */ /* 0x000fe400078e3cff */
[C---:B------:R-:W-:Y:S01]  /*a6c0*/  LOP3.LUT R119, R3.reuse, 0x40, RZ, 0x3c, !PT ;  /* 0x0000004003777812 */ /* 0x040fe200078e3cff */
[----:B------:R0:W-:Y:S01]  /*a6d0*/  STL [R1+0x56c], R120 ;  /* 0x00056c7801007387 */ /* 0x0001e20000100800 */
[----:B------:R-:W-:-:S02]  /*a6e0*/  LOP3.LUT R118, R3, 0x60, RZ, 0x3c, !PT ;  /* 0x0000006003767812 */ /* 0x000fc400078e3cff */
[C---:B------:R-:W-:Y:S01]  /*a6f0*/  LOP3.LUT R121, R27.reuse, 0x1e, RZ, 0xfc, !PT ;  /* 0x0000001e1b797812 */ /* 0x040fe200078efcff */
[----:B------:R0:W-:Y:S01]  /*a700*/  STL [R1+0x568], R119 ;  /* 0x0005687701007387 */ /* 0x0001e20000100800 */
[C---:B------:R-:W-:Y:S02]  /*a710*/  LOP3.LUT R121, R27.reuse, 0x24, RZ, 0xfc, !PT ;  /* 0x000000241b797812 */ /* 0x040fe400078efcff */
[C---:B------:R-:W-:Y:S01]  /*a720*/  LOP3.LUT R121, R27.reuse, 0x2a, RZ, 0xfc, !PT ;  /* 0x0000002a1b797812 */ /* 0x040fe200078efcff */
[----:B------:R0:W-:Y:S01]  /*a730*/  STL [R1+0x564], R118 ;  /* 0x0005647601007387 */ /* 0x0001e20000100800 */
        /* <DEDUP_REMOVED lines=12> */
[----:B------:R-:W-:Y:S02]  /*a800*/  LOP3.LUT R121, R27, 0x78, RZ, 0xfc, !PT ;  /* 0x000000781b797812 */ /* 0x000fe400078efcff */
[----:B0-----:R-:W-:-:S07]  /*a810*/  CS2R R26, SRZ ;  /* 0x00000000001a7805 */ /* 0x001fce000001ff00 */
.L_x_1:
[----:B------:R-:W2:Y:S04]  /*a820*/  LDL R119, [R1+0x234] ;  /* 0x0002340001777983 */ /* 0x000ea80000100800 */
[----:B------:R-:W3:Y:S04]  /*a830*/  LDL R159, [R1+0x230] ;  /* 0x00023000019f7983 */ /* 0x000ee80000100800 */
[----:B------:R-:W4:Y:S04]  /*a840*/  LDL R121, [R1+0x41c] ;  /* 0x00041c0001797983 */ /* 0x000f280000100800 */
[----:B------:R0:W-:Y:S04]  /*a850*/  STL [R1+0x6cc], R98 ;  /* 0x0006cc6201007387 */ /* 0x0001e80000100800 */
[----:B0-----:R-:W3:Y:S01]  /*a860*/  LDL R98, [R1+0x228] ;  /* 0x0002280001627983 */ /* 0x001ee20000100800 */
[----:B------:R-:W-:-:S03]  /*a870*/  UIMAD UR5, UR4, -0x80, UR19 ;  /* 0xffffff80040578a4 */ /* 0x000fc6000f8e0213 */
[----:B------:R-:W-:Y:S04]  /*a880*/  STL [R1+0x6c8], R108 ;  /* 0x0006c86c01007387 */ /* 0x000fe80000100800 */
[----:B------:R-:W-:Y:S04]  /*a890*/  STL [R1+0x6c4], R19 ;  /* 0x0006c41301007387 */ /* 0x000fe80000100800 */
[----:B------:R0:W-:Y:S04]  /*a8a0*/  STL [R1+0x6c0], R100 ;  /* 0x0006c06401007387 */ /* 0x0001e80000100800 */
[----:B------:R-:W-:Y:S04]  /*a8b0*/  STL [R1+0x6bc], R7 ;  /* 0x0006bc0701007387 */ /* 0x000fe80000100800 */
[----:B-----5:R1:W-:Y:S04]  /*a8c0*/  STL [R1+0x574], R0 ;  /* 0x0005740001007387 */ /* 0x0203e80000100800 */
[----:B0-----:R-:W4:Y:S01]  /*a8d0*/  LDL R100, [R1+0x22c] ;  /* 0x00022c0001647983 */ /* 0x001f220000100800 */
[----:B------:R-:W0:Y:S03]  /*a8e0*/  S2R R118, SR_TID.X ;  /* 0x0000000000767919 */ /* 0x000e260000002100 */
[----:B-1----:R-:W4:Y:S01]  /*a8f0*/  LDL R0, [R1+0x418] ;  /* 0x0004180001007983 */ /* 0x002f220000100800 */
[----:B------:R-:W1:Y:S01]  /*a900*/  S2R R120, SR_TID.X ;  /* 0x0000000000787919 */ /* 0x000e620000002100 */
[----:B------:R-:W1:Y:S01]  /*a910*/  S2R R7, SR_TID.X ;  /* 0x0000000000077919 */ /* 0x000e620000002100 */
[----:B0-----:R-:W-:-:S02]  /*a920*/  SHF.R.U32.HI R108, RZ, 0x6, R118 ;  /* 0x00000006ff6c7819 */ /* 0x001fc40000011676 */
[----:B------:R-:W-:Y:S02]  /*a930*/  SHF.R.U32.HI R19, RZ, 0x6, R118 ;  /* 0x00000006ff137819 */ /* 0x000fe40000011676 */
[----:B------:R-:W-:Y:S02]  /*a940*/  SGXT.U32 R108, R108, 0x1 ;  /* 0x000000016c6c781a */ /* 0x000fe40000000000 */
[----:B------:R-:W-:Y:S02]  /*a950*/  SGXT.U32 R19, R19, 0x1 ;  /* 0x000000011313781a */ /* 0x000fe40000000000 */
[----:B------:R-:W-:Y:S02]  /*a960*/  LOP3.LUT R108, R108, 0x4, RZ, 0xfc, !PT ;  /* 0x000000046c6c7812 */ /* 0x000fe400078efcff */
[----:B-1----:R-:W-:Y:S02]  /*a970*/  SHF.R.U32.HI R120, RZ, 0x6, R120 ;  /* 0x00000006ff787819 */ /* 0x002fe40000011678 */
[----:B------:R-:W-:-:S02]  /*a980*/  ISETP.GE.AND P2, PT, R108, UR5, PT ;  /* 0x000000056c007c0c */ /* 0x000fc4000bf46270 */
[----:B------:R-:W0:Y:S01]  /*a990*/  S2R R108, SR_TID.X ;  /* 0x00000000006c7919 */ /* 0x000e220000002100 */
[----:B------:R-:W-:Y:S02]  /*a9a0*/  LOP3.LUT R19, R19, 0x2, RZ, 0xfc, !PT ;  /* 0x0000000213137812 */ /* 0x000fe400078efcff */
[----:B------:R-:W-:Y:S02]  /*a9b0*/  SGXT.U32 R120, R120, 0x1 ;  /* 0x000000017878781a */ /* 0x000fe40000000000 */
[----:B------:R-:W-:Y:S02]  /*a9c0*/  ISETP.GE.AND P1, PT, R19, UR5, PT ;  /* 0x0000000513007c0c */ /* 0x000fe4000bf26270 */
[----:B------:R-:W-:Y:S02]  /*a9d0*/  LOP3.LUT R120, R120, 0x6, RZ, 0xfc, !PT ;  /* 0x0000000678787812 */ /* 0x000fe400078efcff */
[----:B------:R-:W-:Y:S02]  /*a9e0*/  SHF.R.U32.HI R118, RZ, 0x6, R7 ;  /* 0x00000006ff767819 */ /* 0x000fe40000011607 */
[----:B------:R-:W-:-:S02]  /*a9f0*/  ISETP.GE.AND P3, PT, R120, UR5, PT ;  /* 0x0000000578007c0c */ /* 0x000fc4000bf66270 */
[----:B------:R-:W-:Y:S02]  /*aa00*/  SGXT.U32 R118, R118, 0x1 ;  /* 0x000000017676781a */ /* 0x000fe40000000000 */
[----:B------:R-:W-:Y:S02]  /*aa10*/  PRMT R126, RZ, 0x7610, R126 ;  /* 0x00007610ff7e7816 */ /* 0x000fe4000000007e */
[----:B------:R-:W-:Y:S02]  /*aa20*/  ISETP.GE.AND P0, PT, R118, UR5, PT ;  /* 0x0000000576007c0c */ /* 0x000fe4000bf06270 */
[--C-:B0-----:R-:W-:Y:S02]  /*aa30*/  SHF.R.U32.HI R120, RZ, 0x6, R108.reuse ;  /* 0x00000006ff787819 */ /* 0x101fe4000001166c */
[----:B------:R-:W-:Y:S02]  /*aa40*/  SHF.R.U32.HI R19, RZ, 0x6, R108 ;  /* 0x00000006ff137819 */ /* 0x000fe4000001166c */
[----:B------:R-:W-:Y:S01]  /*aa50*/  SGXT.U32 R120, R120, 0x1 ;  /* 0x000000017878781a */ /* 0x000fe20000000000 */
[----:B------:R-:W4:Y:S01]  /*aa60*/  LDL R108, [R1+0x414] ;  /* 0x00041400016c7983 */ /* 0x000f220000100800 */
[----:B------:R-:W-:-:S02]  /*aa70*/  SGXT.U32 R19, R19, 0x1 ;  /* 0x000000011313781a */ /* 0x000fc40000000000 */
[----:B------:R-:W-:Y:S02]  /*aa80*/  LOP3.LUT R120, R120, 0x8, RZ, 0xfc, !PT ;  /* 0x0000000878787812 */ /* 0x000fe400078efcff */
[----:B------:R-:W-:Y:S02]  /*aa90*/  LOP3.LUT R19, R19, 0xa, RZ, 0xfc, !PT ;  /* 0x0000000a13137812 */ /* 0x000fe400078efcff */
[----:B------:R-:W-:Y:S02]  /*aaa0*/  ISETP.GE.AND P4, PT, R120, UR5, PT ;  /* 0x0000000578007c0c */ /* 0x000fe4000bf86270 */
[----:B------:R-:W4:Y:S01]  /*aab0*/  LDL R120, [R1+0x224] ;  /* 0x0002240001787983 */ /* 0x000f220000100800 */
[----:B------:R-:W-:-:S03]  /*aac0*/  ISETP.GE.AND P5, PT, R19, UR5, PT ;  /* 0x0000000513007c0c */ /* 0x000fc6000bfa6270 */
[----:B------:R-:W4:Y:S01]  /*aad0*/  LDL R19, [R1+0x410] ;  /* 0x0004100001137983 */ /* 0x000f220000100800 */
[----:B------:R-:W-:Y:S01]  /*aae0*/  PRMT R166, RZ, 0x7610, R166 ;  /* 0x00007610ffa67816 */ /* 0x000fe200000000a6 */
[----:B--2---:R-:W-:Y:S02]  /*aaf0*/  @!P1 IMAD.MOV.U32 R118, RZ, RZ, R119 ;  /* 0x000000ffff769224 */ /* 0x004fe400078e0077 */
[----:B---3--:R-:W-:Y:S02]  /*ab00*/  @!P1 IMAD.MOV.U32 R119, RZ, RZ, R98 ;  /* 0x000000ffff779224 */ /* 0x008fe400078e0062 */
[----:B------:R-:W2:Y:S04]  /*ab10*/  LDL R98, [R1+0x40c] ;  /* 0x00040c0001627983 */ /* 0x000ea80000100800 */
[----:B------:R4:W3:Y:S02]  /*ab20*/  @!P1 LDG.E.U16 R126, desc[UR16][R118.64] ;  /* 0x00000010767e9981 */ /* 0x0008e4000c1e1500 */
[----:B----4-:R-:W-:-:S02]  /*ab30*/  @!P2 IMAD.MOV.U32 R118, RZ, RZ, R121 ;  /* 0x000000ffff76a224 */ /* 0x010fc400078e0079 */
[----:B------:R-:W0:Y:S01]  /*ab40*/  S2R R121, SR_TID.X ;  /* 0x0000000000797919 */ /* 0x000e220000002100 */
[----:B------:R-:W-:Y:S01]  /*ab50*/  @!P2 IMAD.MOV.U32 R119, RZ, RZ, R159 ;  /* 0x000000ffff77a224 */ /* 0x000fe200078e009f */
[----:B------:R-:W-:Y:S02]  /*ab60*/  PRMT R182, RZ, 0x7610, R182 ;  /* 0x00007610ffb67816 */ /* 0x000fe400000000b6 */
[----:B------:R-:W-:Y:S01]  /*ab70*/  PRMT R141, RZ, 0x7610, R141 ;  /* 0x00007610ff8d7816 */ /* 0x000fe2000000008d */
[----:B------:R-:W4:Y:S04]  /*ab80*/  LDL R159, [R1+0x3fc] ;  /* 0x0003fc00019f7983 */ /* 0x000f280000100800 */
[----:B------:R1:W3:Y:S02]  /*ab90*/  @!P2 LDG.E.U16 R166, desc[UR16][R118.64] ;  /* 0x0000001076a6a981 */ /* 0x0002e4000c1e1500 */
[----:B-1----:R-:W-:Y:S01]  /*aba0*/  @!P3 IMAD.MOV.U32 R118, RZ, RZ, R0 ;  /* 0x000000ffff76b224 */ /* 0x002fe200078e0000 */
[----:B0-----:R-:W-:-:S04]  /*abb0*/  SHF.R.U32.HI R0, RZ, 0x6, R121 ;  /* 0x00000006ff007819 */ /* 0x001fc80000011679 */
[----:B------:R-:W-:-:S04]  /*abc0*/  SGXT.U32 R0, R0, 0x1 ;  /* 0x000000010000781a */ /* 0x000fc80000000000 */
[----:B------:R-:W-:-:S04]  /*abd0*/  LOP3.LUT R0, R0, 0xc, RZ, 0xfc, !PT ;  /* 0x0000000c00007812 */ /* 0x000fc800078efcff */
[----:B------:R-:W-:Y:S02]  /*abe0*/  ISETP.GE.AND P1, PT, R0, UR5, PT ;  /* 0x0000000500007c0c */ /* 0x000fe4000bf26270 */
[----:B------:R-:W-:-:S04]  /*abf0*/  SHF.R.U32.HI R0, RZ, 0x6, R121 ;  /* 0x00000006ff007819 */ /* 0x000fc80000011679 */
[----:B------:R-:W-:-:S04]  /*ac00*/  SGXT.U32 R0, R0, 0x1 ;  /* 0x000000010000781a */ /* 0x000fc80000000000 */
[----:B------:R-:W-:Y:S01]  /*ac10*/  LOP3.LUT R0, R0, 0xe, RZ, 0xfc, !PT ;  /* 0x0000000e00007812 */ /* 0x000fe200078efcff */
[----:B------:R-:W-:Y:S02]  /*ac20*/  @!P3 IMAD.MOV.U32 R119, RZ, RZ, R100 ;  /* 0x000000ffff77b224 */ /* 0x000fe400078e0064 */
[----:B------:R-:W4:Y:S01]  /*ac30*/  LDL R100, [R1+0x404] ;  /* 0x0004040001647983 */ /* 0x000f220000100800 */
[----:B------:R-:W-:-:S03]  /*ac40*/  ISETP.GE.AND P2, PT, R0, UR5, PT ;  /* 0x0000000500007c0c */ /* 0x000fc6000bf46270 */
[----:B------:R-:W3:Y:S04]  /*ac50*/  LDL R0, [R1+0x408] ;  /* 0x0004080001007983 */ /* 0x000ee80000100800 */
[----:B------:R0:W3:Y:S01]  /*ac60*/  @!P3 LDG.E.U16 R182, desc[UR16][R118.64] ;  /* 0x0000001076b6b981 */ /* 0x0000e2000c1e1500 */
[----:B------:R-:W-:Y:S02]  /*ac70*/  PRMT R125, RZ, 0x7610, R125 ;  /* 0x00007610ff7d7816 */ /* 0x000fe4000000007d */
[----:B------:R-:W-:-:S04]  /*ac80*/  SHF.R.U32.HI R121, RZ, 0x6, R121 ;  /* 0x00000006ff797819 */ /* 0x000fc80000011679 */
[----:B------:R-:W-:Y:S01]  /*ac90*/  SGXT.U32 R121, R121, 0x1 ;  /* 0x000000017979781a */ /* 0x000fe20000000000 */
[----:B0-----:R-:W-:Y:S02]  /*aca0*/  @!P4 IMAD.MOV.U32 R118, RZ, RZ, R108 ;  /* 0x000000ffff76c224 */ /* 0x001fe400078e006c */
[----:B------:R-:W-:Y:S01]  /*acb0*/  @!P4 IMAD.MOV.U32 R119, RZ, RZ, R120 ;  /* 0x000000ffff77c224 */ /* 0x000fe200078e0078 */
[----:B------:R-:W-:Y:S01]  /*acc0*/  LOP3.LUT R121, R121, 0x10, RZ, 0xfc, !PT ;  /* 0x0000001079797812 */ /* 0x000fe200078efcff */
[----:B------:R-:W3:Y:S04]  /*acd0*/  LDL R120, [R1+0x3f4] ;  /* 0x0003f40001787983 */ /* 0x000ee80000100800 */
[----:B------:R0:W3:Y:S04]  /*ace0*/  @!P4 LDG.E.U16 R141, desc[UR16][R118.64] ;  /* 0x00000010768dc981 */ /* 0x0000e8000c1e1500 */
[----:B------:R-:W3:Y:S01]  /*acf0*/  LDL R108, [R1+0x3f8] ;  /* 0x0003f800016c7983 */ /* 0x000ee20000100800 */
[----:B0-----:R-:W-:Y:S01]  /*ad00*/  @!P5 IMAD.MOV.U32 R118, RZ, RZ, R19 ;  /* 0x000000ffff76d224 */ /* 0x001fe200078e0013 */
[----:B------:R-:W-:-:S02]  /*ad10*/  ISETP.GE.AND P3, PT, R121, UR5, PT ;  /* 0x0000000579007c0c */ /* 0x000fc4000bf66270 */
[----:B------:R-:W3:Y:S04]  /*ad20*/  LDL R19, [R1+0x3f0] ;  /* 0x0003f00001137983 */ /* 0x000ee80000100800 */
[----:B------:R-:W3:Y:S01]  /*ad30*/  LDL R121, [R1+0x400] ;  /* 0x0004000001797983 */ /* 0x000ee20000100800 */
[----:B--2---:R-:W-:-:S03]  /*ad40*/  @!P5 IMAD.MOV.U32 R119, RZ, RZ, R98 ;  /* 0x000000ffff77d224 */ /* 0x004fc600078e0062 */
[----:B------:R-:W2:Y:S04]  /*ad50*/  LDL R98, [R1+0x3ec] ;  /* 0x0003ec0001627983 */ /* 0x000ea80000100800 */
[----:B------:R0:W2:Y:S02]  /*ad60*/  @!P5 LDG.E.U16 R125, desc[UR16][R118.64] ;  /* 0x00000010767dd981 */ /* 0x0000a4000c1e1500 */
[----:B0-----:R-:W0:Y:S02]  /*ad70*/  S2R R118, SR_TID.X ;  /* 0x0000000000767919 */ /* 0x001e240000002100 */
[--C-:B0-----:R-:W-:Y:S02]  /*ad80*/  SHF.R.U32.HI R119, RZ, 0x6, R118.reuse ;  /* 0x00000006ff777819 */ /* 0x101fe40000011676 */
[----:B------:R-:W-:-:S02]  /*ad90*/  SHF.R.U32.HI R118, RZ, 0x6, R118 ;  /* 0x00000006ff767819 */ /* 0x000fc40000011676 */
[----:B------:R-:W-:Y:S02]  /*ada0*/  SGXT.U32 R119, R119, 0x1 ;  /* 0x000000017777781a */ /* 0x000fe40000000000 */
[----:B------:R-:W-:Y:S02]  /*adb0*/  SGXT.U32 R118, R118, 0x1 ;  /* 0x000000017676781a */ /* 0x000fe40000000000 */
[----:B------:R-:W-:Y:S02]  /*adc0*/  LOP3.LUT R119, R119, 0x14, RZ, 0xfc, !PT ;  /* 0x0000001477777812 */ /* 0x000fe400078efcff */
[----:B------:R-:W-:Y:S02]  /*add0*/  LOP3.LUT R118, R118, 0x12, RZ, 0xfc, !PT ;  /* 0x0000001276767812 */ /* 0x000fe400078efcff */
[----:B------:R-:W-:Y:S02]  /*ade0*/  ISETP.GE.AND P5, PT, R119, UR5, PT ;  /* 0x0000000577007c0c */ /* 0x000fe4000bfa6270 */
[----:B------:R-:W-:Y:S01]  /*adf0*/  ISETP.GE.AND P4, PT, R118, UR5, PT ;  /* 0x0000000576007c0c */ /* 0x000fe2000bf86270 */
[----:B----4-:R-:W-:-:S02]  /*ae00*/  @!P1 IMAD.MOV.U32 R119, RZ, RZ, R100 ;  /* 0x000000ffff779224 */ /* 0x010fc400078e0064 */
[----:B------:R-:W4:Y:S01]  /*ae10*/  LDL R100, [R1+0x3e4] ;  /* 0x0003e40001647983 */ /* 0x000f220000100800 */
[----:B---3--:R-:W-:-:S03]  /*ae20*/  @!P1 IMAD.MOV.U32 R118, RZ, RZ, R0 ;  /* 0x000000ffff769224 */ /* 0x008fc600078e0000 */
[----:B------:R-:W3:Y:S01]  /*ae30*/  LDL R0, [R1+0x3e8] ;  /* 0x0003e80001007983 */ /* 0x000ee20000100800 */
[----:B------:R-:W-:-:S06]  /*ae40*/  PRMT R169, RZ, 0x7610, R169 ;  /* 0x00007610ffa97816 */ /* 0x000fcc00000000a9 */
[----:B------:R0:W3:Y:S01]  /*ae50*/  @!P1 LDG.E.U16 R169, desc[UR16][R118.64] ;  /* 0x0000001076a99981 */ /* 0x0000e2000c1e1500 */
[----:B------:R-:W-:Y:S02]  /*ae60*/  PRMT R180, RZ, 0x7610, R180 ;  /* 0x00007610ffb47816 */ /* 0x000fe400000000b4 */
[----:B------:R-:W-:Y:S01]  /*ae70*/  PRMT R140, RZ, 0x7610, R140 ;  /* 0x00007610ff8c7816 */ /* 0x000fe2000000008c */
[----:B0-----:R-:W-:Y:S01]  /*ae80*/  @!P2 IMAD.MOV.U32 R119, RZ, RZ, R159 ;  /* 0x000000ffff77a224 */ /* 0x001fe200078e009f */
[----:B------:R-:W-:Y:S01]  /*ae90*/  PRMT R124, RZ, 0x7610, R124 ;  /* 0x00007610ff7c7816 */ /* 0x000fe2000000007c */
[----:B------:R-:W3:Y:S01]  /*aea0*/  LDL R159, [R1+0x3d4] ;  /* 0x0003d400019f7983 */ /* 0x000ee20000100800 */
[----:B------:R-:W-:Y:S01]  /*aeb0*/  PRMT R170, RZ, 0x7610, R170 ;  /* 0x00007610ffaa7816 */ /* 0x000fe200000000aa */
[----:B------:R-:W-:Y:S02]  /*aec0*/  @!P2 IMAD.MOV.U32 R118, RZ, RZ, R121 ;  /* 0x000000ffff76a224 */ /* 0x000fe400078e0079 */
[----:B------:R-:W0:Y:S03]  /*aed0*/  S2R R121, SR_TID.X ;  /* 0x0000000000797919 */ /* 0x000e260000002100 */
[----:B------:R1:W3:Y:S02]  /*aee0*/  @!P2 LDG.E.U16 R180, desc[UR16][R118.64] ;  /* 0x0000001076b4a981 */ /* 0x0002e4000c1e1500 */
[----:B-1----:R-:W-:-:S02]  /*aef0*/  @!P3 IMAD.MOV.U32 R118, RZ, RZ, R108 ;  /* 0x000000ffff76b224 */ /* 0x002fc400078e006c */
[----:B------:R-:W-:-:S05]  /*af00*/  @!P3 IMAD.MOV.U32 R119, RZ, RZ, R120 ;  /* 0x000000ffff77b224 */ /* 0x000fca00078e0078 */
[----:B------:R1:W3:Y:S02]  /*af10*/  @!P3 LDG.E.U16 R140, desc[UR16][R118.64] ;  /* 0x00000010768cb981 */ /* 0x0002e4000c1e1500 */
[----:B-1----:R-:W-:Y:S01]  /*af20*/  @!P4 IMAD.MOV.U32 R118, RZ, RZ, R19 ;  /* 0x000000ffff76c224 */ /* 0x002fe200078e0013 */
[--C-:B0-----:R-:W-:Y:S01]  /*af30*/  SHF.R.U32.HI R108, RZ, 0x6, R121.reuse ;  /* 0x00000006ff6c7819 */ /* 0x101fe20000011679 */
[----:B------:R-:W3:Y:S01]  /*af40*/  LDL R19, [R1+0x3d0] ;  /* 0x0003d00001137983 */ /* 0x000ee20000100800 */
[--C-:B------:R-:W-:Y:S02]  /*af50*/  SHF.R.U32.HI R120, RZ, 0x6, R121.reuse ;  /* 0x00000006ff787819 */ /* 0x100fe40000011679 */
[----:B------:R-:W-:-:S04]  /*af60*/  SHF.R.U32.HI R121, RZ, 0x6, R121 ;  /* 0x00000006ff797819 */ /* 0x000fc80000011679 */
[----:B------:R-:W-:-:S04]  /*af70*/  SGXT.U32 R121, R121, 0x1 ;  /* 0x000000017979781a */ /* 0x000fc80000000000 */
[----:B------:R-:W-:-:S04]  /*af80*/  LOP3.LUT R121, R121, 0x16, RZ, 0xfc, !PT ;  /* 0x0000001679797812 */ /* 0x000fc800078efcff */
[----:B------:R-:W-:Y:S02]  /*af90*/  ISETP.GE.AND P3, PT, R121, UR5, PT ;  /* 0x0000000579007c0c */ /* 0x000fe4000bf66270 */
[----:B------:R-:W3:Y:S01]  /*afa0*/  LDL R121, [R1+0x3d8] ;  /* 0x0003d80001797983 */ /* 0x000ee20000100800 */
[----:B--2---:R-:W-:-:S03]  /*afb0*/  @!P4 IMAD.MOV.U32 R119, RZ, RZ, R98 ;  /* 0x000000ffff77c224 */ /* 0x004fc600078e0062 */
[----:B------:R-:W2:Y:S04]  /*afc0*/  LDL R98, [R1+0x3cc] ;  /* 0x0003cc0001627983 */ /* 0x000ea80000100800 */
[----:B------:R4:W2:Y:S02]  /*afd0*/  @!P4 LDG.E.U16 R124, desc[UR16][R118.64] ;  /* 0x00000010767cc981 */ /* 0x0008a4000c1e1500 */
[----:B----4-:R-:W-:Y:S02]  /*afe0*/  @!P5 IMAD.MOV.U32 R119, RZ, RZ, R100 ;  /* 0x000000ffff77d224 */ /* 0x010fe400078e0064 */
[----:B---3--:R-:W-:-:S05]  /*aff0*/  @!P5 IMAD.MOV.U32 R118, RZ, RZ, R0 ;  /* 0x000000ffff76d224 */ /* 0x008fca00078e0000 */
[----:B------:R0:W3:Y:S04]  /*b000*/  @!P5 LDG.E.U16 R170, desc[UR16][R118.64] ;  /* 0x0000001076aad981 */ /* 0x0000e8000c1e1500 */
[----:B------:R-:W0:Y:S04]  /*b010*/  LDL R118, [R1+0x3dc] ;  /* 0x0003dc0001767983 */ /* 0x000e280000100800 */
[----:B------:R-:W0:Y:S01]  /*b020*/  LDL R119, [R1+0x3e0] ;  /* 0x0003e00001777983 */ /* 0x000e220000100800 */
[----:B------:R-:W-:-:S04]  /*b030*/  SGXT.U32 R120, R120, 0x1 ;  /* 0x000000017878781a */ /* 0x000fc80000000000 */
[----:B------:R-:W-:-:S04]  /*b040*/  LOP3.LUT R120, R120, 0x18, RZ, 0xfc, !PT ;  /* 0x0000001878787812 */ /* 0x000fc800078efcff */
[----:B------:R-:W-:Y:S02]  /*b050*/  ISETP.GE.AND P2, PT, R120, UR5, PT ;  /* 0x0000000578007c0c */ /* 0x000fe4000bf46270 */
[----:B------:R-:W1:Y:S01]  /*b060*/  S2R R120, SR_TID.X ;  /* 0x0000000000787919 */ /* 0x000e620000002100 */
[----:B------:R-:W-:-:S04]  /*b070*/  SGXT.U32 R108, R108, 0x1 ;  /* 0x000000016c6c781a */ /* 0x000fc80000000000 */
[----:B------:R-:W-:Y:S02]  /*b080*/  LOP3.LUT R108, R108, 0x1a, RZ, 0xfc, !PT ;  /* 0x0000001a6c6c7812 */ /* 0x000fe400078efcff */
[----:B------:R-:W-:Y:S02]  /*b090*/  PRMT R178, RZ, 0x7610, R178 ;  /* 0x00007610ffb27816 */ /* 0x000fe400000000b2 */
[----:B------:R-:W-:Y:S02]  /*b0a0*/  ISETP.GE.AND P1, PT, R108, UR5, PT ;  /* 0x000000056c007c0c */ /* 0x000fe4000bf26270 */
[----:B------:R-:W-:Y:S01]  /*b0b0*/  PRMT R139, RZ, 0x7610, R139 ;  /* 0x00007610ff8b7816 */ /* 0x000fe2000000008b */
[----:B------:R-:W4:Y:S01]  /*b0c0*/  LDL R108, [R1+0x3bc] ;  /* 0x0003bc00016c7983 */ /* 0x000f220000100800 */
[--C-:B-1----:R-:W-:Y:S02]  /*b0d0*/  SHF.R.U32.HI R0, RZ, 0x6, R120.reuse ;  /* 0x00000006ff007819 */ /* 0x102fe40000011678 */
[----:B------:R-:W-:-:S02]  /*b0e0*/  SHF.R.U32.HI R100, RZ, 0x6, R120 ;  /* 0x00000006ff647819 */ /* 0x000fc40000011678 */
[----:B------:R-:W3:Y:S01]  /*b0f0*/  LDL R120, [R1+0x3c4] ;  /* 0x0003c40001787983 */ /* 0x000ee20000100800 */
[----:B------:R-:W-:Y:S02]  /*b100*/  SGXT.U32 R0, R0, 0x1 ;  /* 0x000000010000781a */ /* 0x000fe40000000000 */
[----:B------:R-:W-:Y:S02]  /*b110*/  SGXT.U32 R100, R100, 0x1 ;  /* 0x000000016464781a */ /* 0x000fe40000000000 */
[----:B------:R-:W-:Y:S02]  /*b120*/  LOP3.LUT R0, R0, 0x1c, RZ, 0xfc, !PT ;  /* 0x0000001c00007812 */ /* 0x000fe400078efcff */
[----:B------:R-:W-:Y:S02]  /*b130*/  LOP3.LUT R100, R100, 0x1e, RZ, 0xfc, !PT ;  /* 0x0000001e64647812 */ /* 0x000fe400078efcff */
[----:B------:R-:W-:Y:S02]  /*b140*/  ISETP.GE.AND P4, PT, R0, UR5, PT ;  /* 0x0000000500007c0c */ /* 0x000fe4000bf86270 */
[----:B------:R-:W4:Y:S01]  /*b150*/  LDL R0, [R1+0x3c8] ;  /* 0x0003c80001007983 */ /* 0x000f220000100800 */
[----:B------:R-:W-:-:S03]  /*b160*/  ISETP.GE.AND P5, PT, R100, UR5, PT ;  /* 0x0000000564007c0c */ /* 0x000fc6000bfa6270 */
[----:B------:R-:W4:Y:S01]  /*b170*/  LDL R100, [R1+0x3c0] ;  /* 0x0003c00001647983 */ /* 0x000f220000100800 */
[----:B------:R-:W-:Y:S02]  /*b180*/  PRMT R123, RZ, 0x7610, R123 ;  /* 0x00007610ff7b7816 */ /* 0x000fe4000000007b */
[----:B0-----:R-:W-:-:S04]  /*b190*/  @!P3 LOP3.LUT R119, R119, R118, RZ, 0x3c, !PT ;  /* 0x000000767777b212 */ /* 0x001fc800078e3cff */
[----:B------:R-:W-:-:S04]  /*b1a0*/  @!P3 LOP3.LUT R118, R119, R118, RZ, 0x3c, !PT ;  /* 0x000000767776b212 */ /* 0x000fc800078e3cff */
[----:B------:R-:W-:-:S05]  /*b1b0*/  @!P3 LOP3.LUT R119, R119, R118, RZ, 0x3c, !PT ;  /* 0x000000767777b212 */ /* 0x000fca00078e3cff */
[----:B------:R0:W4:Y:S02]  /*b1c0*/  @!P3 LDG.E.U16 R178, desc[UR16][R118.64] ;  /* 0x0000001076b2b981 */ /* 0x000124000c1e1500 */
[----:B0-----:R-:W-:Y:S02]  /*b1d0*/  @!P2 IMAD.MOV.U32 R118, RZ, RZ, R121 ;  /* 0x000000ffff76a224 */ /* 0x001fe400078e0079 */
[----:B------:R-:W-:-:S05]  /*b1e0*/  @!P2 IMAD.MOV.U32 R119, RZ, RZ, R159 ;  /* 0x000000ffff77a224 */ /* 0x000fca00078e009f */
[----:B------:R0:W4:Y:S02]  /*b1f0*/  @!P2 LDG.E.U16 R139, desc[UR16][R118.64] ;  /* 0x00000010768ba981 */ /* 0x000124000c1e1500 */
[----:B0-----:R-:W-:Y:S02]  /*b200*/  @!P1 IMAD.MOV.U32 R118, RZ, RZ, R19 ;  /* 0x000000ffff769224 */ /* 0x001fe400078e0013 */
[----:B--2---:R-:W-:Y:S01]  /*b210*/  @!P1 IMAD.MOV.U32 R119, RZ, RZ, R98 ;  /* 0x000000ffff779224 */ /* 0x004fe200078e0062 */
[----:B------:R-:W2:Y:S04]  /*b220*/  LDL R19, [R1+0x3b8] ;  /* 0x0003b80001137983 */ /* 0x000ea80000100800 */
[----:B------:R-:W2:Y:S04]  /*b230*/  LDL R98, [R1+0x3b4] ;  /* 0x0003b40001627983 */ /* 0x000ea80000100800 */
[----:B------:R0:W2:Y:S02]  /*b240*/  @!P1 LDG.E.U16 R123, desc[UR16][R118.64] ;  /* 0x00000010767b9981 */ /* 0x0000a4000c1e1500 */
[----:B0-----:R-:W0:Y:S02]  /*b250*/  S2R R119, SR_TID.X ;  /* 0x0000000000777919 */ /* 0x001e240000002100 */
[----:B0-----:R-:W-:-:S02]  /*b260*/  SHF.R.U32.HI R121, RZ, 0x6, R119 ;  /* 0x00000006ff797819 */ /* 0x001fc40000011677 */
[--C-:B------:R-:W-:Y:S02]  /*b270*/  SHF.R.U32.HI R159, RZ, 0x6, R119.reuse ;  /* 0x00000006ff9f7819 */ /* 0x100fe40000011677 */
[----:B------:R-:W-:-:S04]  /*b280*/  SHF.R.U32.HI R119, RZ, 0x6, R119 ;  /* 0x00000006ff777819 */ /* 0x000fc80000011677 */
[----:B------:R-:W-:-:S04]  /*b290*/  SGXT.U32 R119, R119, 0x1 ;  /* 0x000000017777781a */ /* 0x000fc80000000000 */
[----:B------:R-:W-:-:S04]  /*b2a0*/  LOP3.LUT R119, R119, 0x20, RZ, 0xfc, !PT ;  /* 0x0000002077777812 */ /* 0x000fc800078efcff */
[----:B------:R-:W-:Y:S01]  /*b2b0*/  ISETP.GE.AND P3, PT, R119, UR5, PT ;  /* 0x0000000577007c0c */ /* 0x000fe2000bf66270 */
[----:B---3--:R-:W-:Y:S02]  /*b2c0*/  @!P4 IMAD.MOV.U32 R119, RZ, RZ, R120 ;  /* 0x000000ffff77c224 */ /* 0x008fe400078e0078 */
[----:B------:R-:W0:Y:S01]  /*b2d0*/  S2R R120, SR_TID.X ;  /* 0x0000000000787919 */ /* 0x000e220000002100 */
[----:B------:R-:W-:Y:S01]  /*b2e0*/  PRMT R173, RZ, 0x7610, R173 ;  /* 0x00007610ffad7816 */ /* 0x000fe200000000ad */
[----:B----4-:R-:W-:Y:S01]  /*b2f0*/  @!P4 IMAD.MOV.U32 R118, RZ, RZ, R0 ;  /* 0x000000ffff76c224 */ /* 0x010fe200078e0000 */
[----:B------:R-:W-:Y:S01]  /*b300*/  PRMT R177, RZ, 0x7610, R177 ;  /* 0x00007610ffb17816 */ /* 0x000fe200000000b1 */
[----:B------:R-:W3:Y:S04]  /*b310*/  LDL R0, [R1+0x3b0] ;  /* 0x0003b00001007983 */ /* 0x000ee80000100800 */
[----:B------:R1:W4:Y:S01]  /*b320*/  @!P4 LDG.E.U16 R173, desc[UR16][R118.64] ;  /* 0x0000001076adc981 */ /* 0x000322000c1e1500 */
[----:B------:R-:W-:-:S02]  /*b330*/  SGXT.U32 R121, R121, 0x1 ;  /* 0x000000017979781a */ /* 0x000fc40000000000 */
[----:B------:R-:W-:Y:S02]  /*b340*/  SGXT.U32 R159, R159, 0x1 ;  /* 0x000000019f9f781a */ /* 0x000fe40000000000 */
[----:B------:R-:W-:Y:S01]  /*b350*/  PRMT R138, RZ, 0x7610, R138 ;  /* 0x00007610ff8a7816 */ /* 0x000fe2000000008a */
[----:B-1----:R-:W-:Y:S02]  /*b360*/  @!P5 IMAD.MOV.U32 R118, RZ, RZ, R100 ;  /* 0x000000ffff76d224 */ /* 0x002fe400078e0064 */
[----:B------:R-:W-:Y:S01]  /*b370*/  @!P5 IMAD.MOV.U32 R119, RZ, RZ, R108 ;  /* 0x000000ffff77d224 */ /* 0x000fe200078e006c */
[----:B------:R-:W-:Y:S02]  /*b380*/  LOP3.LUT R159, R159, 0x22, RZ, 0xfc, !PT ;  /* 0x000000229f9f7812 */ /* 0x000fe400078efcff */
[----:B------:R-:W-:Y:S02]  /*b390*/  LOP3.LUT R121, R121, 0x24, RZ, 0xfc, !PT ;  /* 0x0000002479797812 */ /* 0x000fe400078efcff */
[----:B------:R2:W4:Y:S01]  /*b3a0*/  @!P5 LDG.E.U16 R177, desc[UR16][R118.64] ;  /* 0x0000001076b1d981 */ /* 0x000522000c1e1500 */
[----:B0-----:R-:W-:-:S02]  /*b3b0*/  SHF.R.U32.HI R100, RZ, 0x6, R120 ;  /* 0x00000006ff647819 */ /* 0x001fc40000011678 */
[----:B------:R-:W-:Y:S02]  /*b3c0*/  SHF.R.U32.HI R108, RZ, 0x6, R120 ;  /* 0x00000006ff6c7819 */ /* 0x000fe40000011678 */
[----:B------:R-:W-:Y:S02]  /*b3d0*/  SGXT.U32 R100, R100, 0x1 ;  /* 0x000000016464781a */ /* 0x000fe40000000000 */
[----:B------:R-:W-:Y:S02]  /*b3e0*/  SGXT.U32 R108, R108, 0x1 ;  /* 0x000000016c6c781a */ /* 0x000fe40000000000 */
[----:B------:R-:W-:Y:S02]  /*b3f0*/  ISETP.GE.AND P2, PT, R159, UR5, PT ;  /* 0x000000059f007c0c */ /* 0x000fe4000bf46270 */
[----:B------:R-:W-:Y:S01]  /*b400*/  ISETP.GE.AND P1, PT, R121, UR5, PT ;  /* 0x0000000579007c0c */ /* 0x000fe2000bf26270 */
[----:B------:R-:W4:Y:S01]  /*b410*/  LDL R159, [R1+0x3a4] ;  /* 0x0003a400019f7983 */ /* 0x000f220000100800 */
[----:B------:R-:W-:-:S02]  /*b420*/  LOP3.LUT R108, R108, 0x26, RZ, 0xfc, !PT ;  /* 0x000000266c6c7812 */ /* 0x000fc400078efcff */
[----:B------:R-:W-:Y:S01]  /*b430*/  LOP3.LUT R100, R100, 0x28, RZ, 0xfc, !PT ;  /* 0x0000002864647812 */ /* 0x000fe200078efcff */
[----:B------:R-:W4:Y:S01]  /*b440*/  LDL R121, [R1+0x3a8] ;  /* 0x0003a80001797983 */ /* 0x000f220000100800 */
[----:B------:R-:W-:Y:S02]  /*b450*/  ISETP.GE.AND P4, PT, R108, UR5, PT ;  /* 0x000000056c007c0c */ /* 0x000fe4000bf86270 */
[----:B------:R-:W-:Y:S01]  /*b460*/  ISETP.GE.AND P5, PT, R100, UR5, PT ;  /* 0x0000000564007c0c */ /* 0x000fe2000bfa6270 */
[----:B------:R-:W4:Y:S04]  /*b470*/  LDL R108, [R1+0x39c] ;  /* 0x00039c00016c7983 */ /* 0x000f280000100800 */
[----:B------:R-:W4:Y:S01]  /*b480*/  LDL R100, [R1+0x3a0] ;  /* 0x0003a00001647983 */ /* 0x000f220000100800 */
[----:B--2---:R-:W-:-:S03]  /*b490*/  @!P3 IMAD.MOV.U32 R118, RZ, RZ, R19 ;  /* 0x000000ffff76b224 */ /* 0x004fc600078e0013 */
[----:B------:R-:W2:Y:S01]  /*b4a0*/  LDL R19, [R1+0x398] ;  /* 0x0003980001137983 */ /* 0x000ea20000100800 */
[----:B------:R-:W-:-:S03]  /*b4b0*/  @!P3 IMAD.MOV.U32 R119, RZ, RZ, R98 ;  /* 0x000000ffff77b224 */ /* 0x000fc600078e0062 */
[----:B------:R-:W2:Y:S04]  /*b4c0*/  LDL R98, [R1+0x394] ;  /* 0x0003940001627983 */ /* 0x000ea80000100800 */
[----:B------:R3:W2:Y:S04]  /*b4d0*/  @!P3 LDG.E.U16 R138, desc[UR16][R118.64] ;  /* 0x00000010768ab981 */ /* 0x0006a8000c1e1500 */
[----:B------:R-:W4:Y:S01]  /*b4e0*/  LDL R119, [R1+0x3ac] ;  /* 0x0003ac0001777983 */ /* 0x000f220000100800 */
[----:B------:R-:W-:Y:S02]  /*b4f0*/  PRMT R122, RZ, 0x7610, R122 ;  /* 0x00007610ff7a7816 */ /* 0x000fe4000000007a */
[----:B------:R-:W-:-:S02]  /*b500*/  PRMT R175, RZ, 0x7610, R175 ;  /* 0x00007610ffaf7816 */ /* 0x000fc400000000af */
[----:B------:R-:W-:Y:S02]  /*b510*/  PRMT R174, RZ, 0x7610, R174 ;  /* 0x00007610ffae7816 */ /* 0x000fe400000000ae */
[----:B------:R-:W-:Y:S01]  /*b520*/  PRMT R137, RZ, 0x7610, R137 ;  /* 0x00007610ff897816 */ /* 0x000fe20000000089 */
[----:B---3--:R-:W-:Y:S01]  /*b530*/  @!P2 IMAD.MOV.U32 R118, RZ, RZ, R0 ;  /* 0x000000ffff76a224 */ /* 0x008fe200078e0000 */
[----:B------:R-:W-:-:S04]  /*b540*/  SHF.R.U32.HI R0, RZ, 0x6, R120 ;  /* 0x00000006ff007819 */ /* 0x000fc80000011678 */
[----:B------:R-:W-:-:S04]  /*b550*/  SGXT.U32 R0, R0, 0x1 ;  /* 0x000000010000781a */ /* 0x000fc80000000000 */
[----:B------:R-:W-:Y:S01]  /*b560*/  LOP3.LUT R0, R0, 0x2a, RZ, 0xfc, !PT ;  /* 0x0000002a00007812 */ /* 0x000fe200078efcff */
[----:B----4-:R0:W3:Y:S03]  /*b570*/  @!P2 LDG.E.U16 R122, desc[UR16][R118.64] ;  /* 0x00000010767aa981 */ /* 0x0100e6000c1e1500 */
[----:B------:R-:W-:Y:S02]  /*b580*/  ISETP.GE.AND P2, PT, R0, UR5, PT ;  /* 0x0000000500007c0c */ /* 0x000fe4000bf46270 */
[--C-:B------:R-:W-:Y:S02]  /*b590*/  SHF.R.U32.HI R0, RZ, 0x6, R120.reuse ;  /* 0x00000006ff007819 */ /* 0x100fe40000011678 */
[----:B------:R-:W-:Y:S01]  /*b5a0*/  SHF.R.U32.HI R120, RZ, 0x6, R120 ;  /* 0x00000006ff787819 */ /* 0x000fe20000011678 */
[----:B0-----:R-:W-:Y:S02]  /*b5b0*/  @!P1 IMAD.MOV.U32 R118, RZ, RZ, R121 ;  /* 0x000000ffff769224 */ /* 0x001fe400078e0079 */
[----:B------:R-:W-:Y:S01]  /*b5c0*/  @!P1 IMAD.MOV.U32 R119, RZ, RZ, R159 ;  /* 0x000000ffff779224 */ /* 0x000fe200078e009f */
[----:B------:R-:W-:Y:S01]  /*b5d0*/  SGXT.U32 R120, R120, 0x1 ;  /* 0x000000017878781a */ /* 0x000fe20000000000 */
[----:B------:R-:W4:Y:S01]  /*b5e0*/  LDL R159, [R1+0x388] ;  /* 0x00038800019f7983 */ /* 0x000f220000100800 */
[----:B------:R-:W-:-:S03]  /*b5f0*/  SGXT.U32 R0, R0, 0x1 ;  /* 0x000000010000781a */ /* 0x000fc60000000000 */
[----:B------:R0:W3:Y:S01]  /*b600*/  @!P1 LDG.E.U16 R175, desc[UR16][R118.64] ;  /* 0x0000001076af9981 */ /* 0x0000e2000c1e1500 */
[----:B------:R-:W-:Y:S02]  /*b610*/  LOP3.LUT R120, R120, 0x2c, RZ, 0xfc, !PT ;  /* 0x0000002c78787812 */ /* 0x000fe400078efcff */
[----:B------:R-:W-:Y:S01]  /*b620*/  LOP3.LUT R0, R0, 0x2e, RZ, 0xfc, !PT ;  /* 0x0000002e00007812 */ /* 0x000fe200078efcff */
[----:B------:R-:W3:Y:S01]  /*b630*/  LDL R121, [R1+0x37c] ;  /* 0x00037c0001797983 */ /* 0x000ee20000100800 */
[----:B0-----:R-:W-:Y:S02]  /*b640*/  @!P4 IMAD.MOV.U32 R118, RZ, RZ, R100 ;  /* 0x000000ffff76c224 */ /* 0x001fe400078e0064 */
[----:B------:R-:W-:Y:S01]  /*b650*/  @!P4 IMAD.MOV.U32 R119, RZ, RZ, R108 ;  /* 0x000000ffff77c224 */ /* 0x000fe200078e006c */
[----:B------:R-:W-:Y:S02]  /*b660*/  ISETP.GE.AND P3, PT, R120, UR5, PT ;  /* 0x0000000578007c0c */ /* 0x000fe4000bf66270 */
[----:B------:R-:W-:Y:S01]  /*b670*/  ISETP.GE.AND P6, PT, R0, UR5, PT ;  /* 0x0000000500007c0c */ /* 0x000fe2000bfc6270 */
[----:B------:R-:W3:Y:S04]  /*b680*/  LDL R120, [R1+0x380] ;  /* 0x0003800001787983 */ /* 0x000ee80000100800 */
[----:B------:R2:W3:Y:S04]  /*b690*/  @!P4 LDG.E.U16 R174, desc[UR16][R118.64] ;  /* 0x0000001076aec981 */ /* 0x0004e8000c1e1500 */
[----:B------:R-:W3:Y:S01]  /*b6a0*/  LDL.LU R0, [R1+0x420] ;  /* 0x0004200001007983 */ /* 0x000ee20000300800 */
[----:B------:R-:W-:-:S03]  /*b6b0*/  PRMT R158, RZ, 0x7610, R158 ;  /* 0x00007610ff9e7816 */ /* 0x000fc6000000009e */
[----:B------:R-:W3:Y:S01]  /*b6c0*/  LDL R108, [R1+0x374] ;  /* 0x00037400016c7983 */ /* 0x000ee20000100800 */
[----:B--2---:R-:W-:Y:S02]  /*b6d0*/  @!P5 IMAD.MOV.U32 R118, RZ, RZ, R19 ;  /* 0x000000ffff76d224 */ /* 0x004fe400078e0013 */
[----:B------:R-:W-:Y:S01]  /*b6e0*/  @!P5 IMAD.MOV.U32 R119, RZ, RZ, R98 ;  /* 0x000000ffff77d224 */ /* 0x000fe200078e0062 */
[----:B------:R-:W2:Y:S04]  /*b6f0*/  LDL R100, [R1+0x378] ;  /* 0x0003780001647983 */ /* 0x000ea80000100800 */
[----:B------:R0:W2:Y:S04]  /*b700*/  @!P5 LDG.E.U16 R137, desc[UR16][R118.64] ;  /* 0x000000107689d981 */ /* 0x0000a8000c1e1500 */
[----:B------:R-:W2:Y:S04]  /*b710*/  LDL R19, [R1+0x424] ;  /* 0x0004240001137983 */ /* 0x000ea80000100800 */
[----:B------:R-:W0:Y:S04]  /*b720*/  LDL R118, [R1+0x38c] ;  /* 0x00038c0001767983 */ /* 0x000e280000100800 */
[----:B------:R-:W0:Y:S01]  /*b730*/  LDL R119, [R1+0x390] ;  /* 0x0003900001777983 */ /* 0x000e220000100800 */
[----:B------:R-:W1:Y:S02]  /*b740*/  S2R R98, SR_TID.X ;  /* 0x0000000000627919 */ /* 0x000e640000002100 */
[----:B-1----:R-:W-:-:S04]  /*b750*/  SHF.R.U32.HI R98, RZ, 0x6, R98 ;  /* 0x00000006ff627819 */ /* 0x002fc80000011662 */
[----:B------:R-:W-:-:S04]  /*b760*/  SGXT.U32 R98, R98, 0x1 ;  /* 0x000000016262781a */ /* 0x000fc80000000000 */
[----:B------:R-:W-:-:S04]  /*b770*/  LOP3.LUT R98, R98, 0x30, RZ, 0xfc, !PT ;  /* 0x0000003062627812 */ /* 0x000fc800078efcff */
[----:B------:R-:W-:Y:S02]  /*b780*/  ISETP.GE.AND P1, PT, R98, UR5, PT ;  /* 0x0000000562007c0c */ /* 0x000fe4000bf26270 */
[----:B------:R-:W2:Y:S01]  /*b790*/  LDL.LU R98, [R1+0x6cc] ;  /* 0x0006cc0001627983 */ /* 0x000ea20000300800 */
[----:B0-----:R-:W-:-:S04]  /*b7a0*/  @!P2 LOP3.LUT R119, R119, R118, RZ, 0x3c, !PT ;  /* 0x000000767777a212 */ /* 0x001fc800078e3cff */
[----:B------:R-:W-:-:S04]  /*b7b0*/  @!P2 LOP3.LUT R118, R119, R118, RZ, 0x3c, !PT ;  /* 0x000000767776a212 */ /* 0x000fc800078e3cff */
[----:B------:R-:W-:-:S05]  /*b7c0*/  @!P2 LOP3.LUT R119, R119, R118, RZ, 0x3c, !PT ;  /* 0x000000767777a212 */ /* 0x000fca00078e3cff */
[----:B------:R4:W2:Y:S04]  /*b7d0*/  @!P2 LDG.E.U16 R158, desc[UR16][R118.64] ;  /* 0x00000010769ea981 */ /* 0x0008a8000c1e1500 */
[----:B------:R-:W3:Y:S01]  /*b7e0*/  LDL R119, [R1+0x384] ;  /* 0x0003840001777983 */ /* 0x000ee20000100800 */
[----:B----4-:R-:W-:Y:S02]  /*b7f0*/  @!P3 IMAD.MOV.U32 R118, RZ, RZ, R159 ;  /* 0x000000ffff76b224 */ /* 0x010fe400078e009f */
[----:B------:R-:W0:Y:S01]  /*b800*/  S2R R159, SR_TID.X ;  /* 0x00000000009f7919 */ /* 0x000e220000002100 */
[----:B------:R-:W-:Y:S02]  /*b810*/  PRMT R176, RZ, 0x7610, R176 ;  /* 0x00007610ffb07816 */ /* 0x000fe400000000b0 */
[----:B------:R-:W-:-:S02]  /*b820*/  PRMT R172, RZ, 0x7610, R172 ;  /* 0x00007610ffac7816 */ /* 0x000fc400000000ac */
[----:B------:R-:W-:Y:S02]  /*b830*/  PRMT R136, RZ, 0x7610, R136 ;  /* 0x00007610ff887816 */ /* 0x000fe40000000088 */
[----:B------:R-:W-:Y:S01]  /*b840*/  PRMT R142, RZ, 0x7610, R142 ;  /* 0x00007610ff8e7816 */ /* 0x000fe2000000008e */
[----:B---3--:R1:W3:Y:S02]  /*b850*/  @!P3 LDG.E.U16 R176, desc[UR16][R118.64] ;  /* 0x0000001076b0b981 */ /* 0x0082e4000c1e1500 */
[----:B-1----:R-:W-:Y:S01]  /*b860*/  @!P6 IMAD.MOV.U32 R118, RZ, RZ, R120 ;  /* 0x000000ffff76e224 */ /* 0x002fe200078e0078 */
[----:B0-----:R-:W-:Y:S01]  /*b870*/  SHF.R.U32.HI R120, RZ, 0x6, R159 ;  /* 0x00000006ff787819 */ /* 0x001fe2000001169f */
[----:B------:R-:W-:Y:S01]  /*b880*/  @!P6 IMAD.MOV.U32 R119, RZ, RZ, R121 ;  /* 0x000000ffff77e224 */ /* 0x000fe200078e0079 */
[--C-:B------:R-:W-:Y:S02]  /*b890*/  SHF.R.U32.HI R121, RZ, 0x6, R159.reuse ;  /* 0x00000006ff797819 */ /* 0x100fe4000001169f */
[----:B------:R-:W-:-:S02]  /*b8a0*/  SHF.R.U32.HI R159, RZ, 0x6, R159 ;  /* 0x00000006ff9f7819 */ /* 0x000fc4000001169f */
[----:B------:R2:W4:Y:S01]  /*b8b0*/  @!P6 LDG.E.U16 R172, desc[UR16][R118.64] ;  /* 0x0000001076ace981 */ /* 0x000522000c1e1500 */
[----:B------:R-:W-:Y:S02]  /*b8c0*/  SGXT.U32 R120, R120, 0x1 ;  /* 0x000000017878781a */ /* 0x000fe40000000000 */
[----:B------:R-:W-:Y:S02]  /*b8d0*/  SGXT.U32 R159, R159, 0x1 ;  /* 0x000000019f9f781a */ /* 0x000fe40000000000 */
[----:B------:R-:W-:Y:S01]  /*b8e0*/  SGXT.U32 R121, R121, 0x1 ;  /* 0x000000017979781a */ /* 0x000fe20000000000 */
[----:B--2---:R-:W-:Y:S02]  /*b8f0*/  @!P1 IMAD.MOV.U32 R118, RZ, RZ, R100 ;  /* 0x000000ffff769224 */ /* 0x004fe400078e0064 */
[----:B------:R-:W-:Y:S01]  /*b900*/  @!P1 IMAD.MOV.U32 R119, RZ, RZ, R108 ;  /* 0x000000ffff779224 */ /* 0x000fe200078e006c */
[----:B------:R-:W-:Y:S01]  /*b910*/  LOP3.LUT R159, R159, 0x32, RZ, 0xfc, !PT ;  /* 0x000000329f9f7812 */ /* 0x000fe200078efcff */
[----:B------:R-:W2:Y:S01]  /*b920*/  LDL R100, [R1+0x350] ;  /* 0x0003500001647983 */ /* 0x000ea20000100800 */
[----:B------:R-:W-:-:S02]  /*b930*/  LOP3.LUT R121, R121, 0x34, RZ, 0xfc, !PT ;  /* 0x0000003479797812 */ /* 0x000fc400078efcff */
[----:B------:R-:W-:Y:S01]  /*b940*/  LOP3.LUT R120, R120, 0x36, RZ, 0xfc, !PT ;  /* 0x0000003678787812 */ /* 0x000fe200078efcff */
[----:B------:R0:W3:Y:S01]  /*b950*/  @!P1 LDG.E.U16 R136, desc[UR16][R118.64] ;  /* 0x0000001076889981 */ /* 0x0000e2000c1e1500 */
[----:B------:R-:W-:Y:S02]  /*b960*/  ISETP.GE.AND P2, PT, R159, UR5, PT ;  /* 0x000000059f007c0c */ /* 0x000fe4000bf46270 */
[----:B------:R-:W-:Y:S01]  /*b970*/  ISETP.GE.AND P3, PT, R121, UR5, PT ;  /* 0x0000000579007c0c */ /* 0x000fe2000bf66270 */
[----:B------:R-:W4:Y:S01]  /*b980*/  LDL R159, [R1+0x358] ;  /* 0x00035800019f7983 */ /* 0x000f220000100800 */
[----:B------:R-:W-:-:S03]  /*b990*/  ISETP.GE.AND P4, PT, R120, UR5, PT ;  /* 0x0000000578007c0c */ /* 0x000fc6000bf86270 */
[----:B------:R-:W2:Y:S01]  /*b9a0*/  LDL R121, [R1+0x360] ;  /* 0x0003600001797983 */ /* 0x000ea20000100800 */
[----:B0-----:R-:W-:Y:S02]  /*b9b0*/  @!P0 IMAD.MOV.U32 R118, RZ, RZ, R19 ;  /* 0x000000ffff768224 */ /* 0x001fe400078e0013 */
[----:B------:R-:W-:Y:S01]  /*b9c0*/  @!P0 IMAD.MOV.U32 R119, RZ, RZ, R0 ;  /* 0x000000ffff778224 */ /* 0x000fe200078e0000 */
[----:B------:R-:W3:Y:S04]  /*b9d0*/  LDL R120, [R1+0x34c] ;  /* 0x00034c0001787983 */ /* 0x000ee80000100800 */
[----:B------:R0:W-:Y:S04]  /*b9e0*/  STL [R1+0x578], R0 ;  /* 0x0005780001007387 */ /* 0x0001e80000100800 */
[----:B------:R1:W3:Y:S01]  /*b9f0*/  @!P0 LDG.E.U16 R142, desc[UR16][R118.64] ;  /* 0x00000010768e8981 */ /* 0x0002e2000c1e1500 */
[----:B------:R-:W1:Y:S01]  /*ba00*/  S2R R108, SR_TID.X ;  /* 0x00000000006c7919 */ /* 0x000e620000002100 */
[----:B------:R-:W-:-:S02]  /*ba10*/  PRMT R192, RZ, 0x7610, R192 ;  /* 0x00007610ffc07816 */ /* 0x000fc400000000c0 */
[----:B0-----:R-:W3:Y:S04]  /*ba20*/  LDL R0, [R1+0x354] ;  /* 0x0003540001007983 */ /* 0x001ee80000100800 */
[----:B------:R-:W4:Y:S04]  /*ba30*/  LDL R118, [R1+0x36c] ;  /* 0x00036c0001767983 */ /* 0x000f280000100800 */
[----:B------:R-:W4:Y:S01]  /*ba40*/  LDL R119, [R1+0x370] ;  /* 0x0003700001777983 */ /* 0x000f220000100800 */
[--C-:B-1----:R-:W-:Y:S02]  /*ba50*/  SHF.R.U32.HI R19, RZ, 0x6, R108.reuse ;  /* 0x00000006ff137819 */ /* 0x102fe4000001166c */
[----:B------:R-:W-:-:S02]  /*ba60*/  SHF.R.U32.HI R108, RZ, 0x6, R108 ;  /* 0x00000006ff6c7819 */ /* 0x000fc4000001166c */
[----:B------:R-:W-:Y:S02]  /*ba70*/  SGXT.U32 R19, R19, 0x1 ;  /* 0x000000011313781a */ /* 0x000fe40000000000 */
[----:B------:R-:W-:Y:S02]  /*ba80*/  SGXT.U32 R108, R108, 0x1 ;  /* 0x000000016c6c781a */ /* 0x000fe40000000000 */
[----:B------:R-:W-:Y:S02]  /*ba90*/  LOP3.LUT R19, R19, 0x3a, RZ, 0xfc, !PT ;  /* 0x0000003a13137812 */ /* 0x000fe400078efcff */
[----:B------:R-:W-:Y:S02]  /*baa0*/  LOP3.LUT R108, R108, 0x38, RZ, 0xfc, !PT ;  /* 0x000000386c6c7812 */ /* 0x000fe400078efcff */
[----:B------:R-:W-:Y:S02]  /*bab0*/  ISETP.GE.AND P0, PT, R19, UR5, PT ;  /* 0x0000000513007c0c */ /* 0x000fe4000bf06270 */
[----:B------:R-:W-:-:S02]  /*bac0*/  ISETP.GE.AND P1, PT, R108, UR5, PT ;  /* 0x000000056c007c0c */ /* 0x000fc4000bf26270 */
[----:B------:R-:W3:Y:S04]  /*bad0*/  LDL.LU R108, [R1+0x6c8] ;  /* 0x0006c800016c7983 */ /* 0x000ee80000300800 */
[----:B------:R-:W3:Y:S01]  /*bae0*/  LDL.LU R19, [R1+0x6c4] ;  /* 0x0006c40001137983 */ /* 0x000ee20000300800 */
[----:B----4-:R-:W-:-:S04]  /*baf0*/  @!P2 LOP3.LUT R119, R119, R118, RZ, 0x3c, !PT ;  /* 0x000000767777a212 */ /* 0x010fc800078e3cff */
[----:B------:R-:W-:-:S04]  /*bb00*/  @!P2 LOP3.LUT R118, R119, R118, RZ, 0x3c, !PT ;  /* 0x000000767776a212 */ /* 0x000fc800078e3cff */
[----:B------:R-:W-:-:S05]  /*bb10*/  @!P2 LOP3.LUT R119, R119, R118, RZ, 0x3c, !PT ;  /* 0x000000767777a212 */ /* 0x000fca00078e3cff */
[----:B------:R0:W4:Y:S04]  /*bb20*/  @!P2 LDG.E.U16 R192, desc[UR16][R118.64] ;  /* 0x0000001076c0a981 */ /* 0x000128000c1e1500 */
[----:B------:R-:W0:Y:S04]  /*bb30*/  LDL R118, [R1+0x364] ;  /* 0x0003640001767983 */ /* 0x000e280000100800 */
[----:B------:R-:W0:Y:S01]  /*bb40*/  LDL R119, [R1+0x368] ;  /* 0x0003680001777983 */ /* 0x000e220000100800 */
[----:B------:R-:W-:Y:S02]  /*bb50*/  PRMT R179, RZ, 0x7610, R179 ;  /* 0x00007610ffb37816 */ /* 0x000fe400000000b3 */
[----:B0-----:R-:W-:-:S04]  /*bb60*/  @!P3 LOP3.LUT R119, R119, R118, RZ, 0x3c, !PT ;  /* 0x000000767777b212 */ /* 0x001fc800078e3cff */
[----:B------:R-:W-:-:S04]  /*bb70*/  @!P3 LOP3.LUT R118, R119, R118, RZ, 0x3c, !PT ;  /* 0x000000767776b212 */ /* 0x000fc800078e3cff */
[----:B------:R-:W-:-:S05]  /*bb80*/  @!P3 LOP3.LUT R119, R119, R118, RZ, 0x3c, !PT ;  /* 0x000000767777b212 */ /* 0x000fca00078e3cff */
[----:B------:R2:W4:Y:S04]  /*bb90*/  @!P3 LDG.E.U16 R179, desc[UR16][R118.64] ;  /* 0x0000001076b3b981 */ /* 0x000528000c1e1500 */
[----:B------:R-:W3:Y:S01]  /*bba0*/  LDL R119, [R1+0x35c] ;  /* 0x00035c0001777983 */ /* 0x000ee20000100800 */
[----:B------:R-:W-:Y:S01]  /*bbb0*/  PRMT R171, RZ, 0x7610, R171 ;  /* 0x00007610ffab7816 */ /* 0x000fe200000000ab */
[----:B--2---:R-:W-:Y:S02]  /*bbc0*/  @!P4 IMAD.MOV.U32 R118, RZ, RZ, R121 ;  /* 0x000000ffff76c224 */ /* 0x004fe400078e0079 */
[----:B------:R-:W0:Y:S01]  /*bbd0*/  S2R R121, SR_TID.X ;  /* 0x0000000000797919 */ /* 0x000e220000002100 */
[----:B------:R-:W-:Y:S02]  /*bbe0*/  PRMT R135, RZ, 0x7610, R135 ;  /* 0x00007610ff877816 */ /* 0x000fe40000000087 */
[----:B------:R-:W-:Y:S01]  /*bbf0*/  PRMT R191, RZ, 0x7610, R191 ;  /* 0x00007610ffbf7816 */ /* 0x000fe200000000bf */
[----:B---3--:R1:W2:Y:S02]  /*bc00*/  @!P4 LDG.E.U16 R171, desc[UR16][R118.64] ;  /* 0x0000001076abc981 */ /* 0x0082a4000c1e1500 */
[----:B-1----:R-:W1:Y:S01]  /*bc10*/  S2R R119, SR_TID.X ;  /* 0x0000000000777919 */ /* 0x002e620000002100 */
[----:B0-----:R-:W-:-:S04]  /*bc20*/  SHF.R.U32.HI R118, RZ, 0x6, R121 ;  /* 0x00000006ff767819 */ /* 0x001fc80000011679 */
[----:B------:R-:W-:-:S04]  /*bc30*/  SGXT.U32 R118, R118, 0x1 ;  /* 0x000000017676781a */ /* 0x000fc80000000000 */
[----:B------:R-:W-:Y:S02]  /*bc40*/  LOP3.LUT R118, R118, 0x3e, RZ, 0xfc, !PT ;  /* 0x0000003e76767812 */ /* 0x000fe400078efcff */
[----:B-1----:R-:W-:-:S04]  /*bc50*/  SHF.R.U32.HI R119, RZ, 0x6, R119 ;  /* 0x00000006ff777819 */ /* 0x002fc80000011677 */
[----:B------:R-:W-:-:S04]  /*bc60*/  SGXT.U32 R119, R119, 0x1 ;  /* 0x000000017777781a */ /* 0x000fc80000000000 */
[----:B------:R-:W-:-:S04]  /*bc70*/  LOP3.LUT R119, R119, 0x3c, RZ, 0xfc, !PT ;  /* 0x0000003c77777812 */ /* 0x000fc800078efcff */
[----:B------:R-:W-:Y:S02]  /*bc80*/  ISETP.GE.AND P2, PT, R119, UR5, PT ;  /* 0x0000000577007c0c */ /* 0x000fe4000bf46270 */
[----:B------:R-:W-:Y:S02]  /*bc90*/  SHF.R.U32.HI R119, RZ, 0x6, R121 ;  /* 0x00000006ff777819 */ /* 0x000fe40000011679 */
[----:B------:R-:W-:Y:S01]  /*bca0*/  ISETP.GE.AND P3, PT, R118, UR5, PT ;  /* 0x0000000576007c0c */ /* 0x000fe2000bf66270 */
[----:B------:R-:W3:Y:S01]  /*bcb0*/  LDL R121, [R1+0x348] ;  /* 0x0003480001797983 */ /* 0x000ee20000100800 */
[----:B------:R-:W-:-:S04]  /*bcc0*/  SGXT.U32 R119, R119, 0x1 ;  /* 0x000000017777781a */ /* 0x000fc80000000000 */
[----:B------:R-:W-:Y:S01]  /*bcd0*/  LOP3.LUT R119, R119, 0x40, RZ, 0xfc, !PT ;  /* 0x0000004077777812 */ /* 0x000fe200078efcff */
[----:B------:R-:W-:Y:S01]  /*bce0*/  @!P1 IMAD.MOV.U32 R118, RZ, RZ, R159 ;  /* 0x000000ffff769224 */ /* 0x000fe200078e009f */
[----:B------:R-:W-:Y:S01]  /*bcf0*/  PRMT R181, RZ, 0x7610, R181 ;  /* 0x00007610ffb57816 */ /* 0x000fe200000000b5 */
[----:B------:R-:W4:Y:S01]  /*bd00*/  LDL R159, [R1+0x328] ;  /* 0x00032800019f7983 */ /* 0x000f220000100800 */
[----:B------:R-:W-:Y:S01]  /*bd10*/  ISETP.GE.AND P4, PT, R119, UR5, PT ;  /* 0x0000000577007c0c */ /* 0x000fe2000bf86270 */
[----:B------:R-:W-:Y:S01]  /*bd20*/  @!P1 IMAD.MOV.U32 R119, RZ, RZ, R0 ;  /* 0x000000ffff779224 */ /* 0x000fe200078e0000 */
[----:B------:R-:W-:Y:S01]  /*bd30*/  PRMT R168, RZ, 0x7610, R168 ;  /* 0x00007610ffa87816 */ /* 0x000fe200000000a8 */
[----:B------:R-:W2:Y:S04]  /*bd40*/  LDL R0, [R1+0x330] ;  /* 0x0003300001007983 */ /* 0x000ea80000100800 */
[----:B------:R0:W4:Y:S02]  /*bd50*/  @!P1 LDG.E.U16 R135, desc[UR16][R118.64] ;  /* 0x0000001076879981 */ /* 0x000124000c1e1500 */
[----:B0-----:R-:W-:-:S02]  /*bd60*/  @!P0 IMAD.MOV.U32 R118, RZ, RZ, R100 ;  /* 0x000000ffff768224 */ /* 0x001fc400078e0064 */
[----:B------:R-:W-:-:S05]  /*bd70*/  @!P0 IMAD.MOV.U32 R119, RZ, RZ, R120 ;  /* 0x000000ffff778224 */ /* 0x000fca00078e0078 */
[----:B------:R3:W4:Y:S04]  /*bd80*/  @!P0 LDG.E.U16 R191, desc[UR16][R118.64] ;  /* 0x0000001076bf8981 */ /* 0x000728000c1e1500 */
[----:B------:R-:W2:Y:S01]  /*bd90*/  LDL R119, [R1+0x344] ;  /* 0x0003440001777983 */ /* 0x000ea20000100800 */
[----:B---3--:R-:W-:-:S05]  /*bda0*/  @!P2 IMAD.MOV.U32 R118, RZ, RZ, R121 ;  /* 0x000000ffff76a224 */ /* 0x008fca00078e0079 */
[----:B--2---:R0:W2:Y:S04]  /*bdb0*/  @!P2 LDG.E.U16 R181, desc[UR16][R118.64] ;  /* 0x0000001076b5a981 */ /* 0x0040a8000c1e1500 */
[----:B------:R-:W0:Y:S04]  /*bdc0*/  LDL R118, [R1+0x33c] ;  /* 0x00033c0001767983 */ /* 0x000e280000100800 */
[----:B------:R-:W0:Y:S02]  /*bdd0*/  LDL R119, [R1+0x340] ;  /* 0x0003400001777983 */ /* 0x000e240000100800 */
[----:B0-----:R-:W-:-:S04]  /*bde0*/  @!P3 LOP3.LUT R119, R119, R118, RZ, 0x3c, !PT ;  /* 0x000000767777b212 */ /* 0x001fc800078e3cff */
[----:B------:R-:W-:-:S04]  /*bdf0*/  @!P3 LOP3.LUT R118, R119, R118, RZ, 0x3c, !PT ;  /* 0x000000767776b212 */ /* 0x000fc800078e3cff */
[----:B------:R-:W-:-:S05]  /*be00*/  @!P3 LOP3.LUT R119, R119, R118, RZ, 0x3c, !PT ;  /* 0x000000767777b212 */ /* 0x000fca00078e3cff */
[----:B------:R0:W3:Y:S04]  /*be10*/  @!P3 LDG.E.U16 R168, desc[UR16][R118.64] ;  /* 0x0000001076a8b981 */ /* 0x0000e8000c1e1500 */
[----:B------:R-:W0:Y:S04]  /*be20*/  LDL R118, [R1+0x334] ;  /* 0x0003340001767983 */ /* 0x000e280000100800 */
[----:B------:R-:W0:Y:S01]  /*be30*/  LDL R119, [R1+0x338] ;  /* 0x0003380001777983 */ /* 0x000e220000100800 */
[----:B------:R-:W-:Y:S01]  /*be40*/  PRMT R134, RZ, 0x7610, R134 ;  /* 0x00007610ff867816 */ /* 0x000fe20000000086 */
[----:B------:R-:W1:Y:S01]  /*be50*/  S2R R120, SR_TID.X ;  /* 0x0000000000787919 */ /* 0x000e620000002100 */
[----:B0-----:R-:W-:-:S04]  /*be60*/  @!P4 LOP3.LUT R119, R119, R118, RZ, 0x3c, !PT ;  /* 0x000000767777c212 */ /* 0x001fc800078e3cff */
[----:B------:R-:W-:-:S04]  /*be70*/  @!P4 LOP3.LUT R118, R119, R118, RZ, 0x3c, !PT ;  /* 0x000000767776c212 */ /* 0x000fc800078e3cff */
[----:B------:R-:W-:-:S05]  /*be80*/  @!P4 LOP3.LUT R119, R119, R118, RZ, 0x3c, !PT ;  /* 0x000000767777c212 */ /* 0x000fca00078e3cff */
[----:B------:R0:W2:Y:S04]  /*be90*/  @!P4 LDG.E.U16 R134, desc[UR16][R118.64] ;  /* 0x000000107686c981 */ /* 0x0000a8000c1e1500 */
[----:B------:R-:W4:Y:S01]  /*bea0*/  LDL R119, [R1+0x32c] ;  /* 0x00032c0001777983 */ /* 0x000f220000100800 */
[--C-:B-1----:R-:W-:Y:S02]  /*beb0*/  SHF.R.U32.HI R100, RZ, 0x6, R120.reuse ;  /* 0x00000006ff647819 */ /* 0x102fe40000011678 */
[----:B------:R-:W-:-:S04]  /*bec0*/  SHF.R.U32.HI R120, RZ, 0x6, R120 ;  /* 0x00000006ff787819 */ /* 0x000fc80000011678 */
[----:B------:R-:W-:-:S04]  /*bed0*/  SGXT.U32 R120, R120, 0x1 ;  /* 0x000000017878781a */ /* 0x000fc80000000000 */
[----:B------:R-:W-:-:S04]  /*bee0*/  LOP3.LUT R120, R120, 0x42, RZ, 0xfc, !PT ;  /* 0x0000004278787812 */ /* 0x000fc800078efcff */
[----:B------:R-:W-:Y:S02]  /*bef0*/  ISETP.GE.AND P0, PT, R120, UR5, PT ;  /* 0x0000000578007c0c */ /* 0x000fe4000bf06270 */
[----:B------:R-:W-:Y:S01]  /*bf00*/  SGXT.U32 R100, R100, 0x1 ;  /* 0x000000016464781a */ /* 0x000fe20000000000 */
[----:B------:R-:W3:Y:S01]  /*bf10*/  LDL R120, [R1+0x31c] ;  /* 0x00031c0001787983 */ /* 0x000ee20000100800 */
[----:B------:R-:W-:Y:S02]  /*bf20*/  PRMT R149, RZ, 0x7610, R149 ;  /* 0x00007610ff957816 */ /* 0x000fe40000000095 */
[----:B------:R-:W-:-:S07]  /*bf30*/  LOP3.LUT R100, R100, 0x44, RZ, 0xfc, !PT ;  /* 0x0000004464647812 */ /* 0x000fce00078efcff */
[----:B0-----:R-:W-:Y:S01]  /*bf40*/  @!P0 IMAD.MOV.U32 R118, RZ, RZ, R0 ;  /* 0x000000ffff768224 */ /* 0x001fe200078e0000 */
[----:B------:R-:W-:Y:S01]  /*bf50*/  ISETP.GE.AND P1, PT, R100, UR5, PT ;  /* 0x0000000564007c0c */ /* 0x000fe2000bf26270 */
[----:B------:R-:W0:Y:S01]  /*bf60*/  S2R R121, SR_TID.X ;  /* 0x0000000000797919 */ /* 0x000e220000002100 */
[----:B------:R-:W2:Y:S01]  /*bf70*/  LDL R100, [R1+0x320] ;  /* 0x0003200001647983 */ /* 0x000ea20000100800 */
[----:B------:R-:W-:Y:S02]  /*bf80*/  PRMT R183, RZ, 0x7610, R183 ;  /* 0x00007610ffb77816 */ /* 0x000fe400000000b7 */
[----:B------:R-:W-:Y:S01]  /*bf90*/  PRMT R167, RZ, 0x7610, R167 ;  /* 0x00007610ffa77816 */ /* 0x000fe200000000a7 */
[----:B------:R-:W3:Y:S04]  /*bfa0*/  LDL R0, [R1+0x2f8] ;  /* 0x0002f80001007983 */ /* 0x000ee80000100800 */
[----:B----4-:R1:W4:Y:S04]  /*bfb0*/  @!P0 LDG.E.U16 R149, desc[UR16][R118.64] ;  /* 0x0000001076958981 */ /* 0x010328000c1e1500 */
[----:B------:R-:W2:Y:S01]  /*bfc0*/  LDL R119, [R1+0x324] ;  /* 0x0003240001777983 */ /* 0x000ea20000100800 */
[----:B0-----:R-:W-:-:S04]  /*bfd0*/  SHF.R.U32.HI R121, RZ, 0x6, R121 ;  /* 0x00000006ff797819 */ /* 0x001fc80000011679 */
[----:B------:R-:W-:-:S04]  /*bfe0*/  SGXT.U32 R121, R121, 0x1 ;  /* 0x000000017979781a */ /* 0x000fc80000000000 */
[----:B------:R-:W-:-:S04]  /*bff0*/  LOP3.LUT R121, R121, 0x46, RZ, 0xfc, !PT ;  /* 0x0000004679797812 */ /* 0x000fc800078efcff */
[----:B------:R-:W-:Y:S01]  /*c000*/  ISETP.GE.AND P2, PT, R121, UR5, PT ;  /* 0x0000000579007c0c */ /* 0x000fe2000bf46270 */
[----:B-1----:R-:W-:Y:S01]  /*c010*/  @!P1 IMAD.MOV.U32 R118, RZ, RZ, R159 ;  /* 0x000000ffff769224 */ /* 0x002fe200078e009f */
[----:B------:R-:W0:Y:S01]  /*c020*/  S2R R121, SR_TID.X ;  /* 0x0000000000797919 */ /* 0x000e220000002100 */
[----:B------:R-:W-:Y:S02]  /*c030*/  PRMT R133, RZ, 0x7610, R133 ;  /* 0x00007610ff857816 */ /* 0x000fe40000000085 */
[----:B------:R-:W-:Y:S01]  /*c040*/  PRMT R132, RZ, 0x7610, R132 ;  /* 0x00007610ff847816 */ /* 0x000fe20000000084 */
[----:B------:R-:W4:Y:S04]  /*c050*/  LDL R159, [R1+0x2d8] ;  /* 0x0002d800019f7983 */ /* 0x000f280000100800 */
[----:B--2---:R1:W2:Y:S03]  /*c060*/  @!P1 LDG.E.U16 R183, desc[UR16][R118.64] ;  /* 0x0000001076b79981 */ /* 0x0042a6000c1e1500 */
[----:B-1----:R-:W-:-:S02]  /*c070*/  @!P2 IMAD.MOV.U32 R118, RZ, RZ, R100 ;  /* 0x000000ffff76a224 */ /* 0x002fc400078e0064 */
[----:B---3--:R-:W-:Y:S01]  /*c080*/  @!P2 IMAD.MOV.U32 R119, RZ, RZ, R120 ;  /* 0x000000ffff77a224 */ /* 0x008fe200078e0078 */
[----:B0-----:R-:W-:Y:S01]  /*c090*/  SHF.R.U32.HI R121, RZ, 0x6, R121 ;  /* 0x00000006ff797819 */ /* 0x001fe20000011679 */
[----:B------:R-:W3:Y:S04]  /*c0a0*/  LDL R120, [R1+0x2b4] ;  /* 0x0002b40001787983 */ /* 0x000ee80000100800 */
[----:B------:R0:W2:Y:S04]  /*c0b0*/  @!P2 LDG.E.U16 R167, desc[UR16][R118.64] ;  /* 0x0000001076a7a981 */ /* 0x0000a8000c1e1500 */
[----:B------:R-:W3:Y:S04]  /*c0c0*/  LDL R100, [R1+0x2b8] ;  /* 0x0002b80001647983 */ /* 0x000ee80000100800 */
[----:B------:R-:W0:Y:S04]  /*c0d0*/  LDL R118, [R1+0x314] ;  /* 0x0003140001767983 */ /* 0x000e280000100800 */
[----:B------:R-:W0:Y:S01]  /*c0e0*/  LDL R119, [R1+0x318] ;  /* 0x0003180001777983 */ /* 0x000e220000100800 */
[----:B------:R-:W-:-:S04]  /*c0f0*/  SGXT.U32 R121, R121, 0x1 ;  /* 0x000000017979781a */ /* 0x000fc80000000000 */
[----:B------:R-:W-:-:S04]  /*c100*/  LOP3.LUT R121, R121, 0x48, RZ, 0xfc, !PT ;  /* 0x0000004879797812 */ /* 0x000fc800078efcff */
[----:B------:R-:W-:Y:S02]  /*c110*/  ISETP.GE.AND P0, PT, R121, UR5, PT ;  /* 0x0000000579007c0c */ /* 0x000fe4000bf06270 */
[----:B------:R-:W1:Y:S02]  /*c120*/  S2R R121, SR_TID.X ;  /* 0x0000000000797919 */ /* 0x000e640000002100 */
[----:B-1----:R-:W-:-:S09]  /*c130*/  SHF.R.U32.HI R121, RZ, 0x6, R121 ;  /* 0x00000006ff797819 */ /* 0x002fd20000011679 */
[----:B0-----:R-:W-:-:S04]  /*c140*/  @!P0 LOP3.LUT R119, R119, R118, RZ, 0x3c, !PT ;  /* 0x0000007677778212 */ /* 0x001fc800078e3cff */
[----:B------:R-:W-:-:S04]  /*c150*/  @!P0 LOP3.LUT R118, R119, R118, RZ, 0x3c, !PT ;  /* 0x0000007677768212 */ /* 0x000fc800078e3cff */
[----:B------:R-:W-:-:S05]  /*c160*/  @!P0 LOP3.LUT R119, R119, R118, RZ, 0x3c, !PT ;  /* 0x0000007677778212 */ /* 0x000fca00078e3cff */
[----:B------:R0:W2:Y:S04]  /*c170*/  @!P0 LDG.E.U16 R133, desc[UR16][R118.64] ;  /* 0x0000001076858981 */ /* 0x0000a8000c1e1500 */
[----:B------:R-:W4:Y:S01]  /*c180*/  LDL R119, [R1+0x2f4] ;  /* 0x0002f40001777983 */ /* 0x000f220000100800 */
[----:B------:R-:W-:-:S04]  /*c190*/  SGXT.U32 R121, R121, 0x1 ;  /* 0x000000017979781a */ /* 0x000fc80000000000 */
[----:B------:R-:W-:-:S04]  /*c1a0*/  LOP3.LUT R121, R121, 0x50, RZ, 0xfc, !PT ;  /* 0x0000005079797812 */ /* 0x000fc800078efcff */
[----:B------:R-:W-:Y:S02]  /*c1b0*/  ISETP.GE.AND P1, PT, R121, UR5, PT ;  /* 0x0000000579007c0c */ /* 0x000fe4000bf26270 */
[----:B------:R-:W0:Y:S02]  /*c1c0*/  S2R R121, SR_TID.X ;  /* 0x0000000000797919 */ /* 0x000e240000002100 */
[----:B0-----:R-:W-:-:S04]  /*c1d0*/  SHF.R.U32.HI R118, RZ, 0x6, R121 ;  /* 0x00000006ff767819 */ /* 0x001fc80000011679 */
[----:B------:R-:W-:-:S04]  /*c1e0*/  SGXT.U32 R118, R118, 0x1 ;  /* 0x000000017676781a */ /* 0x000fc80000000000 */
[----:B------:R-:W-:-:S04]  /*c1f0*/  LOP3.LUT R118, R118, 0x58, RZ, 0xfc, !PT ;  /* 0x0000005876767812 */ /* 0x000fc800078efcff */
[----:B------:R-:W-:Y:S01]  /*c200*/  ISETP.GE.AND P0, PT, R118, UR5, PT ;  /* 0x0000000576007c0c */ /* 0x000fe2000bf06270 */
[----:B------:R-:W-:-:S05]  /*c210*/  @!P1 IMAD.MOV.U32 R118, RZ, RZ, R0 ;  /* 0x000000ffff769224 */ /* 0x000fca00078e0000 */
[----:B----4-:R0:W4:Y:S04]  /*c220*/  @!P1 LDG.E.U16 R132, desc[UR16][R118.64] ;  /* 0x0000001076849981 */ /* 0x010128000c1e1500 */
[----:B------:R-:W3:Y:S01]  /*c230*/  LDL R119, [R1+0x2d4] ;  /* 0x0002d40001777983 */ /* 0x000ee20000100800 */
[----:B------:R-:W-:-:S04]  /*c240*/  SHF.R.U32.HI R0, RZ, 0x6, R121 ;  /* 0x00000006ff007819 */ /* 0x000fc80000011679 */
[----:B------:R-:W-:-:S04]  /*c250*/  SGXT.U32 R0, R0, 0x1 ;  /* 0x000000010000781a */ /* 0x000fc80000000000 */
[----:B------:R-:W-:-:S04]  /*c260*/  LOP3.LUT R0, R0, 0x60, RZ, 0xfc, !PT ;  /* 0x0000006000007812 */ /* 0x000fc800078efcff */
[----:B------:R-:W-:Y:S01]  /*c270*/  ISETP.GE.AND P1, PT, R0, UR5, PT ;  /* 0x0000000500007c0c */ /* 0x000fe2000bf26270 */
[----:B0-----:R-:W-:Y:S01]  /*c280*/  @!P0 IMAD.MOV.U32 R118, RZ, RZ, R159 ;  /* 0x000000ffff768224 */ /* 0x001fe200078e009f */
[----:B------:R-:W-:Y:S01]  /*c290*/  PRMT R131, RZ, 0x7610, R131 ;  /* 0x00007610ff837816 */ /* 0x000fe20000000083 */
[----:B------:R-:W2:Y:S01]  /*c2a0*/  LDL R0, [R1+0x278] ;  /* 0x0002780001007983 */ /* 0x000ea20000100800 */
[----:B------:R-:W-:Y:S02]  /*c2b0*/  PRMT R130, RZ, 0x7610, R130 ;  /* 0x00007610ff827816 */ /* 0x000fe40000000082 */
[----:B------:R-:W-:Y:S01]  /*c2c0*/  SHF.R.U32.HI R121, RZ, 0x6, R121 ;  /* 0x00000006ff797819 */ /* 0x000fe20000011679 */
[----:B------:R-:W4:Y:S04]  /*c2d0*/  LDL R159, [R1+0x258] ;  /* 0x00025800019f7983 */ /* 0x000f280000100800 */
[----:B---3--:R0:W3:Y:S02]  /*c2e0*/  @!P0 LDG.E.U16 R131, desc[UR16][R118.64] ;  /* 0x0000001076838981 */ /* 0x0080e4000c1e1500 */
[----:B0-----:R-:W-:-:S02]  /*c2f0*/  @!P1 IMAD.MOV.U32 R118, RZ, RZ, R100 ;  /* 0x000000ffff769224 */ /* 0x001fc400078e0064 */
[----:B------:R-:W-:Y:S01]  /*c300*/  @!P1 IMAD.MOV.U32 R119, RZ, RZ, R120 ;  /* 0x000000ffff779224 */ /* 0x000fe200078e0078 */
[----:B------:R-:W-:Y:S01]  /*c310*/  SGXT.U32 R121, R121, 0x1 ;  /* 0x000000017979781a */ /* 0x000fe20000000000 */
[----:B------:R-:W3:Y:S04]  /*c320*/  LDL R120, [R1+0x30c] ;  /* 0x00030c0001787983 */ /* 0x000ee80000100800 */
[----:B------:R0:W3:Y:S01]  /*c330*/  @!P1 LDG.E.U16 R130, desc[UR16][R118.64] ;  /* 0x0000001076829981 */ /* 0x0000e2000c1e1500 */
[----:B------:R-:W-:Y:S02]  /*c340*/  PRMT R129, RZ, 0x7610, R129 ;  /* 0x00007610ff817816 */ /* 0x000fe40000000081 */
[----:B------:R-:W-:Y:S01]  /*c350*/  PRMT R128, RZ, 0x7610, R128 ;  /* 0x00007610ff807816 */ /* 0x000fe20000000080 */
[----:B------:R-:W3:Y:S04]  /*c360*/  LDL R100, [R1+0x310] ;  /* 0x0003100001647983 */ /* 0x000ee80000100800 */
[----:B------:R-:W0:Y:S04]  /*c370*/  LDL R118, [R1+0x294] ;  /* 0x0002940001767983 */ /* 0x000e280000100800 */
[----:B------:R-:W0:Y:S01]  /*c380*/  LDL R119, [R1+0x298] ;  /* 0x0002980001777983 */ /* 0x000e220000100800 */
[----:B------:R-:W-:-:S04]  /*c390*/  LOP3.LUT R121, R121, 0x68, RZ, 0xfc, !PT ;  /* 0x0000006879797812 */ /* 0x000fc800078efcff */
[----:B------:R-:W-:Y:S02]  /*c3a0*/  ISETP.GE.AND P0, PT, R121, UR5, PT ;  /* 0x0000000579007c0c */ /* 0x000fe4000bf06270 */
[----:B------:R-:W1:Y:S02]  /*c3b0*/  S2R R121, SR_TID.X ;  /* 0x0000000000797919 */ /* 0x000e640000002100 */
[----:B-1----:R-:W-:-:S04]  /*c3c0*/  SHF.R.U32.HI R121, RZ, 0x6, R121 ;  /* 0x00000006ff797819 */ /* 0x002fc80000011679 */
[----:B------:R-:W-:-:S05]  /*c3d0*/  SGXT.U32 R121, R121, 0x1 ;  /* 0x000000017979781a */ /* 0x000fca0000000000 */
[----:B0-----:R-:W-:-:S04]  /*c3e0*/  @!P0 LOP3.LUT R119, R119, R118, RZ, 0x3c, !PT ;  /* 0x0000007677778212 */ /* 0x001fc800078e3cff */
[----:B------:R-:W-:-:S04]  /*c3f0*/  @!P0 LOP3.LUT R118, R119, R118, RZ, 0x3c, !PT ;  /* 0x0000007677768212 */ /* 0x000fc800078e3cff */
[----:B------:R-:W-:-:S05]  /*c400*/  @!P0 LOP3.LUT R119, R119, R118, RZ, 0x3c, !PT ;  /* 0x0000007677778212 */ /* 0x000fca00078e3cff */
[----:B------:R0:W3:Y:S04]  /*c410*/  @!P0 LDG.E.U16 R129, desc[UR16][R118.64] ;  /* 0x0000001076818981 */ /* 0x0000e8000c1e1500 */
[----:B------:R-:W4:Y:S01]  /*c420*/  LDL R119, [R1+0x274] ;  /* 0x0002740001777983 */ /* 0x000f220000100800 */
[----:B------:R-:W-:-:S04]  /*c430*/  LOP3.LUT R121, R121, 0x70, RZ, 0xfc, !PT ;  /* 0x0000007079797812 */ /* 0x000fc800078efcff */
[----:B------:R-:W-:Y:S02]  /*c440*/  ISETP.GE.AND P1, PT, R121, UR5, PT ;  /* 0x0000000579007c0c */ /* 0x000fe4000bf26270 */
[----:B------:R-:W0:Y:S02]  /*c450*/  S2R R121, SR_TID.X ;  /* 0x0000000000797919 */ /* 0x000e240000002100 */
[----:B0-----:R-:W-:-:S04]  /*c460*/  SHF.R.U32.HI R118, RZ, 0x6, R121 ;  /* 0x00000006ff767819 */ /* 0x001fc80000011679 */
[----:B------:R-:W-:-:S04]  /*c470*/  SGXT.U32 R118, R118, 0x1 ;  /* 0x000000017676781a */ /* 0x000fc80000000000 */
[----:B------:R-:W-:-:S04]  /*c480*/  LOP3.LUT R118, R118, 0x78, RZ, 0xfc, !PT ;  /* 0x0000007876767812 */ /* 0x000fc800078efcff */
[----:B------:R-:W-:Y:S01]  /*c490*/  ISETP.GE.AND P2, PT, R118, UR5, PT ;  /* 0x0000000576007c0c */ /* 0x000fe2000bf46270 */
[----:B--2---:R-:W-:-:S05]  /*c4a0*/  @!P1 IMAD.MOV.U32 R118, RZ, RZ, R0 ;  /* 0x000000ffff769224 */ /* 0x004fca00078e0000 */
[----:B----4-:R0:W2:Y:S04]  /*c4b0*/  @!P1 LDG.E.U16 R128, desc[UR16][R118.64] ;  /* 0x0000001076809981 */ /* 0x0100a8000c1e1500 */
[----:B------:R-:W4:Y:S01]  /*c4c0*/  LDL R119, [R1+0x254] ;  /* 0x0002540001777983 */ /* 0x000f220000100800 */
        /* <DEDUP_REMOVED lines=9> */
[----:B------:R-:W2:Y:S04]  /*c560*/  LDL R159, [R1+0x2f0] ;  /* 0x0002f000019f7983 */ /* 0x000ea80000100800 */
[----:B----4-:R3:W4:Y:S02]  /*c570*/  @!P2 LDG.E.U16 R127, desc[UR16][R118.64] ;  /* 0x00000010767fa981 */ /* 0x010724000c1e1500 */
[----:B---3--:R-:W-:-:S02]  /*c580*/  @!P0 IMAD.MOV.U32 R118, RZ, RZ, R100 ;  /* 0x000000ffff768224 */ /* 0x008fc400078e0064 */
[----:B------:R-:W-:Y:S01]  /*c590*/  @!P0 IMAD.MOV.U32 R119, RZ, RZ, R120 ;  /* 0x000000ffff778224 */ /* 0x000fe200078e0078 */
[----:B------:R-:W-:Y:S01]  /*c5a0*/  SGXT.U32 R121, R121, 0x1 ;  /* 0x000000017979781a */ /* 0x000fe20000000000 */
[----:B------:R-:W3:Y:S04]  /*c5b0*/  LDL R120, [R1+0x2e4] ;  /* 0x0002e40001787983 */ /* 0x000ee80000100800 */
[----:B------:R0:W4:Y:S01]  /*c5c0*/  @!P0 LDG.E.U16 R151, desc[UR16][R118.64] ;  /* 0x0000001076978981 */ /* 0x000122000c1e1500 */
        /* <DEDUP_REMOVED lines=13> */
[----:B------:R0:W4:Y:S04]  /*c6a0*/  @!P1 LDG.E.U16 R184, desc[UR16][R118.64] ;  /* 0x0000001076b89981 */ /* 0x000128000c1e1500 */
[----:B------:R-:W3:Y:S01]  /*c6b0*/  LDL R119, [R1+0x2fc] ;  /* 0x0002fc0001777983 */ /* 0x000ee20000100800 */
        /* <DEDUP_REMOVED lines=8> */
[----:B---3--:R0:W2:Y:S04]  /*c740*/  @!P0 LDG.E.U16 R164, desc[UR16][R118.64] ;  /* 0x0000001076a48981 */ /* 0x0080a8000c1e1500 */
[----:B------:R-:W3:Y:S01]  /*c750*/  LDL R119, [R1+0x2ec] ;  /* 0x0002ec0001777983 */ /* 0x000ee20000100800 */
[----:B------:R-:W-:-:S04]  /*c760*/  SHF.R.U32.HI R0, RZ, 0x6, R121 ;  /* 0x00000006ff007819 */ /* 0x000fc80000011679 */
[----:B------:R-:W-:-:S04]  /*c770*/  SGXT.U32 R0, R0, 0x1 ;  /* 0x000000010000781a */ /* 0x000fc80000000000 */
[----:B------:R-:W-:-:S04]  /*c780*/  LOP3.LUT R0, R0, 0x54, RZ, 0xfc, !PT ;  /* 0x0000005400007812 */ /* 0x000fc800078efcff */
[----:B------:R-:W-:Y:S01]  /*c790*/  ISETP.GE.AND P0, PT, R0, UR5, PT ;  /* 0x0000000500007c0c */ /* 0x000fe2000bf06270 */
[----:B0-----:R-:W-:Y:S01]  /*c7a0*/  @!P1 IMAD.MOV.U32 R118, RZ, RZ, R159 ;  /* 0x000000ffff769224 */ /* 0x001fe200078e009f */
[----:B------:R-:W-:Y:S01]  /*c7b0*/  PRMT R152, RZ, 0x7610, R152 ;  /* 0x00007610ff987816 */ /* 0x000fe20000000098 */
[----:B------:R-:W4:Y:S01]  /*c7c0*/  LDL R0, [R1+0x2d0] ;  /* 0x0002d00001007983 */ /* 0x000f220000100800 */
[----:B------:R-:W-:Y:S02]  /*c7d0*/  PRMT R187, RZ, 0x7610, R187 ;  /* 0x00007610ffbb7816 */ /* 0x000fe400000000bb */
[----:B------:R-:W-:Y:S01]  /*c7e0*/  SHF.R.U32.HI R121, RZ, 0x6, R121 ;  /* 0x00000006ff797819 */ /* 0x000fe20000011679 */
[----:B------:R-:W2:Y:S04]  /*c7f0*/  LDL R159, [R1+0x2c8] ;  /* 0x0002c800019f7983 */ /* 0x000ea80000100800 */
        /* <DEDUP_REMOVED lines=20> */
[----:B------:R-:W2:Y:S01]  /*c940*/  LDL R119, [R1+0x2cc] ;  /* 0x0002cc0001777983 */ /* 0x000ea20000100800 */
[----:B------:R-:W-:-:S04]  /*c950*/  LOP3.LUT R121, R121, 0x5a, RZ, 0xfc, !PT ;  /* 0x0000005a79797812 */ /* 0x000fc800078efcff */
[----:B------:R-:W-:Y:S02]  /*c960*/  ISETP.GE.AND P0, PT, R121, UR5, PT ;  /* 0x0000000579007c0c */ /* 0x000fe4000bf06270 */
[----:B------:R-:W0:Y:S02]  /*c970*/  S2R R121, SR_TID.X ;  /* 0x0000000000797919 */ /* 0x000e240000002100 */
[----:B0-----:R-:W-:-:S04]  /*c980*/  SHF.R.U32.HI R118, RZ, 0x6, R121 ;  /* 0x00000006ff767819 */ /* 0x001fc80000011679 */
[----:B------:R-:W-:-:S04]  /*c990*/  SGXT.U32 R118, R118, 0x1 ;  /* 0x000000017676781a */ /* 0x000fc80000000000 */
[----:B------:R-:W-:-:S04]  /*c9a0*/  LOP3.LUT R118, R118, 0x5c, RZ, 0xfc, !PT ;  /* 0x0000005c76767812 */ /* 0x000fc800078efcff */
[----:B------:R-:W-:Y:S01]  /*c9b0*/  ISETP.GE.AND P1, PT, R118, UR5, PT ;  /* 0x0000000576007c0c */ /* 0x000fe2000bf26270 */
[----:B----4-:R-:W-:-:S05]  /*c9c0*/  @!P0 IMAD.MOV.U32 R118, RZ, RZ, R0 ;  /* 0x000000ffff768224 */ /* 0x010fca00078e0000 */
[----:B--2---:R0:W2:Y:S04]  /*c9d0*/  @!P0 LDG.E.U16 R155, desc[UR16][R118.64] ;  /* 0x00000010769b8981 */ /* 0x0040a8000c1e1500 */
        /* <DEDUP_REMOVED lines=47> */
[----:B------:R-:W-:Y:S02]  /*ccd0*/  PRMT R157, RZ, 0x7610, R157 ;  /* 0x00007610ff9d7816 */ /* 0x000fe4000000009d */
[----:B------:R-:W-:Y:S01]  /*cce0*/  PRMT R160, RZ, 0x7610, R160 ;  /* 0x00007610ffa07816 */ /* 0x000fe200000000a0 */
[----:B------:R-:W0:Y:S01]  /*ccf0*/  S2R R159, SR_TID.X ;  /* 0x00000000009f7919 */ /* 0x000e220000002100 */
[----:B------:R-:W-:Y:S02]  /*cd00*/  SHF.R.U32.HI R121, RZ, 0x6, R121 ;  /* 0x00000006ff797819 */ /* 0x000fe40000011679 */
[----:B------:R-:W-:Y:S01]  /*cd10*/  PRMT R163, RZ, 0x7610, R163 ;  /* 0x00007610ffa37816 */ /* 0x000fe200000000a3 */
[----:B------:R-:W4:Y:S04]  /*cd20*/  LDL R0, [R1+0x250] ;  /* 0x0002500001007983 */ /* 0x000f280000100800 */
[----:B---3--:R1:W3:Y:S02]  /*cd30*/  @!P1 LDG.E.U16 R157, desc[UR16][R118.64] ;  /* 0x00000010769d9981 */ /* 0x0082e4000c1e1500 */
[----:B-1----:R-:W-:-:S02]  /*cd40*/  @!P0 IMAD.MOV.U32 R118, RZ, RZ, R100 ;  /* 0x000000ffff768224 */ /* 0x002fc400078e0064 */
[----:B------:R-:W-:Y:S01]  /*cd50*/  @!P0 IMAD.MOV.U32 R119, RZ, RZ, R120 ;  /* 0x000000ffff778224 */ /* 0x000fe200078e0078 */
[----:B------:R-:W-:Y:S01]  /*cd60*/  SGXT.U32 R121, R121, 0x1 ;  /* 0x000000017979781a */ /* 0x000fe20000000000 */
[----:B------:R-:W2:Y:S04]  /*cd70*/  LDL R120, [R1+0x280] ;  /* 0x0002800001787983 */ /* 0x000ea80000100800 */
[----:B------:R1:W3:Y:S04]  /*cd80*/  @!P0 LDG.E.U16 R160, desc[UR16][R118.64] ;  /* 0x0000001076a08981 */ /* 0x0002e8000c1e1500 */
[----:B------:R-:W1:Y:S04]  /*cd90*/  LDL R118, [R1+0x26c] ;  /* 0x00026c0001767983 */ /* 0x000e680000100800 */
[----:B------:R-:W1:Y:S01]  /*cda0*/  LDL R119, [R1+0x270] ;  /* 0x0002700001777983 */ /* 0x000e620000100800 */
[----:B------:R-:W-:-:S04]  /*cdb0*/  LOP3.LUT R121, R121, 0x72, RZ, 0xfc, !PT ;  /* 0x0000007279797812 */ /* 0x000fc800078efcff */
[----:B------:R-:W-:Y:S02]  /*cdc0*/  ISETP.GE.AND P1, PT, R121, UR5, PT ;  /* 0x0000000579007c0c */ /* 0x000fe4000bf26270 */
[----:B0-----:R-:W-:Y:S01]  /*cdd0*/  SHF.R.U32.HI R100, RZ, 0x6, R159 ;  /* 0x00000006ff647819 */ /* 0x001fe2000001169f */
[----:B------:R-:W3:Y:S03]  /*cde0*/  LDL R121, [R1+0x27c] ;  /* 0x00027c0001797983 */ /* 0x000ee60000100800 */
[----:B------:R-:W-:-:S04]  /*cdf0*/  SGXT.U32 R100, R100, 0x1 ;  /* 0x000000016464781a */ /* 0x000fc80000000000 */
[----:B------:R-:W-:-:S04]  /*ce00*/  LOP3.LUT R100, R100, 0x7a, RZ, 0xfc, !PT ;  /* 0x0000007a64647812 */ /* 0x000fc800078efcff */
[----:B------:R-:W-:Y:S02]  /*ce10*/  ISETP.GE.AND P2, PT, R100, UR5, PT ;  /* 0x0000000564007c0c */ /* 0x000fe4000bf46270 */
[----:B------:R-:W3:Y:S01]  /*ce20*/  LDL.LU R100, [R1+0x6c0] ;  /* 0x0006c00001647983 */ /* 0x000ee20000300800 */
[----:B-1----:R-:W-:-:S04]  /*ce30*/  @!P1 LOP3.LUT R119, R119, R118, RZ, 0x3c, !PT ;  /* 0x0000007677779212 */ /* 0x002fc800078e3cff */
[----:B------:R-:W-:-:S04]  /*ce40*/  @!P1 LOP3.LUT R118, R119, R118, RZ, 0x3c, !PT ;  /* 0x0000007677769212 */ /* 0x000fc800078e3cff */
[----:B------:R-:W-:-:S05]  /*ce50*/  @!P1 LOP3.LUT R119, R119, R118, RZ, 0x3c, !PT ;  /* 0x0000007677779212 */ /* 0x000fca00078e3cff */
[----:B------:R4:W3:Y:S04]  /*ce60*/  @!P1 LDG.E.U16 R163, desc[UR16][R118.64] ;  /* 0x0000001076a39981 */ /* 0x0008e8000c1e1500 */
[----:B------:R-:W2:Y:S01]  /*ce70*/  LDL R119, [R1+0x24c] ;  /* 0x00024c0001777983 */ /* 0x000ea20000100800 */
[----:B------:R-:W-:Y:S01]  /*ce80*/  PRMT R165, RZ, 0x7610, R165 ;  /* 0x00007610ffa57816 */ /* 0x000fe200000000a5 */
[----:B----4-:R-:W-:Y:S01]  /*ce90*/  @!P2 IMAD.MOV.U32 R118, RZ, RZ, R0 ;  /* 0x000000ffff76a224 */ /* 0x010fe200078e0000 */
[----:B------:R-:W-:-:S04]  /*cea0*/  SHF.R.U32.HI R159, RZ, 0x6, R159 ;  /* 0x00000006ff9f7819 */ /* 0x000fc8000001169f */
[----:B------:R-:W-:-:S04]  /*ceb0*/  SGXT.U32 R159, R159, 0x1 ;  /* 0x000000019f9f781a */ /* 0x000fc80000000000 */
[----:B------:R-:W-:-:S04]  /*cec0*/  LOP3.LUT R159, R159, 0x6c, RZ, 0xfc, !PT ;  /* 0x0000006c9f9f7812 */ /* 0x000fc800078efcff */
[----:B------:R-:W-:Y:S02]  /*ced0*/  ISETP.GE.AND P0, PT, R159, UR5, PT ;  /* 0x000000059f007c0c */ /* 0x000fe4000bf06270 */
[----:B------:R-:W0:Y:S01]  /*cee0*/  S2R R159, SR_TID.X ;  /* 0x00000000009f7919 */ /* 0x000e220000002100 */
[----:B--2---:R1:W2:Y:S04]  /*cef0*/  @!P2 LDG.E.U16 R165, desc[UR16][R118.64] ;  /* 0x0000001076a5a981 */ /* 0x0042a8000c1e1500 */
[----:B------:R-:W1:Y:S04]  /*cf00*/  LDL R118, [R1+0x284] ;  /* 0x0002840001767983 */ /* 0x000e680000100800 */
[----:B------:R-:W1:Y:S01]  /*cf10*/  LDL R119, [R1+0x288] ;  /* 0x0002880001777983 */ /* 0x000e620000100800 */
[----:B0-----:R-:W-:-:S04]  /*cf20*/  SHF.R.U32.HI R0, RZ, 0x6, R159 ;  /* 0x00000006ff007819 */ /* 0x001fc8000001169f */
[----:B------:R-:W-:-:S04]  /*cf30*/  SGXT.U32 R0, R0, 0x1 ;  /* 0x000000010000781a */ /* 0x000fc80000000000 */
[----:B------:R-:W-:-:S04]  /*cf40*/  LOP3.LUT R0, R0, 0x6e, RZ, 0xfc, !PT ;  /* 0x0000006e00007812 */ /* 0x000fc800078efcff */
[----:B------:R-:W-:Y:S02]  /*cf50*/  ISETP.GE.AND P1, PT, R0, UR5, PT ;  /* 0x0000000500007c0c */ /* 0x000fe4000bf26270 */
[----:B------:R-:W-:Y:S01]  /*cf60*/  PRMT R189, RZ, 0x7610, R189 ;  /* 0x00007610ffbd7816 */ /* 0x000fe200000000bd */
[----:B------:R-:W4:Y:S01]  /*cf70*/  LDL R0, [R1+0x260] ;  /* 0x0002600001007983 */ /* 0x000f220000100800 */
[----:B------:R-:W-:Y:S02]  /*cf80*/  PRMT R154, RZ, 0x7610, R154 ;  /* 0x00007610ff9a7816 */ /* 0x000fe4000000009a */
[----:B-1----:R-:W-:-:S04]  /*cf90*/  @!P0 LOP3.LUT R119, R119, R118, RZ, 0x3c, !PT ;  /* 0x0000007677778212 */ /* 0x002fc800078e3cff */
[----:B------:R-:W-:-:S04]  /*cfa0*/  @!P0 LOP3.LUT R118, R119, R118, RZ, 0x3c, !PT ;  /* 0x0000007677768212 */ /* 0x000fc800078e3cff */
[----:B------:R-:W-:-:S05]  /*cfb0*/  @!P0 LOP3.LUT R119, R119, R118, RZ, 0x3c, !PT ;  /* 0x0000007677778212 */ /* 0x000fca00078e3cff */
[----:B------:R0:W2:Y:S02]  /*cfc0*/  @!P0 LDG.E.U16 R189, desc[UR16][R118.64] ;  /* 0x0000001076bd8981 */ /* 0x0000a4000c1e1500 */
[----:B0-----:R-:W-:Y:S02]  /*cfd0*/  @!P1 IMAD.MOV.U32 R118, RZ, RZ, R120 ;  /* 0x000000ffff769224 */ /* 0x001fe400078e0078 */
[----:B---3--:R-:W-:Y:S01]  /*cfe0*/  @!P1 IMAD.MOV.U32 R119, RZ, RZ, R121 ;  /* 0x000000ffff779224 */ /* 0x008fe200078e0079 */
[----:B------:R-:W-:Y:S01]  /*cff0*/  SHF.R.U32.HI R159, RZ, 0x6, R159 ;  /* 0x00000006ff9f7819 */ /* 0x000fe2000001169f */
[----:B------:R-:W3:Y:S04]  /*d000*/  LDL R121, [R1+0x23c] ;  /* 0x00023c0001797983 */ /* 0x000ee80000100800 */
[----:B------:R0:W2:Y:S01]  /*d010*/  @!P1 LDG.E.U16 R154, desc[UR16][R118.64] ;  /* 0x00000010769a9981 */ /* 0x0000a2000c1e1500 */
[----:B------:R-:W-:-:S02]  /*d020*/  PRMT R186, RZ, 0x7610, R186 ;  /* 0x00007610ffba7816 */ /* 0x000fc400000000ba */
[----:B------:R-:W-:Y:S01]  /*d030*/  SHF.R.U32.HI R7, RZ, 0x6, R7 ;  /* 0x00000006ff077819 */ /* 0x000fe20000011607 */
[----:B------:R-:W3:Y:S04]  /*d040*/  LDL R120, [R1+0x240] ;  /* 0x0002400001787983 */ /* 0x000ee80000100800 */
[----:B------:R-:W0:Y:S04]  /*d050*/  LDL R118, [R1+0x264] ;  /* 0x0002640001767983 */ /* 0x000e280000100800 */
[----:B------:R-:W0:Y:S01]  /*d060*/  LDL R119, [R1+0x268] ;  /* 0x0002680001777983 */ /* 0x000e220000100800 */
[----:B------:R-:W-:-:S04]  /*d070*/  SGXT.U32 R159, R159, 0x1 ;  /* 0x000000019f9f781a */ /* 0x000fc80000000000 */
[----:B------:R-:W-:-:S04]  /*d080*/  LOP3.LUT R159, R159, 0x74, RZ, 0xfc, !PT ;  /* 0x000000749f9f7812 */ /* 0x000fc800078efcff */
[----:B------:R-:W-:Y:S02]  /*d090*/  ISETP.GE.AND P0, PT, R159, UR5, PT ;  /* 0x000000059f007c0c */ /* 0x000fe4000bf06270 */
[----:B------:R-:W-:Y:S01]  /*d0a0*/  SGXT.U32 R7, R7, 0x1 ;  /* 0x000000010707781a */ /* 0x000fe20000000000 */
[----:B------:R-:W2:Y:S03]  /*d0b0*/  LDL R159, [R1+0x248] ;  /* 0x00024800019f7983 */ /* 0x000ea60000100800 */
[----:B------:R-:W-:-:S04]  /*d0c0*/  LOP3.LUT R7, R7, 0x76, RZ, 0xfc, !PT ;  /* 0x0000007607077812 */ /* 0x000fc800078efcff */
[----:B------:R-:W-:Y:S02]  /*d0d0*/  ISETP.GE.AND P1, PT, R7, UR5, PT ;  /* 0x0000000507007c0c */ /* 0x000fe4000bf26270 */
[----:B------:R-:W3:Y:S01]  /*d0e0*/  LDL.LU R7, [R1+0x6bc] ;  /* 0x0006bc0001077983 */ /* 0x000ee20000300800 */
[----:B0-----:R-:W-:-:S04]  /*d0f0*/  @!P0 LOP3.LUT R119, R119, R118, RZ, 0x3c, !PT ;  /* 0x0000007677778212 */ /* 0x001fc800078e3cff */
[----:B------:R-:W-:-:S04]  /*d100*/  @!P0 LOP3.LUT R118, R119, R118, RZ, 0x3c, !PT ;  /* 0x0000007677768212 */ /* 0x000fc800078e3cff */
[----:B------:R-:W-:-:S05]  /*d110*/  @!P0 LOP3.LUT R119, R119, R118, RZ, 0x3c, !PT ;  /* 0x0000007677778212 */ /* 0x000fca00078e3cff */
[----:B------:R0:W3:Y:S02]  /*d120*/  @!P0 LDG.E.U16 R186, desc[UR16][R118.64] ;  /* 0x0000001076ba8981 */ /* 0x0000e4000c1e1500 */
[----:B0-----:R-:W0:Y:S02]  /*d130*/  S2R R119, SR_TID.X ;  /* 0x0000000000777919 */ /* 0x001e240000002100 */
[----:B0-----:R-:W-:Y:S02]  /*d140*/  SHF.R.U32.HI R118, RZ, 0x6, R119 ;  /* 0x00000006ff767819 */ /* 0x001fe40000011677 */
[----:B------:R-:W2:Y:S02]  /*d150*/  LDL R119, [R1+0x25c] ;  /* 0x00025c0001777983 */ /* 0x000ea40000100800 */
[----:B------:R-:W-:-:S04]  /*d160*/  SGXT.U32 R118, R118, 0x1 ;  /* 0x000000017676781a */ /* 0x000fc80000000000 */
[----:B------:R-:W-:Y:S02]  /*d170*/  LOP3.LUT R118, R118, 0x7c, RZ, 0xfc, !PT ;  /* 0x0000007c76767812 */ /* 0x000fe400078efcff */
[----:B------:R-:W-:Y:S02]  /*d180*/  PRMT R153, RZ, 0x7610, R153 ;  /* 0x00007610ff997816 */ /* 0x000fe40000000099 */
[----:B------:R-:W-:Y:S01]  /*d190*/  ISETP.GE.AND P0, PT, R118, UR5, PT ;  /* 0x0000000576007c0c */ /* 0x000fe2000bf06270 */
[----:B----4-:R-:W-:-:S05]  /*d1a0*/  @!P1 IMAD.MOV.U32 R118, RZ, RZ, R0 ;  /* 0x000000ffff769224 */ /* 0x010fca00078e0000 */
[----:B--2---:R0:W2:Y:S02]  /*d1b0*/  @!P1 LDG.E.U16 R153, desc[UR16][R118.64] ;  /* 0x0000001076999981 */ /* 0x0040a4000c1e1500 */
[----:B0-----:R-:W0:Y:S02]  /*d1c0*/  S2R R119, SR_TID.X ;  /* 0x0000000000777919 */ /* 0x001e240000002100 */
[----:B0-----:R-:W-:Y:S02]  /*d1d0*/  SHF.R.U32.HI R118, RZ, 0x6, R119 ;  /* 0x00000006ff767819 */ /* 0x001fe40000011677 */
[----:B------:R-:W4:Y:S01]  /*d1e0*/  LDL R119, [R1+0x244] ;  /* 0x0002440001777983 */ /* 0x000f220000100800 */
[----:B------:R-:W0:Y:S01]  /*d1f0*/  S2R R0, SR_TID.X ;  /* 0x0000000000007919 */ /* 0x000e220000002100 */
[----:B------:R-:W-:-:S04]  /*d200*/  SGXT.U32 R118, R118, 0x1 ;  /* 0x000000017676781a */ /* 0x000fc80000000000 */
[----:B------:R-:W-:-:S04]  /*d210*/  LOP3.LUT R118, R118, 0x7e, RZ, 0xfc, !PT ;  /* 0x0000007e76767812 */ /* 0x000fc800078efcff */
[----:B------:R-:W-:Y:S01]  /*d220*/  ISETP.GE.AND P1, PT, R118, UR5, PT ;  /* 0x0000000576007c0c */ /* 0x000fe2000bf26270 */
[----:B------:R-:W-:Y:S01]  /*d230*/  @!P0 IMAD.MOV.U32 R118, RZ, RZ, R159 ;  /* 0x000000ffff768224 */ /* 0x000fe200078e009f */
[----:B------:R-:W-:Y:S02]  /*d240*/  PRMT R185, RZ, 0x7610, R185 ;  /* 0x00007610ffb97816 */ /* 0x000fe400000000b9 */
[----:B------:R-:W-:Y:S02]  /*d250*/  PRMT R150, RZ, 0x7610, R150 ;  /* 0x00007610ff967816 */ /* 0x000fe40000000096 */
[----:B0-----:R-:W-:Y:S02]  /*d260*/  LOP3.LUT R0, R0, 0x7f, RZ, 0xc0, !PT ;  /* 0x0000007f00007812 */ /* 0x001fe400078ec0ff */
[----:B----4-:R3:W4:Y:S05]  /*d270*/  @!P0 LDG.E.U16 R185, desc[UR16][R118.64] ;  /* 0x0000001076b98981 */ /* 0x01072a000c1e1500 */
[----:B---3--:R-:W-:-:S02]  /*d280*/  @!P1 IMAD.MOV.U32 R118, RZ, RZ, R120 ;  /* 0x000000ffff769224 */ /* 0x008fc400078e0078 */
[----:B------:R-:W-:-:S05]  /*d290*/  @!P1 IMAD.MOV.U32 R119, RZ, RZ, R121 ;  /* 0x000000ffff779224 */ /* 0x000fca00078e0079 */
[----:B------:R0:W3:Y:S01]  /*d2a0*/  @!P1 LDG.E.U16 R150, desc[UR16][R118.64] ;  /* 0x0000001076969981 */ /* 0x0000e2000c1e1500 */
[----:B------:R-:W-:Y:S01]  /*d2b0*/  BAR.SYNC.DEFER_BLOCKING 0x0 ;  /* 0x0000000000007b1d */ /* 0x000fe20000010000 */
[----:B------:R-:W-:Y:S02]  /*d2c0*/  ISETP.GE.AND P0, PT, R0, UR5, PT ;  /* 0x0000000500007c0c */ /* 0x000fe4000bf06270 */
[----:B0-----:R-:W-:-:S03]  /*d2d0*/  PRMT R118, RZ, 0x7610, R118 ;  /* 0x00007610ff767816 */ /* 0x001fc60000000076 */
[----:B------:R-:W2:Y:S04]  /*d2e0*/  LDL.LU R0, [R1] ;  /* 0x0000000001007983 */ /* 0x000ea80000300800 */
[----:B------:R-:W4:Y:S04]  /*d2f0*/  LDL R159, [R1+0x184] ;  /* 0x00018400019f7983 */ /* 0x000f280000100800 */
[----:B------:R-:W-:Y:S02]  /*d300*/  @!P0 IMAD.MOV.U32 R120, RZ, RZ, R21 ;  /* 0x000000ffff788224 */ /* 0x000fe400078e0015 */
[----:B------:R-:W-:Y:S01]  /*d310*/  @!P0 IMAD.MOV.U32 R121, RZ, RZ, R12 ;  /* 0x000000ffff798224 */ /* 0x000fe200078e000c */
[----:B------:R0:W-:Y:S04]  /*d320*/  STL [R1+0x580], R21 ;  /* 0x0005801501007387 */ /* 0x0001e80000100800 */
[----:B------:R1:W3:Y:S04]  /*d330*/  @!P0 LDG.E.U16 R118, desc[UR16][R120.64] ;  /* 0x0000001078768981 */ /* 0x0002e8000c1e1500 */
[----:B0-----:R-:W2:Y:S04]  /*d340*/  LDL R21, [R1+0x180] ;  /* 0x0001800001157983 */ /* 0x001ea80000100800 */
[----:B------:R0:W-:Y:S04]  /*d350*/  STL [R1+0x57c], R12 ;  /* 0x00057c0c01007387 */ /* 0x0001e80000100800 */
[----:B------:R-:W1:Y:S04]  /*d360*/  LDL R120, [R1+0x440] ;  /* 0x0004400001787983 */ /* 0x000e680000100800 */
[----:B------:R-:W1:Y:S01]  /*d370*/  LDL R121, [R1+0x444] ;  /* 0x0004440001797983 */ /* 0x000e620000100800 */
[----:B------:R-:W-:-:S02]  /*d380*/  PRMT R148, RZ, 0x7610, R148 ;  /* 0x00007610ff947816 */ /* 0x000fc40000000094 */
[----:B------:R-:W-:Y:S01]  /*d390*/  PRMT R147, RZ, 0x7610, R147 ;  /* 0x00007610ff937816 */ /* 0x000fe20000000093 */
[----:B0-----:R-:W3:Y:S01]  /*d3a0*/  LDL R12, [R1+0x144] ;  /* 0x00014400010c7983 */ /* 0x001ee20000100800 */
[----:B-1----:R-:W-:-:S04]  /*d3b0*/  @!P0 LOP3.LUT R121, R121, R120, RZ, 0x3c, !PT ;  /* 0x0000007879798212 */ /* 0x002fc800078e3cff */
[----:B------:R-:W-:-:S04]  /*d3c0*/  @!P0 LOP3.LUT R120, R121, R120, RZ, 0x3c, !PT ;  /* 0x0000007879788212 */ /* 0x000fc800078e3cff */
[----:B------:R-:W-:-:S05]  /*d3d0*/  @!P0 LOP3.LUT R121, R121, R120, RZ, 0x3c, !PT ;  /* 0x0000007879798212 */ /* 0x000fca00078e3cff */
[----:B------:R0:W3:Y:S04]  /*d3e0*/  @!P0 LDG.E.U16 R148, desc[UR16][R120.64] ;  /* 0x0000001078948981 */ /* 0x0000e8000c1e1500 */
        /* <DEDUP_REMOVED lines=8> */
[----:B------:R-:W-:Y:S02]  /*d470*/  PRMT R146, RZ, 0x7610, R146 ;  /* 0x00007610ff927816 */ /* 0x000fe40000000092 */
[----:B------:R-:W-:-:S02]  /*d480*/  PRMT R145, RZ, 0x7610, R145 ;  /* 0x00007610ff917816 */ /* 0x000fc40000000091 */
[----:B0-----:R-:W-:-:S04]  /*d490*/  @!P0 LOP3.LUT R121, R121, R120, RZ, 0x3c, !PT ;  /* 0x0000007879798212 */ /* 0x001fc800078e3cff */
[----:B------:R-:W-:-:S04]  /*d4a0*/  @!P0 LOP3.LUT R120, R121, R120, RZ, 0x3c, !PT ;  /* 0x0000007879788212 */ /* 0x000fc800078e3cff */
[----:B------:R-:W-:-:S05]  /*d4b0*/  @!P0 LOP3.LUT R121, R121, R120, RZ, 0x3c, !PT ;  /* 0x0000007879798212 */ /* 0x000fca00078e3cff */
[----:B------:R4:W3:Y:S02]  /*d4c0*/  @!P0 LDG.E.U16 R146, desc[UR16][R120.64] ;  /* 0x0000001078928981 */ /* 0x0008e4000c1e1500 */
[----:B----4-:R-:W-:Y:S02]  /*d4d0*/  @!P0 IMAD.MOV.U32 R120, RZ, RZ, R159 ;  /* 0x000000ffff788224 */ /* 0x010fe400078e009f */
[----:B--2---:R-:W-:Y:S01]  /*d4e0*/  @!P0 IMAD.MOV.U32 R121, RZ, RZ, R21 ;  /* 0x000000ffff798224 */ /* 0x004fe200078e0015 */
[----:B------:R-:W-:Y:S02]  /*d4f0*/  PRMT R144, RZ, 0x7610, R144 ;  /* 0x00007610ff907816 */ /* 0x000fe40000000090 */
[----:B------:R-:W-:Y:S01]  /*d500*/  PRMT R143, RZ, 0x7610, R143 ;  /* 0x00007610ff8f7816 */ /* 0x000fe2000000008f */
[----:B------:R0:W-:Y:S04]  /*d510*/  STS.U16 [R3+UR7+0x8000], R142 ;  /* 0x0080008e03007988 */ /* 0x0001e80008000407 */
[----:B------:R3:W2:Y:S04]  /*d520*/  @!P0 LDG.E.U16 R145, desc[UR16][R120.64] ;  /* 0x0000001078918981 */ /* 0x0006a8000c1e1500 */
[----:B------:R-:W4:Y:S04]  /*d530*/  LDL R159, [R1+0x40] ;  /* 0x00004000019f7983 */ /* 0x000f280000100800 */
[----:B------:R-:W2:Y:S04]  /*d540*/  LDL R21, [R1+0x44] ;  /* 0x0000440001157983 */ /* 0x000ea80000100800 */
[----:B------:R-:W4:Y:S01]  /*d550*/  LDL R121, [R1+0x140] ;  /* 0x0001400001797983 */ /* 0x000f220000100800 */
[----:B---3--:R-:W-:Y:S01]  /*d560*/  @!P0 IMAD.MOV.U32 R120, RZ, RZ, R12 ;  /* 0x000000ffff788224 */ /* 0x008fe200078e000c */
[----:B0-----:R-:W-:-:S02]  /*d570*/  PRMT R142, RZ, 0x7610, R142 ;  /* 0x00007610ff8e7816 */ /* 0x001fc4000000008e */
[----:B------:R-:W3:Y:S04]  /*d580*/  LDL R12, [R1+0x4] ;  /* 0x00000400010c7983 */ /* 0x000ee80000100800 */
[----:B----4-:R0:W4:Y:S04]  /*d590*/  @!P0 LDG.E.U16 R144, desc[UR16][R120.64] ;  /* 0x0000001078908981 */ /* 0x010128000c1e1500 */
[----:B------:R-:W0:Y:S04]  /*d5a0*/  LDL R120, [R1+0x100] ;  /* 0x0001000001787983 */ /* 0x000e280000100800 */
[----:B------:R-:W0:Y:S02]  /*d5b0*/  LDL R121, [R1+0x104] ;  /* 0x0001040001797983 */ /* 0x000e240000100800 */
[----:B0-----:R-:W-:-:S04]  /*d5c0*/  @!P0 LOP3.LUT R121, R121, R120, RZ, 0x3c, !PT ;  /* 0x0000007879798212 */ /* 0x001fc800078e3cff */
[----:B------:R-:W-:-:S04]  /*d5d0*/  @!P0 LOP3.LUT R120, R121, R120, RZ, 0x3c, !PT ;  /* 0x0000007879788212 */ /* 0x000fc800078e3cff */
[----:B------:R-:W-:-:S05]  /*d5e0*/  @!P0 LOP3.LUT R121, R121, R120, RZ, 0x3c, !PT ;  /* 0x0000007879798212 */ /* 0x000fca00078e3cff */
[----:B------:R0:W4:Y:S04]  /*d5f0*/  @!P0 LDG.E.U16 R143, desc[UR16][R120.64] ;  /* 0x00000010788f8981 */ /* 0x000128000c1e1500 */
[----:B------:R-:W0:Y:S04]  /*d600*/  LDL R120, [R1+0xc0] ;  /* 0x0000c00001787983 */ /* 0x000e280000100800 */
[----:B------:R-:W0:Y:S02]  /*d610*/  LDL R121, [R1+0xc4] ;  /* 0x0000c40001797983 */ /* 0x000e240000100800 */
[----:B0-----:R-:W-:-:S04]  /*d620*/  @!P0 LOP3.LUT R121, R121, R120, RZ, 0x3c, !PT ;  /* 0x0000007879798212 */ /* 0x001fc800078e3cff */
[----:B------:R-:W-:-:S04]  /*d630*/  @!P0 LOP3.LUT R120, R121, R120, RZ, 0x3c, !PT ;  /* 0x0000007879788212 */ /* 0x000fc800078e3cff */
[----:B------:R-:W-:-:S05]  /*d640*/  @!P0 LOP3.LUT R121, R121, R120, RZ, 0x3c, !PT ;  /* 0x0000007879798212 */ /* 0x000fca00078e3cff */
[----:B------:R0:W4:Y:S04]  /*d650*/  @!P0 LDG.E.U16 R142, desc[UR16][R120.64] ;  /* 0x00000010788e8981 */ /* 0x000128000c1e1500 */
[----:B------:R-:W0:Y:S04]  /*d660*/  LDL R120, [R1+0x80] ;  /* 0x0000800001787983 */ /* 0x000e280000100800 */
[----:B------:R-:W0:Y:S04]  /*d670*/  LDL R121, [R1+0x84] ;  /* 0x0000840001797983 */ /* 0x000e280000100800 */
[----:B------:R1:W-:Y:S04]  /*d680*/  STS.U16 [R3+UR7+0x8400], R141 ;  /* 0x0084008d03007988 */ /* 0x0003e80008000407 */
[----:B------:R2:W-:Y:S01]  /*d690*/  STS.U16 [R3+UR7+0x8800], R140 ;  /* 0x0088008c03007988 */ /* 0x0005e20008000407 */
[----:B-1----:R-:W-:-:S02]  /*d6a0*/  PRMT R141, RZ, 0x7610, R141 ;  /* 0x00007610ff8d7816 */ /* 0x002fc4000000008d */
[----:B--2---:R-:W-:Y:S01]  /*d6b0*/  PRMT R140, RZ, 0x7610, R140 ;  /* 0x00007610ff8c7816 */ /* 0x004fe2000000008c */
[----:B------:R1:W-:Y:S04]  /*d6c0*/  STS.U16 [R3+UR7+0x8c00], R139 ;  /* 0x008c008b03007988 */ /* 0x0003e80008000407 */
[----:B------:R2:W-:Y:S01]  /*d6d0*/  STS.U16 [R3+UR7+0x9000], R138 ;  /* 0x0090008a03007988 */ /* 0x0005e20008000407 */
[----:B-1----:R-:W-:Y:S02]  /*d6e0*/  PRMT R139, RZ, 0x7610, R139 ;  /* 0x00007610ff8b7816 */ /* 0x002fe4000000008b */
[----:B--2---:R-:W-:Y:S02]  /*d6f0*/  PRMT R138, RZ, 0x7610, R138 ;  /* 0x00007610ff8a7816 */ /* 0x004fe4000000008a */
[----:B0-----:R-:W-:-:S04]  /*d700*/  @!P0 LOP3.LUT R121, R121, R120, RZ, 0x3c, !PT ;  /* 0x0000007879798212 */ /* 0x001fc800078e3cff */
[----:B------:R-:W-:-:S04]  /*d710*/  @!P0 LOP3.LUT R120, R121, R120, RZ, 0x3c, !PT ;  /* 0x0000007879788212 */ /* 0x000fc800078e3cff */
[----:B------:R-:W-:-:S05]  /*d720*/  @!P0 LOP3.LUT R121, R121, R120, RZ, 0x3c, !PT ;  /* 0x0000007879798212 */ /* 0x000fca00078e3cff */
[----:B------:R0:W2:Y:S02]  /*d730*/  @!P0 LDG.E.U16 R141, desc[UR16][R120.64] ;  /* 0x00000010788d8981 */ /* 0x0000a4000c1e1500 */
[----:B0-----:R-:W-:Y:S02]  /*d740*/  @!P0 IMAD.MOV.U32 R120, RZ, RZ, R21 ;  /* 0x000000ffff788224 */ /* 0x001fe400078e0015 */
[----:B------:R-:W-:Y:S01]  /*d750*/  @!P0 IMAD.MOV.U32 R121, RZ, RZ, R159 ;  /* 0x000000ffff798224 */ /* 0x000fe200078e009f */
[----:B------:R-:W4:Y:S04]  /*d760*/  LDL R21, [R1+0x1bc] ;  /* 0x0001bc0001157983 */ /* 0x000f280000100800 */
[----:B------:R3:W2:Y:S04]  /*d770*/  @!P0 LDG.E.U16 R140, desc[UR16][R120.64] ;  /* 0x00000010788c8981 */ /* 0x0006a8000c1e1500 */
[----:B------:R-:W2:Y:S01]  /*d780*/  LDL R159, [R1+0x1b8] ;  /* 0x0001b800019f7983 */ /* 0x000ea20000100800 */
[----:B---3--:R-:W-:-:S02]  /*d790*/  @!P0 IMAD.MOV.U32 R120, RZ, RZ, R12 ;  /* 0x000000ffff788224 */ /* 0x008fc400078e000c */
[----:B------:R-:W-:Y:S01]  /*d7a0*/  @!P0 IMAD.MOV.U32 R121, RZ, RZ, R0 ;  /* 0x000000ffff798224 */ /* 0x000fe200078e0000 */
[----:B------:R-:W3:Y:S04]  /*d7b0*/  LDL R12, [R1+0x43c] ;  /* 0x00043c00010c7983 */ /* 0x000ee80000100800 */
[----:B------:R0:W2:Y:S04]  /*d7c0*/  @!P0 LDG.E.U16 R139, desc[UR16][R120.64] ;  /* 0x00000010788b8981 */ /* 0x0000a8000c1e1500 */
[----:B------:R1:W-:Y:S01]  /*d7d0*/  STL [R1+0x584], R0 ;  /* 0x0005840001007387 */ /* 0x0003e20000100800 */
[----:B0-----:R-:W-:-:S02]  /*d7e0*/  @!P0 IMAD.MOV.U32 R120, RZ, RZ, R238 ;  /* 0x000000ffff788224 */ /* 0x001fc400078e00ee */
[----:B------:R-:W-:Y:S01]  /*d7f0*/  @!P0 IMAD.MOV.U32 R121, RZ, RZ, R237 ;  /* 0x000000ffff798224 */ /* 0x000fe200078e00ed */
[----:B-1----:R-:W4:Y:S04]  /*d800*/  LDL R0, [R1+0x1fc] ;  /* 0x0001fc0001007983 */ /* 0x002f280000100800 */
[----:B------:R0:W-:Y:S04]  /*d810*/  STL [R1+0x58c], R238 ;  /* 0x00058cee01007387 */ /* 0x0001e80000100800 */
[----:B------:R1:W2:Y:S04]  /*d820*/  @!P0 LDG.E.U16 R138, desc[UR16][R120.64] ;  /* 0x00000010788a8981 */ /* 0x0002a8000c1e1500 */
[----:B0-----:R-:W2:Y:S04]  /*d830*/  LDL.LU R238, [R1+0x30] ;  /* 0x0000300001ee7983 */ /* 0x001ea80000300800 */
[----:B------:R0:W-:Y:S01]  /*d840*/  STL [R1+0x588], R237 ;  /* 0x000588ed01007387 */ /* 0x0001e20000100800 */
[----:B-1----:R-:W-:-:S02]  /*d850*/  @!P0 IMAD.MOV.U32 R120, RZ, RZ, R222 ;  /* 0x000000ffff788224 */ /* 0x002fc400078e00de */
[----:B------:R-:W-:Y:S01]  /*d860*/  @!P0 IMAD.MOV.U32 R121, RZ, RZ, R221 ;  /* 0x000000ffff798224 */ /* 0x000fe200078e00dd */
[----:B0-----:R-:W2:Y:S04]  /*d870*/  LDL R237, [R1+0x1f8] ;  /* 0x0001f80001ed7983 */ /* 0x001ea80000100800 */
[----:B------:R0:W-:Y:S04]  /*d880*/  STL [R1+0x594], R222 ;  /* 0x000594de01007387 */ /* 0x0001e80000100800 */
[----:B0-----:R-:W2:Y:S04]  /*d890*/  LDL.LU R222, [R1+0x38] ;  /* 0x0000380001de7983 */ /* 0x001ea80000300800 */
[----:B------:R0:W-:Y:S04]  /*d8a0*/  STL [R1+0x590], R221 ;  /* 0x000590dd01007387 */ /* 0x0001e80000100800 */
[----:B0-----:R-:W4:Y:S04]  /*d8b0*/  LDL R221, [R1+0x238] ;  /* 0x0002380001dd7983 */ /* 0x001f280000100800 */
[----:B------:R0:W-:Y:S04]  /*d8c0*/  STS.U16 [R3+UR7+0x9400], R137 ;  /* 0x0094008903007988 */ /* 0x0001e80008000407 */
[----:B------:R1:W-:Y:S01]  /*d8d0*/  STS.U16 [R3+UR7+0x9800], R136 ;  /* 0x0098008803007988 */ /* 0x0003e20008000407 */
[----:B0-----:R-:W-:-:S02]  /*d8e0*/  PRMT R137, RZ, 0x7610, R137 ;  /* 0x00007610ff897816 */ /* 0x001fc40000000089 */
[----:B-1----:R-:W-:-:S04]  /*d8f0*/  PRMT R136, RZ, 0x7610, R136 ;  /* 0x00007610ff887816 */ /* 0x002fc80000000088 */
[----:B------:R0:W2:Y:S04]  /*d900*/  @!P0 LDG.E.U16 R137, desc[UR16][R120.64] ;  /* 0x0000001078898981 */ /* 0x0000a8000c1e1500 */
[----:B------:R1:W-:Y:S01]  /*d910*/  STS.U16 [R3+UR7+0x9c00], R135 ;  /* 0x009c008703007988 */ /* 0x0003e20008000407 */
[----:B0-----:R-:W-:Y:S02]  /*d920*/  @!P0 IMAD.MOV.U32 R120, RZ, RZ, R206 ;  /* 0x000000ffff788224 */ /* 0x001fe400078e00ce */
[----:B------:R-:W-:Y:S01]  /*d930*/  @!P0 IMAD.MOV.U32 R121, RZ, RZ, R205 ;  /* 0x000000ffff798224 */ /* 0x000fe200078e00cd */
        /* <DEDUP_REMOVED lines=10> */
[----:B------:R-:W-:Y:S01]  /*d9e0*/  STL [R1+0x59c], R206 ;  /* 0x00059cce01007387 */ /* 0x000fe20000100800 */
[----:B-1----:R-:W-:-:S03]  /*d9f0*/  PRMT R133, RZ, 0x7610, R133 ;  /* 0x00007610ff857816 */ /* 0x002fc60000000085 */
[----:B------:R0:W2:Y:S04]  /*da00*/  @!P0 LDG.E.U16 R134, desc[UR16][R120.64] ;  /* 0x0000001078868981 */ /* 0x0000a8000c1e1500 */
[----:B------:R-:W-:Y:S04]  /*da10*/  STL [R1+0x598], R205 ;  /* 0x000598cd01007387 */ /* 0x000fe80000100800 */
[----:B------:R-:W-:Y:S01]  /*da20*/  STL [R1+0x5a4], R115 ;  /* 0x0005a47301007387 */ /* 0x000fe20000100800 */
[----:B0-----:R-:W-:Y:S02]  /*da30*/  @!P0 IMAD.MOV.U32 R120, RZ, RZ, R99 ;  /* 0x000000ffff788224 */ /* 0x001fe400078e0063 */
[----:B------:R-:W-:Y:S01]  /*da40*/  @!P0 IMAD.MOV.U32 R121, RZ, RZ, R6 ;  /* 0x000000ffff798224 */ /* 0x000fe200078e0006 */
[----:B------:R-:W-:Y:S04]  /*da50*/  STL [R1+0x5a0], R96 ;  /* 0x0005a06001007387 */ /* 0x000fe80000100800 */
[----:B------:R-:W-:Y:S04]  /*da60*/  STL [R1+0x5ac], R107 ;  /* 0x0005ac6b01007387 */ /* 0x000fe80000100800 */
[----:B------:R-:W-:Y:S04]  /*da70*/  STL [R1+0x5a8], R17 ;  /* 0x0005a81101007387 */ /* 0x000fe80000100800 */
[----:B------:R0:W-:Y:S04]  /*da80*/  STS.U16 [R3+UR7+0xa800], R132 ;  /* 0x00a8008403007988 */ /* 0x0001e80008000407 */
[----:B------:R-:W-:Y:S04]  /*da90*/  STL [R1+0x5b4], R99 ;  /* 0x0005b46301007387 */ /* 0x000fe80000100800 */
[----:B------:R3:W2:Y:S01]  /*daa0*/  @!P0 LDG.E.U16 R133, desc[UR16][R120.64] ;  /* 0x0000001078858981 */ /* 0x0006a2000c1e1500 */
[----:B0-----:R-:W-:-:S03]  /*dab0*/  PRMT R132, RZ, 0x7610, R132 ;  /* 0x00007610ff847816 */ /* 0x001fc60000000084 */
[----:B------:R0:W-:Y:S04]  /*dac0*/  STL [R1+0x5b0], R6 ;  /* 0x0005b00601007387 */ /* 0x0001e80000100800 */
[----:B------:R-:W2:Y:S04]  /*dad0*/  LDL R115, [R1+0x138] ;  /* 0x0001380001737983 */ /* 0x000ea80000100800 */
[----:B------:R1:W-:Y:S04]  /*dae0*/  STS.U16 [R3+UR7+0xac00], R131 ;  /* 0x00ac008303007988 */ /* 0x0003e80008000407 */
[----:B0-----:R-:W2:Y:S04]  /*daf0*/  LDL R6, [R1+0x17c] ;  /* 0x00017c0001067983 */ /* 0x001ea80000100800 */
[----:B------:R-:W2:Y:S01]  /*db00*/  LDL R107, [R1+0xf8] ;  /* 0x0000f800016b7983 */ /* 0x000ea20000100800 */
[----:B---3--:R-:W-:-:S03]  /*db10*/  @!P0 IMAD.MOV.U32 R120, RZ, RZ, R12 ;  /* 0x000000ffff788224 */ /* 0x008fc600078e000c */
[----:B------:R-:W3:Y:S04]  /*db20*/  LDL R99, [R1+0xfc] ;  /* 0x0000fc0001637983 */ /* 0x000ee80000100800 */
[----:B------:R-:W3:Y:S01]  /*db30*/  LDL R12, [R1+0x178] ;  /* 0x00017800010c7983 */ /* 0x000ee20000100800 */
[----:B----4-:R-:W-:-:S03]  /*db40*/  @!P0 IMAD.MOV.U32 R121, RZ, RZ, R221 ;  /* 0x000000ffff798224 */ /* 0x010fc600078e00dd */
[----:B------:R0:W-:Y:S04]  /*db50*/  STS.U16 [R3+UR7+0xb000], R130 ;  /* 0x00b0008203007988 */ /* 0x0001e80008000407 */
[----:B------:R4:W3:Y:S04]  /*db60*/  @!P0 LDG.E.U16 R132, desc[UR16][R120.64] ;  /* 0x0000001078848981 */ /* 0x0008e8000c1e1500 */
[----:B------:R-:W3:Y:S04]  /*db70*/  LDL R17, [R1+0x56c] ;  /* 0x00056c0001117983 */ /* 0x000ee80000100800 */
[----:B------:R-:W3:Y:S01]  /*db80*/  LDL R96, [R1+0xb8] ;  /* 0x0000b80001607983 */ /* 0x000ee20000100800 */
[----:B----4-:R-:W-:-:S03]  /*db90*/  @!P0 IMAD.MOV.U32 R120, RZ, RZ, R0 ;  /* 0x000000ffff788224 */ /* 0x010fc600078e0000 */
[----:B------:R-:W4:Y:S01]  /*dba0*/  LDL R0, [R1+0x13c] ;  /* 0x00013c0001007983 */ /* 0x000f220000100800 */
[----:B-1----:R-:W-:Y:S01]  /*dbb0*/  PRMT R131, RZ, 0x7610, R131 ;  /* 0x00007610ff837816 */ /* 0x002fe20000000083 */
[----:B--2---:R-:W-:Y:S01]  /*dbc0*/  @!P0 IMAD.MOV.U32 R121, RZ, RZ, R237 ;  /* 0x000000ffff798224 */ /* 0x004fe200078e00ed */
[----:B0-----:R-:W-:-:S04]  /*dbd0*/  PRMT R130, RZ, 0x7610, R130 ;  /* 0x00007610ff827816 */ /* 0x001fc80000000082 */
[----:B------:R0:W2:Y:S04]  /*dbe0*/  @!P0 LDG.E.U16 R131, desc[UR16][R120.64] ;  /* 0x0000001078838981 */ /* 0x0000a8000c1e1500 */
[----:B------:R1:W-:Y:S01]  /*dbf0*/  STS.U16 [R3+UR7+0xb400], R129 ;  /* 0x00b4008103007988 */ /* 0x0003e20008000407 */
[----:B0-----:R-:W-:Y:S02]  /*dc00*/  @!P0 IMAD.MOV.U32 R120, RZ, RZ, R21 ;  /* 0x000000ffff788224 */ /* 0x001fe400078e0015 */
[----:B------:R-:W-:Y:S01]  /*dc10*/  @!P0 IMAD.MOV.U32 R121, RZ, RZ, R159 ;  /* 0x000000ffff798224 */ /* 0x000fe200078e009f */
[----:B------:R-:W2:Y:S01]  /*dc20*/  LDL R21, [R1+0xbc] ;  /* 0x0000bc0001157983 */ /* 0x000ea20000100800 */
[----:B-1----:R-:W-:-:S03]  /*dc30*/  PRMT R129, RZ, 0x7610, R129 ;  /* 0x00007610ff817816 */ /* 0x002fc60000000081 */
[----:B------:R0:W2:Y:S02]  /*dc40*/  @!P0 LDG.E.U16 R130, desc[UR16][R120.64] ;  /* 0x0000001078828981 */ /* 0x0000a4000c1e1500 */
[----:B0-----:R-:W-:Y:S02]  /*dc50*/  @!P0 IMAD.MOV.U32 R120, RZ, RZ, R6 ;  /* 0x000000ffff788224 */ /* 0x001fe400078e0006 */
[----:B------:R-:W2:Y:S01]  /*dc60*/  LDL R6, [R1+0x7c] ;  /* 0x00007c0001067983 */ /* 0x000ea20000100800 */
[----:B---3--:R-:W-:-:S03]  /*dc70*/  @!P0 IMAD.MOV.U32 R121, RZ, RZ, R12 ;  /* 0x000000ffff798224 */ /* 0x008fc600078e000c */
[----:B------:R-:W3:Y:S04]  /*dc80*/  LDL R12, [R1+0x78] ;  /* 0x00007800010c7983 */ /* 0x000ee80000100800 */
[----:B------:R4:W3:Y:S02]  /*dc90*/  @!P0 LDG.E.U16 R129, desc[UR16][R120.64] ;  /* 0x0000001078818981 */ /* 0x0008e4000c1e1500 */
[----:B----4-:R-:W-:Y:S02]  /*dca0*/  @!P0 IMAD.MOV.U32 R120, RZ, RZ, R0 ;  /* 0x000000ffff788224 */ /* 0x010fe400078e0000 */
[----:B------:R-:W4:Y:S01]  /*dcb0*/  LDL R0, [R1+0x3c] ;  /* 0x00003c0001007983 */ /* 0x000f220000100800 */
[----:B------:R-:W-:-:S03]  /*dcc0*/  @!P0 IMAD.MOV.U32 R121, RZ, RZ, R115 ;  /* 0x000000ffff798224 */ /* 0x000fc600078e0073 */
[----:B------:R0:W-:Y:S04]  /*dcd0*/  STS.U16 [R3+UR7+0xb800], R128 ;  /* 0x00b8008003007988 */ /* 0x0001e80008000407 */
[----:B------:R1:W-:Y:S01]  /*dce0*/  STS.U16 [R3+UR7+0xbc00], R127 ;  /* 0x00bc007f03007988 */ /* 0x0003e20008000407 */
[----:B0-----:R-:W-:Y:S02]  /*dcf0*/  PRMT R128, RZ, 0x7610, R128 ;  /* 0x00007610ff807816 */ /* 0x001fe40000000080 */
[----:B-1----:R-:W-:-:S04]  /*dd00*/  PRMT R127, RZ, 0x7610, R127 ;  /* 0x00007610ff7f7816 */ /* 0x002fc8000000007f */
[----:B------:R0:W4:Y:S04]  /*dd10*/  @!P0 LDG.E.U16 R128, desc[UR16][R120.64] ;  /* 0x0000001078808981 */ /* 0x000128000c1e1500 */
[----:B------:R1:W-:Y:S01]  /*dd20*/  STS.U16 [R17+UR7+0x8100], R126 ;  /* 0x0081007e11007988 */ /* 0x0003e20008000407 */
[----:B0-----:R-:W-:Y:S02]  /*dd30*/  @!P0 IMAD.MOV.U32 R120, RZ, RZ, R99 ;  /* 0x000000ffff788224 */ /* 0x001fe400078e0063 */
[----:B------:R-:W-:Y:S01]  /*dd40*/  @!P0 IMAD.MOV.U32 R121, RZ, RZ, R107 ;  /* 0x000000ffff798224 */ /* 0x000fe200078e006b */
[----:B-1----:R-:W-:-:S04]  /*dd50*/  PRMT R126, RZ, 0x7610, R126 ;  /* 0x00007610ff7e7816 */ /* 0x002fc8000000007e */
[----:B------:R2:W4:Y:S04]  /*dd60*/  @!P0 LDG.E.U16 R127, desc[UR16][R120.64] ;  /* 0x00000010787f8981 */ /* 0x000528000c1e1500 */
[----:B------:R0:W-:Y:S01]  /*dd70*/  STS.U16 [R17+UR7+0x8500], R125 ;  /* 0x0085007d11007988 */ /* 0x0001e20008000407 */
[----:B--2---:R-:W-:Y:S02]  /*dd80*/  @!P0 IMAD.MOV.U32 R120, RZ, RZ, R21 ;  /* 0x000000ffff788224 */ /* 0x004fe400078e0015 */
[----:B------:R-:W-:Y:S01]  /*dd90*/  @!P0 IMAD.MOV.U32 R121, RZ, RZ, R96 ;  /* 0x000000ffff798224 */ /* 0x000fe200078e0060 */
[----:B------:R1:W-:Y:S01]  /*dda0*/  STL [R1+0x5b8], R3 ;  /* 0x0005b80301007387 */ /* 0x0003e20000100800 */
[----:B0-----:R-:W-:-:S03]  /*ddb0*/  PRMT R125, RZ, 0x7610, R125 ;  /* 0x00007610ff7d7816 */ /* 0x001fc6000000007d */
[----:B------:R0:W2:Y:S04]  /*ddc0*/  @!P0 LDG.E.U16 R126, desc[UR16][R120.64] ;  /* 0x00000010787e8981 */ /* 0x0000a8000c1e1500 */
[----:B------:R-:W2:Y:S04]  /*ddd0*/  LDL R205, [R1+0x434] ;  /* 0x0004340001cd7983 */ /* 0x000ea80000100800 */
[----:B------:R-:W2:Y:S04]  /*dde0*/  LDL R115, [R1+0x1b0] ;  /* 0x0001b00001737983 */ /* 0x000ea80000100800 */
[----:B------:R-:W2:Y:S04]  /*ddf0*/  LDL R107, [R1+0x1b4] ;  /* 0x0001b400016b7983 */ /* 0x000ea80000100800 */
[----:B-1----:R-:W2:Y:S04]  /*de00*/  LDL R3, [R1+0x174] ;  /* 0x0001740001037983 */ /* 0x002ea80000100800 */
[----:B------:R-:W2:Y:S04]  /*de10*/  LDL R99, [R1+0x170] ;  /* 0x0001700001637983 */ /* 0x000ea80000100800 */
[----:B------:R1:W-:Y:S01]  /*de20*/  STS.U16 [R17+UR7+0x8900], R124 ;  /* 0x0089007c11007988 */ /* 0x0003e20008000407 */
[----:B------:R-:W-:Y:S01]  /*de30*/  @!P0 IMAD.MOV.U32 R159, RZ, RZ, R219 ;  /* 0x000000ffff9f8224 */ /* 0x000fe200078e00db */
[----:B------:R-:W-:-:S02]  /*de40*/  PRMT R119, RZ, 0x7610, R119 ;  /* 0x00007610ff777816 */ /* 0x000fc40000000077 */
[----:B------:R-:W2:Y:S04]  /*de50*/  LDL R96, [R1+0x130] ;  /* 0x0001300001607983 */ /* 0x000ea80000100800 */
[----:B------:R-:W2:Y:S01]  /*de60*/  LDL R21, [R1+0x134] ;  /* 0x0001340001157983 */ /* 0x000ea20000100800 */
[----:B0-----:R-:W-:-:S03]  /*de70*/  @!P0 IMAD.MOV.U32 R120, RZ, RZ, R6 ;  /* 0x000000ffff788224 */ /* 0x001fc600078e0006 */
[----:B------:R-:W2:Y:S01]  /*de80*/  LDL R6, [R1+0x438] ;  /* 0x0004380001067983 */ /* 0x000ea20000100800 */
[----:B---3--:R-:W-:-:S03]  /*de90*/  @!P0 IMAD.MOV.U32 R121, RZ, RZ, R12 ;  /* 0x000000ffff798224 */ /* 0x008fc600078e000c */
[----:B------:R-:W3:Y:S04]  /*dea0*/  LDL R12, [R1+0x1f0] ;  /* 0x0001f000010c7983 */ /* 0x000ee80000100800 */
[----:B------:R4:W3:Y:S02]  /*deb0*/  @!P0 LDG.E.U16 R125, desc[UR16][R120.64] ;  /* 0x00000010787d8981 */ /* 0x0008e4000c1e1500 */
[----:B----4-:R-:W-:Y:S02]  /*dec0*/  @!P0 IMAD.MOV.U32 R120, RZ, RZ, R0 ;  /* 0x000000ffff788224 */ /* 0x010fe400078e0000 */
[----:B------:R-:W4:Y:S01]  /*ded0*/  LDL R0, [R1+0x1f4] ;  /* 0x0001f40001007983 */ /* 0x000f220000100800 */
[----:B-1----:R-:W-:Y:S01]  /*dee0*/  PRMT R124, RZ, 0x7610, R124 ;  /* 0x00007610ff7c7816 */ /* 0x002fe2000000007c */
[----:B------:R-:W-:-:S02]  /*def0*/  @!P0 IMAD.MOV.U32 R121, RZ, RZ, R222 ;  /* 0x000000ffff798224 */ /* 0x000fc400078e00de */
[----:B------:R0:W-:Y:S04]  /*df00*/  STS.U16 [R17+UR7+0x8d00], R123 ;  /* 0x008d007b11007988 */ /* 0x0001e80008000407 */
[----:B------:R1:W4:Y:S01]  /*df10*/  @!P0 LDG.E.U16 R124, desc[UR16][R120.64] ;  /* 0x00000010787c8981 */ /* 0x000322000c1e1500 */
[----:B0-----:R-:W-:Y:S01]  /*df20*/  PRMT R123, RZ, 0x7610, R123 ;  /* 0x00007610ff7b7816 */ /* 0x001fe2000000007b */
[----:B-1----:R-:W-:Y:S02]  /*df30*/  @!P0 IMAD.MOV.U32 R120, RZ, RZ, R252 ;  /* 0x000000ffff788224 */ /* 0x002fe400078e00fc */
[----:B------:R-:W-:Y:S01]  /*df40*/  @!P0 IMAD.MOV.U32 R121, RZ, RZ, R251 ;  /* 0x000000ffff798224 */ /* 0x000fe200078e00fb */
[----:B------:R0:W-:Y:S04]  /*df50*/  STS.U16 [R17+UR7+0x9100], R122 ;  /* 0x0091007a11007988 */ /* 0x0001e80008000407 */
[----:B------:R1:W4:Y:S01]  /*df60*/  @!P0 LDG.E.U16 R123, desc[UR16][R120.64] ;  /* 0x00000010787b8981 */ /* 0x000322000c1e1500 */
[----:B0-----:R-:W-:Y:S01]  /*df70*/  PRMT R122, RZ, 0x7610, R122 ;  /* 0x00007610ff7a7816 */ /* 0x001fe2000000007a */
[----:B-1----:R-:W-:-:S02]  /*df80*/  @!P0 IMAD.MOV.U32 R120, RZ, RZ, R236 ;  /* 0x000000ffff788224 */ /* 0x002fc400078e00ec */
[----:B------:R-:W-:Y:S01]  /*df90*/  @!P0 IMAD.MOV.U32 R121, RZ, RZ, R235 ;  /* 0x000000ffff798224 */ /* 0x000fe200078e00eb */
[----:B------:R0:W-:Y:S04]  /*dfa0*/  STS.U16 [R17+UR7+0x9500], R158 ;  /* 0x0095009e11007988 */ /* 0x0001e80008000407 */
[----:B------:R1:W4:Y:S01]  /*dfb0*/  @!P0 LDG.E.U16 R122, desc[UR16][R120.64] ;  /* 0x00000010787a8981 */ /* 0x000322000c1e1500 */
[----:B0-----:R-:W-:Y:S01]  /*dfc0*/  @!P0 IMAD.MOV.U32 R158, RZ, RZ, R220 ;  /* 0x000000ffff9e8224 */ /* 0x001fe200078e00dc */
[----:B-1----:R-:W-:Y:S02]  /*dfd0*/  PRMT R121, RZ, 0x7610, R121 ;  /* 0x00007610ff797816 */ /* 0x002fe40000000079 */
[----:B------:R-:W-:-:S04]  /*dfe0*/  PRMT R120, RZ, 0x7610, R120 ;  /* 0x00007610ff787816 */ /* 0x000fc80000000078 */
[----:B------:R0:W4:Y:S02]  /*dff0*/  @!P0 LDG.E.U16 R121, desc[UR16][R158.64] ;  /* 0x000000109e798981 */ /* 0x000124000c1e1500 */
[----:B0-----:R-:W-:Y:S02]  /*e000*/  @!P0 IMAD.MOV.U32 R158, RZ, RZ, R204 ;  /* 0x000000ffff9e8224 */ /* 0x001fe400078e00cc */
[----:B------:R-:W-:Y:S01]  /*e010*/  @!P0 IMAD.MOV.U32 R159, RZ, RZ, R203 ;  /* 0x000000ffff9f8224 */ /* 0x000fe200078e00cb */
[----:B------:R-:W-:Y:S04]  /*e020*/  STS.U16 [R17+UR7+0x9900], R192 ;  /* 0x009900c011007988 */ /* 0x000fe80008000407 */
[----:B------:R0:W4:Y:S04]  /*e030*/  @!P0 LDG.E.U16 R120, desc[UR16][R158.64] ;  /* 0x000000109e788981 */ /* 0x000128000c1e1500 */
[----:B------:R-:W-:Y:S01]  /*e040*/  STS.U16 [R17+UR7+0x9d00], R191 ;  /* 0x009d00bf11007988 */ /* 0x000fe20008000407 */
[----:B0-----:R-:W-:-:S02]  /*e050*/  @!P0 IMAD.MOV.U32 R158, RZ, RZ, R114 ;  /* 0x000000ffff9e8224 */ /* 0x001fc400078e0072 */
[----:B------:R-:W-:Y:S01]  /*e060*/  @!P0 IMAD.MOV.U32 R159, RZ, RZ, R94 ;  /* 0x000000ffff9f8224 */ /* 0x000fe200078e005e */
[----:B------:R0:W-:Y:S04]  /*e070*/  STS.U16 [R17+UR7+0xa100], R149 ;  /* 0x00a1009511007988 */ /* 0x0001e80008000407 */
[----:B------:R1:W4:Y:S01]  /*e080*/  @!P0 LDG.E.U16 R119, desc[UR16][R158.64] ;  /* 0x000000109e778981 */ /* 0x000322000c1e1500 */
[----:B0-----:R-:W-:Y:S01]  /*e090*/  PRMT R149, RZ, 0x7610, R149 ;  /* 0x00007610ff957816 */ /* 0x001fe20000000095 */
[----:B-1----:R-:W-:Y:S02]  /*e0a0*/  @!P0 IMAD.MOV.U32 R158, RZ, RZ, R106 ;  /* 0x000000ffff9e8224 */ /* 0x002fe400078e006a */
[----:B------:R-:W-:Y:S01]  /*e0b0*/  @!P0 IMAD.MOV.U32 R159, RZ, RZ, R15 ;  /* 0x000000ffff9f8224 */ /* 0x000fe200078e000f */
[----:B------:R0:W-:Y:S04]  /*e0c0*/  STS.U16 [R17+UR7+0xa500], R151 ;  /* 0x00a5009711007988 */ /* 0x0001e80008000407 */
[----:B------:R1:W4:Y:S01]  /*e0d0*/  @!P0 LDG.E.U16 R149, desc[UR16][R158.64] ;  /* 0x000000109e958981 */ /* 0x000322000c1e1500 */
[----:B0-----:R-:W-:-:S03]  /*e0e0*/  PRMT R151, RZ, 0x7610, R151 ;  /* 0x00007610ff977816 */ /* 0x001fc60000000097 */
[----:B------:R-:W-:Y:S01]  /*e0f0*/  STL [R1+0x5bc], R222 ;  /* 0x0005bcde01007387 */ /* 0x000fe20000100800 */
[----:B-1----:R-:W-:Y:S02]  /*e100*/  @!P0 IMAD.MOV.U32 R158, RZ, RZ, R97 ;  /* 0x000000ffff9e8224 */ /* 0x002fe400078e0061 */
[----:B------:R-:W-:Y:S01]  /*e110*/  @!P0 IMAD.MOV.U32 R159, RZ, RZ, R5 ;  /* 0x000000ffff9f8224 */ /* 0x000fe200078e0005 */
[----:B------:R-:W-:Y:S04]  /*e120*/  STL [R1+0x5c4], R252 ;  /* 0x0005c4fc01007387 */ /* 0x000fe80000100800 */
[----:B------:R0:W-:Y:S04]  /*e130*/  STS.U16 [R17+UR7+0xa900], R152 ;  /* 0x00a9009811007988 */ /* 0x0001e80008000407 */
[----:B------:R1:W-:Y:S04]  /*e140*/  STL [R1+0x5c0], R251 ;  /* 0x0005c0fb01007387 */ /* 0x0003e80000100800 */
[----:B------:R2:W4:Y:S01]  /*e150*/  @!P0 LDG.E.U16 R151, desc[UR16][R158.64] ;  /* 0x000000109e978981 */ /* 0x000522000c1e1500 */
[----:B0-----:R-:W-:-:S03]  /*e160*/  PRMT R152, RZ, 0x7610, R152 ;  /* 0x00007610ff987816 */ /* 0x001fc60000000098 */
[----:B-1----:R-:W4:Y:S01]  /*e170*/  LDL.LU R251, [R1+0x70] ;  /* 0x0000700001fb7983 */ /* 0x002f220000300800 */
[----:B--2---:R-:W-:-:S03]  /*e180*/  @!P0 IMAD.MOV.U32 R158, RZ, RZ, R6 ;  /* 0x000000ffff9e8224 */ /* 0x004fc600078e0006 */
[----:B------:R-:W-:Y:S01]  /*e190*/  STL [R1+0x5cc], R236 ;  /* 0x0005ccec01007387 */ /* 0x000fe20000100800 */
[----:B------:R-:W-:-:S03]  /*e1a0*/  @!P0 IMAD.MOV.U32 R159, RZ, RZ, R205 ;  /* 0x000000ffff9f8224 */ /* 0x000fc600078e00cd */
[----:B------:R-:W-:Y:S04]  /*e1b0*/  STL [R1+0x5c8], R235 ;  /* 0x0005c8eb01007387 */ /* 0x000fe80000100800 */
[----:B------:R-:W-:Y:S04]  /*e1c0*/  STL [R1+0x5d4], R220 ;  /* 0x0005d4dc01007387 */ /* 0x000fe80000100800 */
[----:B------:R-:W-:Y:S04]  /*e1d0*/  STL [R1+0x5d0], R219 ;  /* 0x0005d0db01007387 */ /* 0x000fe80000100800 */
[----:B------:R0:W-:Y:S04]  /*e1e0*/  STS.U16 [R17+UR7+0xad00], R155 ;  /* 0x00ad009b11007988 */ /* 0x0001e80008000407 */
[----:B------:R-:W-:Y:S04]  /*e1f0*/  STL [R1+0x5dc], R204 ;  /* 0x0005dccc01007387 */ /* 0x000fe80000100800 */
[----:B------:R3:W2:Y:S01]  /*e200*/  @!P0 LDG.E.U16 R152, desc[UR16][R158.64] ;  /* 0x000000109e988981 */ /* 0x0006a2000c1e1500 */
[----:B0-----:R-:W-:-:S03]  /*e210*/  PRMT R155, RZ, 0x7610, R155 ;  /* 0x00007610ff9b7816 */ /* 0x001fc6000000009b */
[----:B------:R-:W-:Y:S04]  /*e220*/  STL [R1+0x5d8], R203 ;  /* 0x0005d8cb01007387 */ /* 0x000fe80000100800 */
[----:B------:R0:W-:Y:S04]  /*e230*/  STL [R1+0x5e4], R114 ;  /* 0x0005e47201007387 */ /* 0x0001e80000100800 */
[----:B------:R1:W-:Y:S04]  /*e240*/  STS.U16 [R17+UR7+0xb100], R156 ;  /* 0x00b1009c11007988 */ /* 0x0003e80008000407 */
[----:B0-----:R-:W2:Y:S04]  /*e250*/  LDL.LU R114, [R1+0x74] ;  /* 0x0000740001727983 */ /* 0x001ea80000300800 */
[----:B------:R-:W-:Y:S01]  /*e260*/  STL [R1+0x5e0], R94 ;  /* 0x0005e05e01007387 */ /* 0x000fe20000100800 */
[----:B-1----:R-:W-:-:S03]  /*e270*/  PRMT R156, RZ, 0x7610, R156 ;  /* 0x00007610ff9c7816 */ /* 0x002fc6000000009c */
[----:B------:R-:W-:Y:S04]  /*e280*/  STL [R1+0x5ec], R106 ;  /* 0x0005ec6a01007387 */ /* 0x000fe80000100800 */
[----:B------:R-:W-:Y:S04]  /*e290*/  STL [R1+0x5e8], R15 ;  /* 0x0005e80f01007387 */ /* 0x000fe80000100800 */
[----:B------:R-:W-:Y:S04]  /*e2a0*/  STL [R1+0x5f4], R97 ;  /* 0x0005f46101007387 */ /* 0x000fe80000100800 */
[----:B------:R0:W-:Y:S01]  /*e2b0*/  STL [R1+0x5f0], R5 ;  /* 0x0005f00501007387 */ /* 0x0001e20000100800 */
[----:B---3--:R-:W-:-:S03]  /*e2c0*/  @!P0 IMAD.MOV.U32 R159, RZ, RZ, R12 ;  /* 0x000000ffff9f8224 */ /* 0x008fc600078e000c */
[----:B0-----:R-:W3:Y:S04]  /*e2d0*/  LDL.LU R5, [R1+0xb0] ;  /* 0x0000b00001057983 */ /* 0x001ee80000300800 */
[----:B------:R-:W2:Y:S04]  /*e2e0*/  LDL R6, [R1+0xf4] ;  /* 0x0000f40001067983 */ /* 0x000ea80000100800 */
[----:B------:R-:W3:Y:S01]  /*e2f0*/  LDL R12, [R1+0xf0] ;  /* 0x0000f000010c7983 */ /* 0x000ee20000100800 */
[----:B----4-:R-:W-:-:S03]  /*e300*/  @!P0 IMAD.MOV.U32 R158, RZ, RZ, R0 ;  /* 0x000000ffff9e8224 */ /* 0x010fc600078e0000 */
[----:B------:R-:W4:Y:S04]  /*e310*/  LDL R0, [R1+0xb4] ;  /* 0x0000b40001007983 */ /* 0x000f280000100800 */
[----:B------:R0:W4:Y:S02]  /*e320*/  @!P0 LDG.E.U16 R155, desc[UR16][R158.64] ;  /* 0x000000109e9b8981 */ /* 0x000124000c1e1500 */
[----:B0-----:R-:W-:Y:S02]  /*e330*/  @!P0 IMAD.MOV.U32 R158, RZ, RZ, R107 ;  /* 0x000000ffff9e8224 */ /* 0x001fe400078e006b */
[----:B------:R-:W-:-:S05]  /*e340*/  @!P0 IMAD.MOV.U32 R159, RZ, RZ, R115 ;  /* 0x000000ffff9f8224 */ /* 0x000fca00078e0073 */
[----:B------:R0:W4:Y:S02]  /*e350*/  @!P0 LDG.E.U16 R156, desc[UR16][R158.64] ;  /* 0x000000109e9c8981 */ /* 0x000124000c1e1500 */
[----:B0-----:R-:W-:Y:S02]  /*e360*/  @!P0 IMAD.MOV.U32 R158, RZ, RZ, R3 ;  /* 0x000000ffff9e8224 */ /* 0x001fe400078e0003 */
[----:B------:R-:W4:Y:S01]  /*e370*/  LDL R3, [R1+0x568] ;  /* 0x0005680001037983 */ /* 0x000f220000100800 */
[----:B------:R-:W-:-:S03]  /*e380*/  @!P0 IMAD.MOV.U32 R159, RZ, RZ, R99 ;  /* 0x000000ffff9f8224 */ /* 0x000fc600078e0063 */
[----:B------:R-:W4:Y:S04]  /*e390*/  LDL.LU R106, [R1+0xa8] ;  /* 0x0000a800016a7983 */ /* 0x000f280000300800 */
[----:B------:R-:W4:Y:S04]  /*e3a0*/  LDL.LU R204, [R1+0x6c] ;  /* 0x00006c0001cc7983 */ /* 0x000f280000300800 */
[----:B------:R-:W4:Y:S04]  /*e3b0*/  LDL.LU R222, [R1+0x68] ;  /* 0x0000680001de7983 */ /* 0x000f280000300800 */
[----:B------:R-:W4:Y:S04]  /*e3c0*/  LDL.LU R99, [R1+0x34] ;  /* 0x0000340001637983 */ /* 0x000f280000300800 */
[----:B------:R0:W-:Y:S04]  /*e3d0*/  STS.U16 [R17+UR7+0xb500], R160 ;  /* 0x00b500a011007988 */ /* 0x0001e80008000407 */
[----:B------:R1:W-:Y:S04]  /*e3e0*/  STS.U16 [R17+UR7+0xb900], R163 ;  /* 0x00b900a311007988 */ /* 0x0003e80008000407 */
[----:B------:R-:W4:Y:S01]  /*e3f0*/  LDL.LU R107, [R1+0x2c] ;  /* 0x00002c00016b7983 */ /* 0x000f220000300800 */
[----:B0-----:R-:W-:-:S02]  /*e400*/  PRMT R160, RZ, 0x7610, R160 ;  /* 0x00007610ffa07816 */ /* 0x001fc400000000a0 */
[----:B-1----:R-:W-:Y:S01]  /*e410*/  PRMT R163, RZ, 0x7610, R163 ;  /* 0x00007610ffa37816 */ /* 0x002fe200000000a3 */
[----:B------:R0:W-:Y:S04]  /*e420*/  STS.U16 [R17+UR7+0xbd00], R165 ;  /* 0x00bd00a511007988 */ /* 0x0001e80008000407 */
[----:B------:R1:W4:Y:S04]  /*e430*/  @!P0 LDG.E.U16 R160, desc[UR16][R158.64] ;  /* 0x000000109ea08981 */ /* 0x000328000c1e1500 */
[----:B------:R-:W4:Y:S01]  /*e440*/  LDL.LU R237, [R1+0x28] ;  /* 0x0000280001ed7983 */ /* 0x000f220000300800 */
[----:B0-----:R-:W-:-:S03]  /*e450*/  PRMT R165, RZ, 0x7610, R165 ;  /* 0x00007610ffa57816 */ /* 0x001fc600000000a5 */
[----:B------:R-:W4:Y:S01]  /*e460*/  LDL R115, [R1+0x42c] ;  /* 0x00042c0001737983 */ /* 0x000f220000100800 */
[----:B-1----:R-:W-:Y:S02]  /*e470*/  @!P0 IMAD.MOV.U32 R158, RZ, RZ, R21 ;  /* 0x000000ffff9e8224 */ /* 0x002fe400078e0015 */
[----:B------:R-:W-:Y:S01]  /*e480*/  @!P0 IMAD.MOV.U32 R159, RZ, RZ, R96 ;  /* 0x000000ffff9f8224 */ /* 0x000fe200078e0060 */
[----:B------:R-:W4:Y:S04]  /*e490*/  LDL R97, [R1+0x430] ;  /* 0x0004300001617983 */ /* 0x000f280000100800 */
[----:B------:R2:W4:Y:S04]  /*e4a0*/  @!P0 LDG.E.U16 R163, desc[UR16][R158.64] ;  /* 0x000000109ea38981 */ /* 0x000528000c1e1500 */
[----:B------:R-:W4:Y:S04]  /*e4b0*/  LDL R96, [R1+0x1e8] ;  /* 0x0001e80001607983 */ /* 0x000f280000100800 */
[----:B------:R-:W4:Y:S04]  /*e4c0*/  LDL R94, [R1+0x1ec] ;  /* 0x0001ec00015e7983 */ /* 0x000f280000100800 */
[----:B------:R-:W4:Y:S04]  /*e4d0*/  LDL R21, [R1+0x1a8] ;  /* 0x0001a80001157983 */ /* 0x000f280000100800 */
[----:B------:R-:W4:Y:S04]  /*e4e0*/  LDL R17, [R1+0x1ac] ;  /* 0x0001ac0001117983 */ /* 0x000f280000100800 */
[----:B------:R-:W4:Y:S01]  /*e4f0*/  LDL R15, [R1+0x168] ;  /* 0x00016800010f7983 */ /* 0x000f220000100800 */
[----:B--2---:R-:W-:-:S03]  /*e500*/  @!P0 IMAD.MOV.U32 R158, RZ, RZ, R6 ;  /* 0x000000ffff9e8224 */ /* 0x004fc600078e0006 */
[----:B------:R-:W2:Y:S01]  /*e510*/  LDL R6, [R1+0x12c] ;  /* 0x00012c0001067983 */ /* 0x000ea20000100800 */
[----:B---3--:R-:W-:-:S03]  /*e520*/  @!P0 IMAD.MOV.U32 R159, RZ, RZ, R12 ;  /* 0x000000ffff9f8224 */ /* 0x008fc600078e000c */
[----:B------:R-:W3:Y:S04]  /*e530*/  LDL R12, [R1+0x16c] ;  /* 0x00016c00010c7983 */ /* 0x000ee80000100800 */
[----:B------:R0:W2:Y:S02]  /*e540*/  @!P0 LDG.E.U16 R165, desc[UR16][R158.64] ;  /* 0x000000109ea58981 */ /* 0x0000a4000c1e1500 */
[----:B0-----:R-:W-:Y:S02]  /*e550*/  @!P0 IMAD.MOV.U32 R159, RZ, RZ, R5 ;  /* 0x000000ffff9f8224 */ /* 0x001fe400078e0005 */
[----:B----4-:R-:W-:Y:S02]  /*e560*/  @!P0 IMAD.MOV.U32 R158, RZ, RZ, R0 ;  /* 0x000000ffff9e8224 */ /* 0x010fe400078e0000 */
[----:B------:R-:W4:Y:S04]  /*e570*/  LDL R0, [R1+0x564] ;  /* 0x0005640001007983 */ /* 0x000f280000100800 */
[----:B------:R0:W-:Y:S04]  /*e580*/  STS.U16 [R3+UR7+0x8200], R166 ;  /* 0x008200a603007988 */ /* 0x0001e80008000407 */
[----:B------:R1:W-:Y:S01]  /*e590*/  STS.U16 [R3+UR7+0x8600], R169 ;  /* 0x008600a903007988 */ /* 0x0003e20008000407 */
[----:B0-----:R-:W-:-:S02]  /*e5a0*/  PRMT R166, RZ, 0x7610, R166 ;  /* 0x00007610ffa67816 */ /* 0x001fc400000000a6 */
        /* <DEDUP_REMOVED lines=22> */
[----:B------:R-:W-:Y:S01]  /*e710*/  STL [R1+0x5fc], R5 ;  /* 0x0005fc0501007387 */ /* 0x000fe20000100800 */
[----:B0-----:R-:W-:Y:S02]  /*e720*/  @!P0 IMAD.MOV.U32 R158, RZ, RZ, R218 ;  /* 0x000000ffff9e8224 */ /* 0x001fe400078e00da */
[----:B------:R-:W-:Y:S01]  /*e730*/  @!P0 IMAD.MOV.U32 R159, RZ, RZ, R217 ;  /* 0x000000ffff9f8224 */ /* 0x000fe200078e00d9 */
[----:B------:R0:W-:Y:S04]  /*e740*/  STS.U16 [R3+UR7+0x9a00], R179 ;  /* 0x009a00b303007988 */ /* 0x0001e80008000407 */
[----:B------:R-:W-:Y:S04]  /*e750*/  STL [R1+0x600], R114 ;  /* 0x0006007201007387 */ /* 0x000fe80000100800 */
[----:B------:R1:W4:Y:S01]  /*e760*/  @!P0 LDG.E.U16 R176, desc[UR16][R158.64] ;  /* 0x000000109eb08981 */ /* 0x000322000c1e1500 */
[----:B0-----:R-:W-:-:S03]  /*e770*/  PRMT R179, RZ, 0x7610, R179 ;  /* 0x00007610ffb37816 */ /* 0x001fc600000000b3 */
[----:B------:R-:W-:Y:S04]  /*e780*/  STL [R1+0x5f8], R251 ;  /* 0x0005f8fb01007387 */ /* 0x000fe80000100800 */
[----:B------:R-:W-:Y:S01]  /*e790*/  STL [R1+0x608], R99 ;  /* 0x0006086301007387 */ /* 0x000fe20000100800 */
[----:B-1----:R-:W-:Y:S02]  /*e7a0*/  @!P0 IMAD.MOV.U32 R158, RZ, RZ, R202 ;  /* 0x000000ffff9e8224 */ /* 0x002fe400078e00ca */
[----:B------:R-:W-:Y:S01]  /*e7b0*/  @!P0 IMAD.MOV.U32 R159, RZ, RZ, R201 ;  /* 0x000000ffff9f8224 */ /* 0x000fe200078e00c9 */
[----:B------:R-:W-:Y:S04]  /*e7c0*/  STL [R1+0x604], R238 ;  /* 0x000604ee01007387 */ /* 0x000fe80000100800 */
[----:B------:R-:W-:Y:S04]  /*e7d0*/  STL [R1+0x610], R250 ;  /* 0x000610fa01007387 */ /* 0x000fe80000100800 */
[----:B------:R0:W-:Y:S04]  /*e7e0*/  STL [R1+0x60c], R249 ;  /* 0x00060cf901007387 */ /* 0x0001e80000100800 */
[----:B------:R1:W-:Y:S04]  /*e7f0*/  STS.U16 [R3+UR7+0x9e00], R181 ;  /* 0x009e00b503007988 */ /* 0x0003e80008000407 */
[----:B------:R1:W4:Y:S04]  /*e800*/  @!P0 LDG.E.U16 R179, desc[UR16][R158.64] ;  /* 0x000000109eb38981 */ /* 0x000328000c1e1500 */
[----:B0-----:R-:W4:Y:S01]  /*e810*/  LDL.LU R249, [R1+0xac] ;  /* 0x0000ac0001f97983 */ /* 0x001f220000300800 */
[----:B-1----:R-:W-:-:S03]  /*e820*/  PRMT R181, RZ, 0x7610, R181 ;  /* 0x00007610ffb57816 */ /* 0x002fc600000000b5 */
[----:B------:R0:W-:Y:S01]  /*e830*/  STL [R1+0x618], R234 ;  /* 0x000618ea01007387 */ /* 0x0001e20000100800 */
[----:B------:R-:W-:Y:S02]  /*e840*/  @!P0 IMAD.MOV.U32 R158, RZ, RZ, R113 ;  /* 0x000000ffff9e8224 */ /* 0x000fe400078e0071 */
[----:B------:R-:W-:Y:S01]  /*e850*/  @!P0 IMAD.MOV.U32 R159, RZ, RZ, R92 ;  /* 0x000000ffff9f8224 */ /* 0x000fe200078e005c */
[----:B------:R1:W-:Y:S04]  /*e860*/  STS.U16 [R3+UR7+0xa200], R183 ;  /* 0x00a200b703007988 */ /* 0x0003e80008000407 */
[----:B------:R1:W4:Y:S04]  /*e870*/  @!P0 LDG.E.U16 R181, desc[UR16][R158.64] ;  /* 0x000000109eb58981 */ /* 0x000328000c1e1500 */
[----:B0-----:R-:W4:Y:S04]  /*e880*/  LDL.LU R234, [R1+0xe8] ;  /* 0x0000e80001ea7983 */ /* 0x001f280000300800 */
[----:B------:R-:W-:Y:S01]  /*e890*/  STL [R1+0x614], R233 ;  /* 0x000614e901007387 */ /* 0x000fe20000100800 */
[----:B-1----:R-:W-:-:S03]  /*e8a0*/  PRMT R183, RZ, 0x7610, R183 ;  /* 0x00007610ffb77816 */ /* 0x002fc600000000b7 */
[----:B------:R-:W-:Y:S01]  /*e8b0*/  STL [R1+0x620], R218 ;  /* 0x000620da01007387 */ /* 0x000fe20000100800 */
[----:B------:R-:W-:-:S03]  /*e8c0*/  @!P0 IMAD.MOV.U32 R158, RZ, RZ, R105 ;  /* 0x000000ffff9e8224 */ /* 0x000fc600078e0069 */
[----:B------:R-:W-:Y:S01]  /*e8d0*/  STL [R1+0x61c], R217 ;  /* 0x00061cd901007387 */ /* 0x000fe20000100800 */
[----:B------:R-:W-:-:S03]  /*e8e0*/  @!P0 IMAD.MOV.U32 R159, RZ, RZ, R13 ;  /* 0x000000ffff9f8224 */ /* 0x000fc600078e000d */
[----:B------:R-:W-:Y:S04]  /*e8f0*/  STL [R1+0x628], R202 ;  /* 0x000628ca01007387 */ /* 0x000fe80000100800 */
[----:B------:R-:W-:Y:S04]  /*e900*/  STL [R1+0x624], R201 ;  /* 0x000624c901007387 */ /* 0x000fe80000100800 */
[----:B------:R-:W-:Y:S04]  /*e910*/  STL [R1+0x630], R113 ;  /* 0x0006307101007387 */ /* 0x000fe80000100800 */
[----:B------:R-:W-:Y:S04]  /*e920*/  STL [R1+0x62c], R92 ;  /* 0x00062c5c01007387 */ /* 0x000fe80000100800 */
[----:B------:R-:W-:Y:S04]  /*e930*/  STL [R1+0x638], R105 ;  /* 0x0006386901007387 */ /* 0x000fe80000100800 */
[----:B------:R0:W-:Y:S04]  /*e940*/  STL [R1+0x634], R13 ;  /* 0x0006340d01007387 */ /* 0x0001e80000100800 */
[----:B------:R1:W4:Y:S04]  /*e950*/  @!P0 LDG.E.U16 R183, desc[UR16][R158.64] ;  /* 0x000000109eb78981 */ /* 0x000328000c1e1500 */
[----:B0-----:R-:W4:Y:S01]  /*e960*/  LDL.LU R13, [R1+0xec] ;  /* 0x0000ec00010d7983 */ /* 0x001f220000300800 */
[----:B-1----:R-:W-:-:S03]  /*e970*/  @!P0 IMAD.MOV.U32 R158, RZ, RZ, R95 ;  /* 0x000000ffff9e8224 */ /* 0x002fc600078e005f */
[----:B------:R0:W-:Y:S04]  /*e980*/  STL [R1+0x640], R95 ;  /* 0x0006405f01007387 */ /* 0x0001e80000100800 */
[----:B0-----:R-:W4:Y:S01]  /*e990*/  LDL.LU R95, [R1+0x128] ;  /* 0x00012800015f7983 */ /* 0x001f220000300800 */
        /* <DEDUP_REMOVED lines=22> */
[----:B---3--:R-:W-:Y:S02]  /*eb00*/  @!P0 IMAD.MOV.U32 R158, RZ, RZ, R12 ;  /* 0x000000ffff9e8224 */ /* 0x008fe400078e000c */
[----:B------:R-:W-:Y:S01]  /*eb10*/  @!P0 IMAD.MOV.U32 R159, RZ, RZ, R15 ;  /* 0x000000ffff9f8224 */ /* 0x000fe200078e000f */
[----:B0-----:R-:W-:-:S04]  /*eb20*/  PRMT R186, RZ, 0x7610, R186 ;  /* 0x00007610ffba7816 */ /* 0x001fc800000000ba */
[----:B------:R2:W3:Y:S04]  /*eb30*/  @!P0 LDG.E.U16 R189, desc[UR16][R158.64] ;  /* 0x000000109ebd8981 */ /* 0x0004e8000c1e1500 */
[----:B------:R0:W-:Y:S01]  /*eb40*/  STS.U16 [R3+UR7+0xbe00], R185 ;  /* 0x00be00b903007988 */ /* 0x0001e20008000407 */
[----:B--2---:R-:W-:Y:S01]  /*eb50*/  @!P0 IMAD.MOV.U32 R158, RZ, RZ, R6 ;  /* 0x000000ffff9e8224 */ /* 0x004fe200078e0006 */
[----:B0-----:R-:W-:Y:S02]  /*eb60*/  PRMT R185, RZ, 0x7610, R185 ;  /* 0x00007610ffb97816 */ /* 0x001fe400000000b9 */
[----:B----4-:R0:W-:Y:S04]  /*eb70*/  STS.U16 [R0+UR7+0x8300], R182 ;  /* 0x008300b600007988 */ /* 0x0101e80008000407 */
[----:B------:R1:W-:Y:S01]  /*eb80*/  STS.U16 [R0+UR7+0x8700], R180 ;  /* 0x008700b400007988 */ /* 0x0003e20008000407 */
[----:B0-----:R-:W-:-:S02]  /*eb90*/  PRMT R182, RZ, 0x7610, R182 ;  /* 0x00007610ffb67816 */ /* 0x001fc400000000b6 */
[----:B-1----:R-:W-:Y:S01]  /*eba0*/  PRMT R180, RZ, 0x7610, R180 ;  /* 0x00007610ffb47816 */ /* 0x002fe200000000b4 */
[----:B------:R0:W-:Y:S04]  /*ebb0*/  STS.U16 [R0+UR7+0x8b00], R178 ;  /* 0x008b00b200007988 */ /* 0x0001e80008000407 */
[----:B------:R1:W-:Y:S01]  /*ebc0*/  STS.U16 [R0+UR7+0x8f00], R177 ;  /* 0x008f00b100007988 */ /* 0x0003e20008000407 */
[----:B0-----:R-:W-:Y:S02]  /*ebd0*/  PRMT R178, RZ, 0x7610, R178 ;  /* 0x00007610ffb27816 */ /* 0x001fe400000000b2 */
[----:B-1----:R-:W-:Y:S01]  /*ebe0*/  PRMT R177, RZ, 0x7610, R177 ;  /* 0x00007610ffb17816 */ /* 0x002fe200000000b1 */
[----:B------:R-:W-:Y:S04]  /*ebf0*/  STL [R1+0x63c], R4 ;  /* 0x00063c0401007387 */ /* 0x000fe80000100800 */
[----:B------:R0:W-:Y:S04]  /*ec00*/  STS.U16 [R0+UR7+0x9300], R174 ;  /* 0x009300ae00007988 */ /* 0x0001e80008000407 */
[----:B------:R1:W-:Y:S01]  /*ec10*/  STS.U16 [R0+UR7+0x9700], R172 ;  /* 0x009700ac00007988 */ /* 0x0003e20008000407 */
[----:B0-----:R-:W-:-:S02]  /*ec20*/  PRMT R174, RZ, 0x7610, R174 ;  /* 0x00007610ffae7816 */ /* 0x001fc400000000ae */
[----:B-1----:R-:W-:Y:S01]  /*ec30*/  PRMT R172, RZ, 0x7610, R172 ;  /* 0x00007610ffac7816 */ /* 0x002fe200000000ac */
[----:B------:R0:W-:Y:S04]  /*ec40*/  STS.U16 [R0+UR7+0x9b00], R171 ;  /* 0x009b00ab00007988 */ /* 0x0001e80008000407 */
[----:B------:R1:W-:Y:S01]  /*ec50*/  STS.U16 [R0+UR7+0x9f00], R168 ;  /* 0x009f00a800007988 */ /* 0x0003e20008000407 */
[----:B0-----:R-:W-:Y:S02]  /*ec60*/  PRMT R171, RZ, 0x7610, R171 ;  /* 0x00007610ffab7816 */ /* 0x001fe400000000ab */
[----:B-1----:R-:W-:Y:S01]  /*ec70*/  PRMT R168, RZ, 0x7610, R168 ;  /* 0x00007610ffa87816 */ /* 0x002fe200000000a8 */
[----:B------:R-:W-:-:S05]  /*ec80*/  @!P0 IMAD.MOV.U32 R159, RZ, RZ, R95 ;  /* 0x000000ffff9f8224 */ /* 0x000fca00078e005f */
[----:B------:R0:W2:Y:S02]  /*ec90*/  @!P0 LDG.E.U16 R186, desc[UR16][R158.64] ;  /* 0x000000109eba8981 */ /* 0x0000a4000c1e1500 */
[----:B0-----:R-:W-:Y:S02]  /*eca0*/  @!P0 IMAD.MOV.U32 R158, RZ, RZ, R13 ;  /* 0x000000ffff9e8224 */ /* 0x001fe400078e000d */
[----:B------:R-:W-:-:S05]  /*ecb0*/  @!P0 IMAD.MOV.U32 R159, RZ, RZ, R234 ;  /* 0x000000ffff9f8224 */ /* 0x000fca00078e00ea */
[----:B------:R0:W4:Y:S02]  /*ecc0*/  @!P0 LDG.E.U16 R185, desc[UR16][R158.64] ;  /* 0x000000109eb98981 */ /* 0x000124000c1e1500 */
        /* <DEDUP_REMOVED lines=8> */
[----:B------:R0:W4:Y:S04]  /*ed50*/  @!P0 LDG.E.U16 R178, desc[UR16][R158.64] ;  /* 0x000000109eb28981 */ /* 0x000128000c1e1500 */
[----:B------:R-:W-:Y:S04]  /*ed60*/  STL [R1+0x64c], R95 ;  /* 0x00064c5f01007387 */ /* 0x000fe80000100800 */
[----:B------:R-:W3:Y:S01]  /*ed70*/  LDL R12, [R1+0x220] ;  /* 0x00022000010c7983 */ /* 0x000ee20000100800 */
[----:B0-----:R-:W-:Y:S02]  /*ed80*/  @!P0 IMAD.MOV.U32 R158, RZ, RZ, R248 ;  /* 0x000000ffff9e8224 */ /* 0x001fe400078e00f8 */
[----:B------:R-:W-:Y:S01]  /*ed90*/  @!P0 IMAD.MOV.U32 R159, RZ, RZ, R247 ;  /* 0x000000ffff9f8224 */ /* 0x000fe200078e00f7 */
[----:B------:R-:W2:Y:S04]  /*eda0*/  LDL R6, [R1+0x428] ;  /* 0x0004280001067983 */ /* 0x000ea80000100800 */
[----:B------:R0:W4:Y:S04]  /*edb0*/  @!P0 LDG.E.U16 R177, desc[UR16][R158.64] ;  /* 0x000000109eb18981 */ /* 0x000128000c1e1500 */
[----:B------:R-:W4:Y:S04]  /*edc0*/  LDL R5, [R1+0x1e0] ;  /* 0x0001e00001057983 */ /* 0x000f280000100800 */
[----:B------:R-:W4:Y:S01]  /*edd0*/  LDL R3, [R1+0x1e4] ;  /* 0x0001e40001037983 */ /* 0x000f220000100800 */
[----:B0-----:R-:W-:-:S02]  /*ede0*/  @!P0 IMAD.MOV.U32 R158, RZ, RZ, R232 ;  /* 0x000000ffff9e8224 */ /* 0x001fc400078e00e8 */
[----:B------:R-:W-:Y:S01]  /*edf0*/  @!P0 IMAD.MOV.U32 R159, RZ, RZ, R231 ;  /* 0x000000ffff9f8224 */ /* 0x000fe200078e00e7 */
[----:B------:R-:W4:Y:S04]  /*ee00*/  LDL.LU R4, [R1+0x120] ;  /* 0x0001200001047983 */ /* 0x000f280000300800 */
[----:B------:R-:W-:Y:S04]  /*ee10*/  STL [R1+0x648], R13 ;  /* 0x0006480d01007387 */ /* 0x000fe80000100800 */
[----:B------:R-:W-:Y:S04]  /*ee20*/  STL [R1+0x644], R234 ;  /* 0x000644ea01007387 */ /* 0x000fe80000100800 */
[----:B------:R0:W-:Y:S04]  /*ee30*/  STL [R1+0x654], R249 ;  /* 0x000654f901007387 */ /* 0x0001e80000100800 */
[----:B------:R1:W4:Y:S04]  /*ee40*/  @!P0 LDG.E.U16 R174, desc[UR16][R158.64] ;  /* 0x000000109eae8981 */ /* 0x000328000c1e1500 */
[----:B0-----:R-:W4:Y:S04]  /*ee50*/  LDL.LU R249, [R1+0x124] ;  /* 0x0001240001f97983 */ /* 0x001f280000300800 */
[----:B------:R-:W-:Y:S01]  /*ee60*/  STL [R1+0x650], R106 ;  /* 0x0006506a01007387 */ /* 0x000fe20000100800 */
[----:B-1----:R-:W-:-:S02]  /*ee70*/  @!P0 IMAD.MOV.U32 R158, RZ, RZ, R216 ;  /* 0x000000ffff9e8224 */ /* 0x002fc400078e00d8 */
[----:B------:R-:W-:Y:S01]  /*ee80*/  @!P0 IMAD.MOV.U32 R159, RZ, RZ, R215 ;  /* 0x000000ffff9f8224 */ /* 0x000fe200078e00d7 */
[----:B------:R-:W-:Y:S04]  /*ee90*/  STL [R1+0x65c], R204 ;  /* 0x00065ccc01007387 */ /* 0x000fe80000100800 */
        /* <DEDUP_REMOVED lines=22> */
[----:B-1----:R-:W-:-:S03]  /*f000*/  @!P0 IMAD.MOV.U32 R158, RZ, RZ, R104 ;  /* 0x000000ffff9e8224 */ /* 0x002fc600078e0068 */
[----:B------:R-:W-:Y:S04]  /*f010*/  STL [R1+0x688], R90 ;  /* 0x0006885a01007387 */ /* 0x000fe80000100800 */
        /* <DEDUP_REMOVED lines=13> */
[----:B------:R0:W-:Y:S04]  /*f0f0*/  STS.U16 [R0+UR7+0xaf00], R161 ;  /* 0x00af00a100007988 */ /* 0x0001e80008000407 */
[----:B------:R1:W-:Y:S01]  /*f100*/  STS.U16 [R0+UR7+0xb300], R157 ;  /* 0x00b3009d00007988 */ /* 0x0003e20008000407 */
[----:B0-----:R-:W-:Y:S02]  /*f110*/  PRMT R161, RZ, 0x7610, R161 ;  /* 0x00007610ffa17816 */ /* 0x001fe400000000a1 */
[----:B-1----:R-:W-:Y:S01]  /*f120*/  PRMT R157, RZ, 0x7610, R157 ;  /* 0x00007610ff9d7816 */ /* 0x002fe2000000009d */
[----:B------:R-:W-:Y:S04]  /*f130*/  STL [R1+0x690], R11 ;  /* 0x0006900b01007387 */ /* 0x000fe80000100800 */
[----:B------:R-:W-:Y:S04]  /*f140*/  STL [R1+0x69c], R93 ;  /* 0x00069c5d01007387 */ /* 0x000fe80000100800 */
[----:B------:R0:W-:Y:S04]  /*f150*/  STS.U16 [R0+UR7+0xb700], R154 ;  /* 0x00b7009a00007988 */ /* 0x0001e80008000407 */
[----:B------:R-:W-:Y:S01]  /*f160*/  STL [R1+0x698], R117 ;  /* 0x0006987501007387 */ /* 0x000fe20000100800 */
[----:B0-----:R-:W-:Y:S01]  /*f170*/  PRMT R154, RZ, 0x7610, R154 ;  /* 0x00007610ff9a7816 */ /* 0x001fe2000000009a */
[----:B---3--:R-:W-:-:S02]  /*f180*/  @!P0 IMAD.MOV.U32 R159, RZ, RZ, R12 ;  /* 0x000000ffff9f8224 */ /* 0x008fc400078e000c */
[----:B--2---:R-:W-:-:S05]  /*f190*/  @!P0 IMAD.MOV.U32 R158, RZ, RZ, R6 ;  /* 0x000000ffff9e8224 */ /* 0x004fca00078e0006 */
[----:B------:R4:W2:Y:S02]  /*f1a0*/  @!P0 LDG.E.U16 R162, desc[UR16][R158.64] ;  /* 0x000000109ea28981 */ /* 0x0008a4000c1e1500 */
[----:B----4-:R-:W-:Y:S02]  /*f1b0*/  @!P0 IMAD.MOV.U32 R158, RZ, RZ, R3 ;  /* 0x000000ffff9e8224 */ /* 0x010fe400078e0003 */
[----:B------:R-:W-:-:S05]  /*f1c0*/  @!P0 IMAD.MOV.U32 R159, RZ, RZ, R5 ;  /* 0x000000ffff9f8224 */ /* 0x000fca00078e0005 */
[----:B------:R0:W3:Y:S02]  /*f1d0*/  @!P0 LDG.E.U16 R161, desc[UR16][R158.64] ;  /* 0x000000109ea18981 */ /* 0x0000e4000c1e1500 */
[----:B0-----:R-:W-:Y:S02]  /*f1e0*/  @!P0 IMAD.MOV.U32 R159, RZ, RZ, R199 ;  /* 0x000000ffff9f8224 */ /* 0x001fe400078e00c7 */
[----:B------:R-:W-:Y:S01]  /*f1f0*/  @!P0 IMAD.MOV.U32 R158, RZ, RZ, R104 ;  /* 0x000000ffff9e8224 */ /* 0x000fe200078e0068 */
[----:B------:R-:W-:Y:S04]  /*f200*/  STL [R1+0x6a4], R104 ;  /* 0x0006a46801007387 */ /* 0x000fe80000100800 */
[----:B------:R0:W4:Y:S04]  /*f210*/  @!P0 LDG.E.U16 R157, desc[UR16][R158.64] ;  /* 0x000000109e9d8981 */ /* 0x000128000c1e1500 */
[----:B------:R-:W-:Y:S04]  /*f220*/  STL [R1+0x6a0], R199 ;  /* 0x0006a0c701007387 */ /* 0x000fe80000100800 */
[----:B------:R-:W-:Y:S01]  /*f230*/  STL [R1+0x6ac], R232 ;  /* 0x0006ace801007387 */ /* 0x000fe20000100800 */
[----:B0-----:R-:W-:-:S02]  /*f240*/  @!P0 IMAD.MOV.U32 R158, RZ, RZ, R232 ;  /* 0x000000ffff9e8224 */ /* 0x001fc400078e00e8 */
[----:B------:R-:W-:Y:S01]  /*f250*/  @!P0 IMAD.MOV.U32 R159, RZ, RZ, R237 ;  /* 0x000000ffff9f8224 */ /* 0x000fe200078e00ed */
[----:B------:R-:W-:Y:S04]  /*f260*/  STL [R1+0x6a8], R237 ;  /* 0x0006a8ed01007387 */ /* 0x000fe80000100800 */
[----:B------:R-:W-:Y:S04]  /*f270*/  STL [R1+0x6b4], R249 ;  /* 0x0006b4f901007387 */ /* 0x000fe80000100800 */
[----:B------:R0:W4:Y:S04]  /*f280*/  @!P0 LDG.E.U16 R154, desc[UR16][R158.64] ;  /* 0x000000109e9a8981 */ /* 0x000128000c1e1500 */
[----:B------:R1:W-:Y:S04]  /*f290*/  STL [R1+0x6b0], R4 ;  /* 0x0006b00401007387 */ /* 0x0003e80000100800 */
[----:B------:R-:W2:Y:S01]  /*f2a0*/  LDL R96, [R1+0x218] ;  /* 0x0002180001607983 */ /* 0x000ea20000100800 */
[----:B0-----:R-:W-:-:S03]  /*f2b0*/  @!P0 IMAD.MOV.U32 R159, RZ, RZ, R4 ;  /* 0x000000ffff9f8224 */ /* 0x001fc600078e0004 */
[----:B------:R-:W3:Y:S04]  /*f2c0*/  LDL R11, [R1+0x21c] ;  /* 0x00021c00010b7983 */ /* 0x000ee80000100800 */
[----:B-1----:R-:W4:Y:S04]  /*f2d0*/  LDL.LU R4, [R1+0x210] ;  /* 0x0002100001047983 */ /* 0x002f280000300800 */
[----:B------:R-:W4:Y:S04]  /*f2e0*/  LDL.LU R237, [R1+0x1dc] ;  /* 0x0001dc0001ed7983 */ /* 0x000f280000300800 */
        /* <DEDUP_REMOVED lines=18> */
[----:B------:R-:W2:Y:S04]  /*f410*/  LDL.LU R233, [R1+0xe0] ;  /* 0x0000e00001e97983 */ /* 0x000ea80000300800 */
        /* <DEDUP_REMOVED lines=14> */
[----:B------:R-:W-:Y:S04]  /*f500*/  STS.U16 [R0+UR7+0xbb00], R153 ;  /* 0x00bb009900007988 */ /* 0x000fe80008000407 */
[----:B------:R-:W4:Y:S04]  /*f510*/  LDL.LU R115, [R1+0x24] ;  /* 0x0000240001737983 */ /* 0x000f280000300800 */
[----:B------:R0:W-:Y:S04]  /*f520*/  STS.U16 [R0+UR7+0xbf00], R150 ;  /* 0x00bf009600007988 */ /* 0x0001e80008000407 */
[----:B------:R-:W4:Y:S04]  /*f530*/  LDL.LU R206, [R1+0x1c] ;  /* 0x00001c0001ce7983 */ /* 0x000f280000300800 */
[----:B0-----:R-:W4:Y:S04]  /*f540*/  LDL.LU R0, [R1+0x20] ;  /* 0x0000200001007983 */ /* 0x001f280000300800 */
[----:B------:R-:W4:Y:S01]  /*f550*/  LDL.LU R21, [R1+0x18] ;  /* 0x0000180001157983 */ /* 0x000f220000300800 */
[----:B------:R-:W-:Y:S01]  /*f560*/  PRMT R153, RZ, 0x7610, R153 ;  /* 0x00007610ff997816 */ /* 0x000fe20000000099 */
[----:B------:R-:W-:-:S02]  /*f570*/  @!P0 IMAD.MOV.U32 R158, RZ, RZ, R249 ;  /* 0x000000ffff9e8224 */ /* 0x000fc400078e00f9 */
[----:B------:R-:W4:Y:S04]  /*f580*/  LDL.LU R12, [R1+0x10] ;  /* 0x00001000010c7983 */ /* 0x000f280000300800 */
[----:B------:R2:W4:Y:S04]  /*f590*/  @!P0 LDG.E.U16 R153, desc[UR16][R158.64] ;  /* 0x000000109e998981 */ /* 0x000528000c1e1500 */
[----:B------:R3:W-:Y:S04]  /*f5a0*/  STS.U16 [R2+UR7+0x2800], R138 ;  /* 0x0028008a02007988 */ /* 0x0007e80008000407 */
[----:B------:R-:W-:Y:S04]  /*f5b0*/  STS.U16 [R2+UR7], R148 ;  /* 0x0000009402007988 */ /* 0x000fe80008000407 */
[----:B------:R-:W-:Y:S04]  /*f5c0*/  STS.U16 [R2+UR7+0x400], R147 ;  /* 0x0004009302007988 */ /* 0x000fe80008000407 */
        /* <DEDUP_REMOVED lines=12> */
[----:B------:R-:W-:Y:S01]  /*f690*/  STS.U16 [R2+UR7+0x3c00], R133 ;  /* 0x003c008502007988 */ /* 0x000fe20008000407 */
[----:B---3--:R-:W-:Y:S01]  /*f6a0*/  @!P0 IMAD.MOV.U32 R138, RZ, RZ, R11 ;  /* 0x000000ffff8a8224 */ /* 0x008fe200078e000b */
[----:B------:R-:W-:-:S05]  /*f6b0*/  LOP3.LUT R11, R2, 0x10, RZ, 0x3c, !PT ;  /* 0x00000010020b7812 */ /* 0x000fca00078e3cff */
        /* <DEDUP_REMOVED lines=8> */
[----:B--2---:R-:W-:-:S03]  /*f740*/  @!P0 IMAD.MOV.U32 R159, RZ, RZ, R233 ;  /* 0x000000ffff9f8224 */ /* 0x004fc600078e00e9 */
[----:B------:R0:W-:Y:S04]  /*f750*/  STL [R1+0x6b8], R233 ;  /* 0x0006b8e901007387 */ /* 0x0001e80000100800 */
[----:B0-----:R-:W2:Y:S04]  /*f760*/  LDL.LU R233, [R1+0x214] ;  /* 0x0002140001e97983 */ /* 0x001ea80000300800 */
[----:B------:R-:W-:Y:S04]  /*f770*/  STS.U16 [R11+UR7+0x2080], R124 ;  /* 0x0020807c0b007988 */ /* 0x000fe80008000407 */
[----:B------:R-:W-:Y:S04]  /*f780*/  STS.U16 [R11+UR7+0x2480], R123 ;  /* 0x0024807b0b007988 */ /* 0x000fe80008000407 */
[----:B------:R-:W-:Y:S04]  /*f790*/  STS.U16 [R11+UR7+0x2880], R122 ;  /* 0x0028807a0b007988 */ /* 0x000fe80008000407 */
[----:B------:R-:W-:Y:S04]  /*f7a0*/  STS.U16 [R11+UR7+0x2c80], R121 ;  /* 0x002c80790b007988 */ /* 0x000fe80008000407 */
[----:B------:R-:W-:Y:S04]  /*f7b0*/  STS.U16 [R11+UR7+0x3080], R120 ;  /* 0x003080780b007988 */ /* 0x000fe80008000407 */
[----:B------:R-:W-:Y:S04]  /*f7c0*/  STS.U16 [R11+UR7+0x3480], R119 ;  /* 0x003480770b007988 */ /* 0x000fe80008000407 */
[----:B------:R-:W3:Y:S04]  /*f7d0*/  LDL.LU R249, [R1+0x20c] ;  /* 0x00020c0001f97983 */ /* 0x000ee80000300800 */
[----:B------:R-:W-:Y:S04]  /*f7e0*/  STS.U16 [R11+UR7+0x3880], R149 ;  /* 0x003880950b007988 */ /* 0x000fe80008000407 */
[----:B------:R-:W3:Y:S04]  /*f7f0*/  LDL.LU R232, [R1+0x208] ;  /* 0x0002080001e87983 */ /* 0x000ee80000300800 */
[----:B------:R0:W-:Y:S04]  /*f800*/  STS.U16 [R11+UR7+0x3c80], R151 ;  /* 0x003c80970b007988 */ /* 0x0001e80008000407 */
[----:B------:R-:W3:Y:S04]  /*f810*/  LDL.LU R199, [R1+0x1cc] ;  /* 0x0001cc0001c77983 */ /* 0x000ee80000300800 */
[----:B0-----:R-:W3:Y:S04]  /*f820*/  LDL.LU R11, [R1+0x1c8] ;  /* 0x0001c800010b7983 */ /* 0x001ee80000300800 */
[----:B------:R-:W3:Y:S04]  /*f830*/  LDL.LU R200, [R1+0x18c] ;  /* 0x00018c0001c87983 */ /* 0x000ee80000300800 */
[----:B------:R-:W3:Y:S04]  /*f840*/  LDL.LU R231, [R1+0x188] ;  /* 0x0001880001e77983 */ /* 0x000ee80000300800 */
[----:B------:R-:W3:Y:S04]  /*f850*/  LDL.LU R107, [R1+0x14c] ;  /* 0x00014c00016b7983 */ /* 0x000ee80000300800 */
[----:B------:R-:W3:Y:S04]  /*f860*/  LDL.LU R106, [R1+0x148] ;  /* 0x00014800016a7983 */ /* 0x000ee80000300800 */
[----:B------:R-:W3:Y:S04]  /*f870*/  LDL.LU R234, [R1+0x10c] ;  /* 0x00010c0001ea7983 */ /* 0x000ee80000300800 */
[----:B------:R-:W3:Y:S04]  /*f880*/  LDL.LU R202, [R1+0x108] ;  /* 0x0001080001ca7983 */ /* 0x000ee80000300800 */
[----:B------:R-:W3:Y:S01]  /*f890*/  LDL.LU R217, [R1+0xcc] ;  /* 0x0000cc0001d97983 */ /* 0x000ee20000300800 */
[----:B------:R-:W-:-:S03]  /*f8a0*/  @!P0 IMAD.MOV.U32 R139, RZ, RZ, R96 ;  /* 0x000000ffff8b8224 */ /* 0x000fc600078e0060 */
[----:B------:R-:W3:Y:S04]  /*f8b0*/  LDL.LU R114, [R1+0xc8] ;  /* 0x0000c80001727983 */ /* 0x000ee80000300800 */
[----:B------:R-:W3:Y:S04]  /*f8c0*/  LDL.LU R97, [R1+0x8c] ;  /* 0x00008c0001617983 */ /* 0x000ee80000300800 */
[----:B------:R-:W3:Y:S04]  /*f8d0*/  LDL.LU R219, [R1+0x88] ;  /* 0x0000880001db7983 */ /* 0x000ee80000300800 */
[----:B------:R-:W3:Y:S04]  /*f8e0*/  LDL.LU R252, [R1+0x4c] ;  /* 0x00004c0001fc7983 */ /* 0x000ee80000300800 */
[----:B------:R-:W3:Y:S04]  /*f8f0*/  LDL.LU R96, [R1+0x48] ;  /* 0x0000480001607983 */ /* 0x000ee80000300800 */
[----:B------:R-:W3:Y:S01]  /*f900*/  LDL.LU R205, [R1+0x14] ;  /* 0x0000140001cd7983 */ /* 0x000ee20000300800 */
[----:B------:R-:W-:Y:S01]  /*f910*/  PRMT R150, RZ, 0x7610, R150 ;  /* 0x00007610ff967816 */ /* 0x000fe20000000096 */
[----:B----4-:R-:W-:Y:S01]  /*f920*/  @!P0 IMAD.MOV.U32 R158, RZ, RZ, R92 ;  /* 0x000000ffff9e8224 */ /* 0x010fe200078e005c */
[----:B------:R-:W-:-:S02]  /*f930*/  PRMT R148, RZ, 0x7610, R148 ;  /* 0x00007610ff947816 */ /* 0x000fc40000000094 */
[----:B------:R-:W-:Y:S01]  /*f940*/  PRMT R191, RZ, 0x7610, R191 ;  /* 0x00007610ffbf7816 */ /* 0x000fe200000000bf */
[----:B------:R-:W-:Y:S01]  /*f950*/  @!P0 IMAD.MOV.U32 R146, RZ, RZ, R115 ;  /* 0x000000ffff928224 */ /* 0x000fe200078e0073 */
[----:B------:R0:W4:Y:S01]  /*f960*/  @!P0 LDG.E.U16 R150, desc[UR16][R158.64] ;  /* 0x000000109e968981 */ /* 0x000122000c1e1500 */
[----:B------:R-:W-:Y:S02]  /*f970*/  @!P0 IMAD.MOV.U32 R147, RZ, RZ, R0 ;  /* 0x000000ffff938224 */ /* 0x000fe400078e0000 */
[----:B------:R-:W-:Y:S02]  /*f980*/  @!P0 IMAD.MOV.U32 R144, RZ, RZ, R230 ;  /* 0x000000ffff908224 */ /* 0x000fe400078e00e6 */
[----:B------:R-:W-:Y:S02]  /*f990*/  @!P0 IMAD.MOV.U32 R145, RZ, RZ, R229 ;  /* 0x000000ffff918224 */ /* 0x000fe400078e00e5 */
[----:B------:R-:W-:Y:S02]  /*f9a0*/  @!P0 IMAD.MOV.U32 R142, RZ, RZ, R198 ;  /* 0x000000ffff8e8224 */ /* 0x000fe400078e00c6 */
[----:B------:R-:W-:-:S02]  /*f9b0*/  @!P0 IMAD.MOV.U32 R143, RZ, RZ, R197 ;  /* 0x000000ffff8f8224 */ /* 0x000fc400078e00c5 */
[----:B------:R-:W-:Y:S02]  /*f9c0*/  @!P0 IMAD.MOV.U32 R140, RZ, RZ, R103 ;  /* 0x000000ffff8c8224 */ /* 0x000fe400078e0067 */
        /* <DEDUP_REMOVED lines=17> */
[----:B------:R-:W-:Y:S01]  /*fae0*/  @!P0 IMAD.MOV.U32 R121, RZ, RZ, R215 ;  /* 0x000000ffff798224 */ /* 0x000fe200078e00d7 */
[----:B------:R-:W-:Y:S01]  /*faf0*/  PRMT R119, RZ, 0x7610, R119 ;  /* 0x00007610ff777816 */ /* 0x000fe20000000077 */
[----:B0-----:R-:W-:Y:S01]  /*fb00*/  @!P0 IMAD.MOV.U32 R158, RZ, RZ, R238 ;  /* 0x000000ffff9e8224 */ /* 0x001fe200078e00ee */
[----:B------:R-:W-:Y:S01]  /*fb10*/  PRMT R149, RZ, 0x7610, R149 ;  /* 0x00007610ff957816 */ /* 0x000fe20000000095 */
[----:B------:R-:W-:Y:S01]  /*fb20*/  @!P0 IMAD.MOV.U32 R159, RZ, RZ, R15 ;  /* 0x000000ffff9f8224 */ /* 0x000fe200078e000f */
[----:B------:R-:W-:Y:S01]  /*fb30*/  PRMT R151, RZ, 0x7610, R151 ;  /* 0x00007610ff977816 */ /* 0x000fe20000000097 */
[----:B------:R-:W4:Y:S04]  /*fb40*/  LDL.LU R221, [R1+0xc] ;  /* 0x00000c0001dd7983 */ /* 0x000f280000300800 */
[----:B------:R0:W4:Y:S04]  /*fb50*/  @!P0 LDG.E.U16 R148, desc[UR16][R158.64] ;  /* 0x000000109e948981 */ /* 0x000128000c1e1500 */
[----:B------:R-:W4:Y:S01]  /*fb60*/  LDL.LU R192, [R1+0x8] ;  /* 0x0000080001c07983 */ /* 0x000f220000300800 */
[----:B0-----:R-:W-:-:S02]  /*fb70*/  @!P0 IMAD.MOV.U32 R158, RZ, RZ, R220 ;  /* 0x000000ffff9e8224 */ /* 0x001fc400078e00dc */
[----:B------:R-:W-:-:S05]  /*fb80*/  @!P0 IMAD.MOV.U32 R159, RZ, RZ, R3 ;  /* 0x000000ffff9f8224 */ /* 0x000fca00078e0003 */
[----:B------:R0:W4:Y:S02]  /*fb90*/  @!P0 LDG.E.U16 R191, desc[UR16][R158.64] ;  /* 0x000000109ebf8981 */ /* 0x000124000c1e1500 */
[----:B0-----:R-:W-:Y:S02]  /*fba0*/  PRMT R158, RZ, 0x7610, R158 ;  /* 0x00007610ff9e7816 */ /* 0x001fe4000000009e */
[----:B------:R-:W-:-:S04]  /*fbb0*/  PRMT R159, RZ, 0x7610, R159 ;  /* 0x00007610ff9f7816 */ /* 0x000fc8000000009f */
[----:B------:R0:W4:Y:S02]  /*fbc0*/  @!P0 LDG.E.U16 R158, desc[UR16][R146.64] ;  /* 0x00000010929e8981 */ /* 0x000124000c1e1500 */
[----:B0-----:R-:W-:Y:S02]  /*fbd0*/  @!P0 IMAD.MOV.U32 R146, RZ, RZ, R246 ;  /* 0x000000ffff928224 */ /* 0x001fe400078e00f6 */
        /* <DEDUP_REMOVED lines=64> */
[----:B------:R0:W4:Y:S01]  /*ffe0*/  @!P0 LDG.E.U16 R126, desc[UR16][R124.64] ;  /* 0x000000107c7e8981 */ /* 0x000122000c1e1500 */
[----:B--2---:R-:W-:Y:S02]  /*fff0*/  @!P0 IMAD.MOV.U32 R122, RZ, RZ, R233 ;  /* 0x000000ffff7a8224 */ /* 0x004fe400078e00e9 */
[----:B0-----:R-:W-:Y:S02]  /*10000*/  @!P0 IMAD.MOV.U32 R124, RZ, RZ, R89 ;  /* 0x000000ffff7c8224 */ /* 0x001fe400078e0059 */
[----:B------:R-:W-:-:S05]  /*10010*/  @!P0 IMAD.MOV.U32 R125, RZ, RZ, R16 ;  /* 0x000000ffff7d8224 */ /* 0x000fca00078e0010 */
[----:B------:R0:W2:Y:S02]  /*10020*/  @!P0 LDG.E.U16 R127, desc[UR16][R124.64] ;  /* 0x000000107c7f8981 */ /* 0x0000a4000c1e1500 */
[----:B0-----:R-:W-:Y:S02]  /*10030*/  PRMT R124, RZ, 0x7610, R124 ;  /* 0x00007610ff7c7816 */ /* 0x001fe4000000007c */
[----:B------:R-:W-:-:S04]  /*10040*/  PRMT R125, RZ, 0x7610, R125 ;  /* 0x00007610ff7d7816 */ /* 0x000fc8000000007d */
[----:B------:R0:W2:Y:S02]  /*10050*/  @!P0 LDG.E.U16 R124, desc[UR16][R122.64] ;  /* 0x000000107a7c8981 */ /* 0x0000a4000c1e1500 */
[----:B0-----:R-:W-:Y:S02]  /*10060*/  @!P0 IMAD.MOV.U32 R122, RZ, RZ, R104 ;  /* 0x000000ffff7a8224 */ /* 0x001fe400078e0068 */
[----:B------:R-:W-:-:S05]  /*10070*/  @!P0 IMAD.MOV.U32 R123, RZ, RZ, R117 ;  /* 0x000000ffff7b8224 */ /* 0x000fca00078e0075 */
[----:B------:R0:W2:Y:S02]  /*10080*/  @!P0 LDG.E.U16 R125, desc[UR16][R122.64] ;  /* 0x000000107a7d8981 */ /* 0x0000a4000c1e1500 */
[----:B0-----:R-:W-:-:S06]  /*10090*/  PRMT R122, RZ, 0x7610, R122 ;  /* 0x00007610ff7a7816 */ /* 0x001fcc000000007a */
[----:B------:R0:W2:Y:S01]  /*100a0*/  @!P0 LDG.E.U16 R122, desc[UR16][R120.64] ;  /* 0x00000010787a8981 */ /* 0x0000a2000c1e1500 */
[----:B------:R-:W-:Y:S01]  /*100b0*/  PRMT R123, RZ, 0x7610, R123 ;  /* 0x00007610ff7b7816 */ /* 0x000fe2000000007b */
[----:B0-----:R-:W-:Y:S02]  /*100c0*/  @!P0 IMAD.MOV.U32 R120, RZ, RZ, R247 ;  /* 0x000000ffff788224 */ /* 0x001fe400078e00f7 */
[----:B------:R-:W-:-:S05]  /*100d0*/  @!P0 IMAD.MOV.U32 R121, RZ, RZ, R222 ;  /* 0x000000ffff798224 */ /* 0x000fca00078e00de */
[----:B------:R0:W2:Y:S02]  /*100e0*/  @!P0 LDG.E.U16 R119, desc[UR16][R120.64] ;  /* 0x0000001078778981 */ /* 0x0000a4000c1e1500 */
[----:B0-----:R-:W-:Y:S02]  /*100f0*/  @!P0 IMAD.MOV.U32 R120, RZ, RZ, R13 ;  /* 0x000000ffff788224 */ /* 0x001fe400078e000d */
[----:B------:R-:W-:-:S05]  /*10100*/  @!P0 IMAD.MOV.U32 R121, RZ, RZ, R113 ;  /* 0x000000ffff798224 */ /* 0x000fca00078e0071 */
[----:B------:R0:W2:Y:S02]  /*10110*/  @!P0 LDG.E.U16 R123, desc[UR16][R120.64] ;  /* 0x00000010787b8981 */ /* 0x0000a4000c1e1500 */
[----:B0-----:R-:W-:Y:S02]  /*10120*/  @!P0 IMAD.MOV.U32 R120, RZ, RZ, R218 ;  /* 0x000000ffff788224 */ /* 0x001fe400078e00da */
[----:B------:R-:W-:-:S05]  /*10130*/  @!P0 IMAD.MOV.U32 R121, RZ, RZ, R99 ;  /* 0x000000ffff798224 */ /* 0x000fca00078e0063 */
[----:B------:R0:W2:Y:S02]  /*10140*/  @!P0 LDG.E.U16 R149, desc[UR16][R120.64] ;  /* 0x0000001078958981 */ /* 0x0000a4000c1e1500 */
[----:B0-----:R-:W-:Y:S01]  /*10150*/  LOP3.LUT R121, R2, 0x20, RZ, 0x3c, !PT ;  /* 0x0000002002797812 */ /* 0x001fe200078e3cff */
[----:B------:R-:W-:-:S04]  /*10160*/  @!P0 IMAD.MOV.U32 R120, RZ, RZ, R251 ;  /* 0x000000ffff788224 */ /* 0x000fc800078e00fb */
[----:B------:R0:W-:Y:S02]  /*10170*/  STS.U16 [R121+UR7+0x100], R152 ;  /* 0x0001009879007988 */ /* 0x0001e40008000407 */
[----:B0-----:R-:W-:-:S05]  /*10180*/  @!P0 IMAD.MOV.U32 R121, RZ, RZ, R203 ;  /* 0x000000ffff798224 */ /* 0x001fca00078e00cb */
[----:B------:R0:W2:Y:S01]  /*10190*/  @!P0 LDG.E.U16 R151, desc[UR16][R120.64] ;  /* 0x0000001078978981 */ /* 0x0000a2000c1e1500 */
[----:B------:R-:W-:Y:S02]  /*101a0*/  PRMT R152, RZ, 0x7610, R152 ;  /* 0x00007610ff987816 */ /* 0x000fe40000000098 */
[----:B0-----:R-:W-:Y:S01]  /*101b0*/  LOP3.LUT R121, R2, 0x20, RZ, 0x3c, !PT ;  /* 0x0000002002797812 */ /* 0x001fe200078e3cff */
[----:B------:R-:W-:-:S04]  /*101c0*/  @!P0 IMAD.MOV.U32 R120, RZ, RZ, R235 ;  /* 0x000000ffff788224 */ /* 0x000fc800078e00eb */
[----:B------:R0:W-:Y:S02]  /*101d0*/  STS.U16 [R121+UR7+0x500], R155 ;  /* 0x0005009b79007988 */ /* 0x0001e40008000407 */
[----:B0-----:R-:W-:-:S05]  /*101e0*/  @!P0 IMAD.MOV.U32 R121, RZ, RZ, R17 ;  /* 0x000000ffff798224 */ /* 0x001fca00078e0011 */
[----:B------:R0:W2:Y:S01]  /*101f0*/  @!P0 LDG.E.U16 R152, desc[UR16][R120.64] ;  /* 0x0000001078988981 */ /* 0x0000a2000c1e1500 */
[----:B------:R-:W-:Y:S02]  /*10200*/  PRMT R155, RZ, 0x7610, R155 ;  /* 0x00007610ff9b7816 */ /* 0x000fe4000000009b */
[----:B0-----:R-:W-:Y:S01]  /*10210*/  LOP3.LUT R121, R2, 0x20, RZ, 0x3c, !PT ;  /* 0x0000002002797812 */ /* 0x001fe200078e3cff */
[----:B---3--:R-:W-:-:S04]  /*10220*/  @!P0 IMAD.MOV.U32 R120, RZ, RZ, R205 ;  /* 0x000000ffff788224 */ /* 0x008fc800078e00cd */
[----:B------:R0:W-:Y:S02]  /*10230*/  STS.U16 [R121+UR7+0x900], R156 ;  /* 0x0009009c79007988 */ /* 0x0001e40008000407 */
[----:B0-----:R-:W-:-:S05]  /*10240*/  @!P0 IMAD.MOV.U32 R121, RZ, RZ, R12 ;  /* 0x000000ffff798224 */ /* 0x001fca00078e000c */
[----:B------:R0:W3:Y:S01]  /*10250*/  @!P0 LDG.E.U16 R155, desc[UR16][R120.64] ;  /* 0x00000010789b8981 */ /* 0x0000e2000c1e1500 */
[----:B------:R-:W-:Y:S02]  /*10260*/  PRMT R156, RZ, 0x7610, R156 ;  /* 0x00007610ff9c7816 */ /* 0x000fe4000000009c */
[----:B0-----:R-:W-:Y:S01]  /*10270*/  LOP3.LUT R121, R2, 0x20, RZ, 0x3c, !PT ;  /* 0x0000002002797812 */ /* 0x001fe200078e3cff */
[----:B------:R-:W-:-:S04]  /*10280*/  @!P0 IMAD.MOV.U32 R120, RZ, RZ, R242 ;  /* 0x000000ffff788224 */ /* 0x000fc800078e00f2 */
        /* <DEDUP_REMOVED lines=89> */
[----:B----4-:R-:W-:-:S04]  /*10820*/  @!P0 IMAD.MOV.U32 R120, RZ, RZ, R221 ;  /* 0x000000ffff788224 */ /* 0x010fc800078e00dd */
[----:B------:R0:W-:Y:S02]  /*10830*/  STS.U16 [R121+UR7+0x980], R190 ;  /* 0x000980be79007988 */ /* 0x0001e40008000407 */
[----:B0-----:R-:W-:Y:S01]  /*10840*/  LOP3.LUT R190, R2, 0x30, RZ, 0x3c, !PT ;  /* 0x0000003002be7812 */ /* 0x001fe200078e3cff */
[----:B------:R-:W-:-:S04]  /*10850*/  @!P0 IMAD.MOV.U32 R121, RZ, RZ, R192 ;  /* 0x000000ffff798224 */ /* 0x000fc800078e00c0 */
        /* <DEDUP_REMOVED lines=30> */
[----:B------:R-:W-:Y:S04]  /*10a40*/  STS.U16 [R190+UR7+0x2580], R177 ;  /* 0x002580b1be007988 */ /* 0x000fe80008000407 */
[----:B------:R0:W4:Y:S04]  /*10a50*/  @!P0 LDG.E.U16 R178, desc[UR16][R120.64] ;  /* 0x0000001078b28981 */ /* 0x000128000c1e1500 */
[----:B------:R-:W-:Y:S04]  /*10a60*/  STS.U16 [R190+UR7+0x2980], R174 ;  /* 0x002980aebe007988 */ /* 0x000fe80008000407 */
[----:B------:R-:W-:Y:S01]  /*10a70*/  STS.U16 [R190+UR7+0x2d80], R172 ;  /* 0x002d80acbe007988 */ /* 0x000fe20008000407 */
[----:B0-----:R-:W-:-:S03]  /*10a80*/  LOP3.LUT R121, R2, 0x40, RZ, 0x3c, !PT ;  /* 0x0000004002797812 */ /* 0x001fc600078e3cff */
[----:B------:R-:W-:Y:S04]  /*10a90*/  STS.U16 [R190+UR7+0x3180], R171 ;  /* 0x003180abbe007988 */ /* 0x000fe80008000407 */
[----:B------:R-:W-:Y:S04]  /*10aa0*/  STS.U16 [R190+UR7+0x3580], R168 ;  /* 0x003580a8be007988 */ /* 0x000fe80008000407 */
[----:B------:R-:W-:Y:S04]  /*10ab0*/  STS.U16 [R190+UR7+0x3980], R167 ;  /* 0x003980a7be007988 */ /* 0x000fe80008000407 */
[----:B------:R0:W-:Y:S04]  /*10ac0*/  STS.U16 [R190+UR7+0x3d80], R164 ;  /* 0x003d80a4be007988 */ /* 0x0001e80008000407 */
        /* <DEDUP_REMOVED lines=8> */
[----:B0-----:R-:W-:-:S03]  /*10b50*/  LOP3.LUT R190, R2, 0x50, RZ, 0x3c, !PT ;  /* 0x0000005002be7812 */ /* 0x001fc600078e3cff */
        /* <DEDUP_REMOVED lines=16> */
[----:B------:R-:W-:-:S03]  /*10c60*/  LOP3.LUT R120, R2, 0x60, RZ, 0x3c, !PT ;  /* 0x0000006002787812 */ /* 0x000fc600078e3cff */
[----:B------:R-:W-:Y:S04]  /*10c70*/  STS.U16 [R190+UR7+0x2280], R132 ;  /* 0x00228084be007988 */ /* 0x000fe80008000407 */
[----:B------:R-:W-:Y:S04]  /*10c80*/  STS.U16 [R190+UR7+0x2680], R133 ;  /* 0x00268085be007988 */ /* 0x000fe80008000407 */
[----:B------:R-:W-:Y:S04]  /*10c90*/  STS.U16 [R190+UR7+0x2a80], R130 ;  /* 0x002a8082be007988 */ /* 0x000fe80008000407 */
[----:B------:R-:W-:Y:S04]  /*10ca0*/  STS.U16 [R190+UR7+0x2e80], R131 ;  /* 0x002e8083be007988 */ /* 0x000fe80008000407 */
[----:B------:R-:W-:Y:S04]  /*10cb0*/  STS.U16 [R190+UR7+0x3280], R128 ;  /* 0x00328080be007988 */ /* 0x000fe80008000407 */
[----:B------:R-:W-:Y:S04]  /*10cc0*/  STS.U16 [R190+UR7+0x3680], R129 ;  /* 0x00368081be007988 */ /* 0x000fe80008000407 */
[----:B------:R-:W-:Y:S04]  /*10cd0*/  STS.U16 [R190+UR7+0x3a80], R126 ;  /* 0x003a807ebe007988 */ /* 0x000fe80008000407 */
[----:B--2---:R-:W-:Y:S04]  /*10ce0*/  STS.U16 [R190+UR7+0x3e80], R127 ;  /* 0x003e807fbe007988 */ /* 0x004fe80008000407 */
        /* <DEDUP_REMOVED lines=8> */
[----:B---3--:R-:W-:Y:S04]  /*10d70*/  STS.U16 [R120+UR7+0x2300], R155 ;  /* 0x0023009b78007988 */ /* 0x008fe80008000407 */
[----:B------:R-:W-:Y:S04]  /*10d80*/  STS.U16 [R120+UR7+0x2700], R156 ;  /* 0x0027009c78007988 */ /* 0x000fe80008000407 */
[----:B------:R-:W-:Y:S04]  /*10d90*/  STS.U16 [R120+UR7+0x2b00], R160 ;  /* 0x002b00a078007988 */ /* 0x000fe80008000407 */
[----:B------:R-:W-:Y:S04]  /*10da0*/  STS.U16 [R120+UR7+0x2f00], R163 ;  /* 0x002f00a378007988 */ /* 0x000fe80008000407 */
[----:B------:R-:W-:Y:S04]  /*10db0*/  STS.U16 [R120+UR7+0x3300], R165 ;  /* 0x003300a578007988 */ /* 0x000fe80008000407 */
[----:B------:R-:W-:Y:S04]  /*10dc0*/  STS.U16 [R120+UR7+0x3700], R166 ;  /* 0x003700a678007988 */ /* 0x000fe80008000407 */
[----:B------:R-:W-:Y:S04]  /*10dd0*/  STS.U16 [R120+UR7+0x3b00], R169 ;  /* 0x003b00a978007988 */ /* 0x000fe80008000407 */
[----:B------:R1:W-:Y:S04]  /*10de0*/  STS.U16 [R120+UR7+0x3f00], R170 ;  /* 0x003f00aa78007988 */ /* 0x0003e80008000407 */
[----:B0-----:R-:W2:Y:S04]  /*10df0*/  LDL R119, [R1+0x448] ;  /* 0x0004480001777983 */ /* 0x001ea80000100800 */
[----:B-1----:R-:W3:Y:S04]  /*10e00*/  LDL.LU R120, [R1+0x234] ;  /* 0x0002340001787983 */ /* 0x002ee80000300800 */
[----:B------:R-:W4:Y:S04]  /*10e10*/  LDL.LU R121, [R1+0x41c] ;  /* 0x00041c0001797983 */ /* 0x000f280000300800 */
[----:B------:R-:W2:Y:S04]  /*10e20*/  LDL.LU R157, [R1+0x418] ;  /* 0x00041800019d7983 */ /* 0x000ea80000300800 */
        /* <DEDUP_REMOVED lines=13> */
[----:B------:R-:W2:Y:S01]  /*10f00*/  LDL.LU R154, [R1+0x404] ;  /* 0x00040400019a7983 */ /* 0x000ea20000300800 */
[----:B---3--:R-:W-:-:S02]  /*10f10*/  IADD3 R120, P1, R120, UR45, RZ ;  /* 0x0000002d78787c10 */ /* 0x008fc4000ff3e0ff */
[----:B----4-:R-:W-:-:S03]  /*10f20*/  IADD3 R121, P4, R121, UR45, RZ ;  /* 0x0000002d79797c10 */ /* 0x010fc6000ff9e0ff */
[----:B------:R0:W-:Y:S01]  /*10f30*/  STL [R1+0x234], R120 ;  /* 0x0002347801007387 */ /* 0x0001e20000100800 */
[----:B--2---:R-:W-:Y:S02]  /*10f40*/  IADD3 R157, P3, R157, UR45, RZ ;  /* 0x0000002d9d9d7c10 */ /* 0x004fe4000ff7e0ff */
[----:B------:R-:W-:Y:S01]  /*10f50*/  IADD3 R190, P6, R190, UR45, RZ ;  /* 0x0000002dbebe7c10 */ /* 0x000fe2000ffde0ff */
[----:B0-----:R-:W2:Y:S04]  /*10f60*/  LDL.LU R120, [R1+0x3d8] ;  /* 0x0003d80001787983 */ /* 0x001ea80000300800 */
[----:B------:R-:W3:Y:S04]  /*10f70*/  LDL.LU R162, [R1+0x3fc] ;  /* 0x0003fc0001a27983 */ /* 0x000ee80000300800 */
[----:B------:R0:W-:Y:S01]  /*10f80*/  STL [R1+0x41c], R121 ;  /* 0x00041c7901007387 */ /* 0x0001e20000100800 */
[----:B------:R-:W-:-:S02]  /*10f90*/  IADD3 R172, P2, R172, UR45, RZ ;  /* 0x0000002dacac7c10 */ /* 0x000fc4000ff5e0ff */
[----:B------:R-:W-:Y:S01]  /*10fa0*/  IADD3 R161, P5, R161, UR45, RZ ;  /* 0x0000002da1a17c10 */ /* 0x000fe2000ffbe0ff */
[----:B0-----:R-:W4:Y:S04]  /*10fb0*/  LDL.LU R121, [R1+0x3d0] ;  /* 0x0003d00001797983 */ /* 0x001f280000300800 */
[----:B------:R0:W-:Y:S01]  /*10fc0*/  STL [R1+0x414], R190 ;  /* 0x000414be01007387 */ /* 0x0001e20000100800 */
[----:B------:R-:W-:Y:S02]  /*10fd0*/  IADD3.X R164, R164, UR18, RZ, P1, !PT ;  /* 0x00000012a4a47c10 */ /* 0x000fe40008ffe4ff */
[----:B------:R-:W-:Y:S02]  /*10fe0*/  IADD3.X R168, R168, UR18, RZ, P4, !PT ;  /* 0x00000012a8a87c10 */ /* 0x000fe4000a7fe4ff */
[----:B------:R-:W-:Y:S01]  /*10ff0*/  IADD3 R167, P1, R167, UR45, RZ ;  /* 0x0000002da7a77c10 */ /* 0x000fe2000ff3e0ff */
[----:B0-----:R-:W4:Y:S04]  /*11000*/  LDL.LU R190, [R1+0x3f4] ;  /* 0x0003f40001be7983 */ /* 0x001f280000300800 */
[----:B------:R-:W-:Y:S04]  /*11010*/  STL [R1+0x418], R157 ;  /* 0x0004189d01007387 */ /* 0x000fe80000100800 */
[----:B------:R0:W-:Y:S01]  /*11020*/  STL [R1+0x408], R172 ;  /* 0x000408ac01007387 */ /* 0x0001e20000100800 */
[----:B------:R-:W-:-:S03]  /*11030*/  IADD3 R174, P4, R174, UR45, RZ ;  /* 0x0000002daeae7c10 */ /* 0x000fc6000ff9e0ff */
[----:B0-----:R-:W4:Y:S04]  /*11040*/  LDL.LU R172, [R1+0x3c8] ;  /* 0x0003c80001ac7983 */ /* 0x001f280000300800 */
[----:B------:R-:W-:Y:S04]  /*11050*/  STL [R1+0x410], R161 ;  /* 0x000410a101007387 */ /* 0x000fe80000100800 */
[----:B------:R-:W4:Y:S04]  /*11060*/  LDL.LU R191, [R1+0x3ec] ;  /* 0x0003ec0001bf7983 */ /* 0x000f280000300800 */
[----:B------:R-:W-:Y:S04]  /*11070*/  STL [R1+0x228], R164 ;  /* 0x000228a401007387 */ /* 0x000fe80000100800 */
[----:B------:R0:W-:Y:S04]  /*11080*/  STL [R1+0x230], R168 ;  /* 0x000230a801007387 */ /* 0x0001e80000100800 */
[----:B------:R1:W-:Y:S04]  /*11090*/  STL [R1+0x400], R167 ;  /* 0x000400a701007387 */ /* 0x0003e80000100800 */
[----:B0-----:R-:W4:Y:S04]  /*110a0*/  LDL.LU R168, [R1+0x3c0] ;  /* 0x0003c00001a87983 */ /* 0x001f280000300800 */
[----:B------:R-:W4:Y:S04]  /*110b0*/  LDL.LU R148, [R1+0x3e4] ;  /* 0x0003e40001947983 */ /* 0x000f280000300800 */
[----:B------:R-:W4:Y:S04]  /*110c0*/  LDL.LU R157, [R1+0x3b8] ;  /* 0x0003b800019d7983 */ /* 0x000f280000300800 */
[----:B------:R-:W4:Y:S04]  /*110d0*/  LDL.LU R161, [R1+0x3dc] ;  /* 0x0003dc0001a17983 */ /* 0x000f280000300800 */
[----:B------:R0:W-:Y:S01]  /*110e0*/  STL [R1+0x3f8], R174 ;  /* 0x0003f8ae01007387 */ /* 0x0001e20000100800 */
[----:B------:R-:W-:-:S03]  /*110f0*/  IADD3.X R177, R177, UR18, RZ, P3, !PT ;  /* 0x00000012b1b17c10 */ /* 0x000fc60009ffe4ff */
[----:B------:R-:W4:Y:S04]  /*11100*/  LDL.LU R164, [R1+0x3b0] ;  /* 0x0003b00001a47983 */ /* 0x000f280000300800 */
[----:B-1----:R-:W4:Y:S04]  /*11110*/  LDL.LU R167, [R1+0x3d4] ;  /* 0x0003d40001a77983 */ /* 0x002f280000300800 */
[----:B0-----:R-:W4:Y:S04]  /*11120*/  LDL.LU R174, [R1+0x3a8] ;  /* 0x0003a80001ae7983 */ /* 0x001f280000300800 */
[----:B------:R0:W-:Y:S04]  /*11130*/  STL [R1+0x22c], R177 ;  /* 0x00022cb101007387 */ /* 0x0001e80000100800 */
[----:B0-----:R-:W4:Y:S01]  /*11140*/  LDL.LU R177, [R1+0x3cc] ;  /* 0x0003cc0001b17983 */ /* 0x001f220000300800 */
[----:B------:R-:W-:-:S02]  /*11150*/  IADD3 R159, P3, R159, UR45, RZ ;  /* 0x0000002d9f9f7c10 */ /* 0x000fc4000ff7e0ff */
[----:B------:R-:W-:Y:S02]  /*11160*/  IADD3.X R158, R158, UR18, RZ, P6, !PT ;  /* 0x000000129e9e7c10 */ /* 0x000fe4000b7fe4ff */
[----:B------:R-:W-:Y:S02]  /*11170*/  IADD3.X R153, R153, UR18, RZ, P5, !PT ;  /* 0x0000001299997c10 */ /* 0x000fe4000affe4ff */
[----:B------:R-:W-:Y:S02]  /*11180*/  IADD3 R171, P5, R171, UR45, RZ ;  /* 0x0000002dabab7c10 */ /* 0x000fe4000ffbe0ff */
[----:B------:R-:W-:Y:S01]  /*11190*/  IADD3 R150, P6, R150, UR45, RZ ;  /* 0x0000002d96967c10 */ /* 0x000fe2000ffde0ff */
[----:B------:R-:W-:Y:S01]  /*111a0*/  STL [R1+0x3f0], R159 ;  /* 0x0003f09f01007387 */ /* 0x000fe20000100800 */
[----:B------:R-:W-:-:S03]  /*111b0*/  IADD3.X R154, R154, UR18, RZ, P2, !PT ;  /* 0x000000129a9a7c10 */ /* 0x000fc600097fe4ff */
[----:B------:R-:W-:Y:S04]  /*111c0*/  STL [R1+0x224], R158 ;  /* 0x0002249e01007387 */ /* 0x000fe80000100800 */
[----:B------:R0:W-:Y:S04]  /*111d0*/  STL [R1+0x3e0], R171 ;  /* 0x0003e0ab01007387 */ /* 0x0001e80000100800 */
[----:B------:R-:W-:Y:S04]  /*111e0*/  STL [R1+0x3e8], R150 ;  /* 0x0003e89601007387 */ /* 0x000fe80000100800 */
[----:B0-----:R-:W4:Y:S04]  /*111f0*/  LDL.LU R171, [R1+0x3a0] ;  /* 0x0003a00001ab7983 */ /* 0x001f280000300800 */
[----:B------:R-:W-:Y:S01]  /*11200*/  STL [R1+0x40c], R153 ;  /* 0x00040c9901007387 */ /* 0x000fe20000100800 */
[----:B--2---:R-:W-:-:S02]  /*11210*/  IADD3 R120, P2, R120, UR45, RZ ;  /* 0x0000002d78787c10 */ /* 0x004fc4000ff5e0ff */
[----:B---3--:R-:W-:-:S03]  /*11220*/  IADD3.X R162, R162, UR18, RZ, P1, !PT ;  /* 0x00000012a2a27c10 */ /* 0x008fc60008ffe4ff */
[----:B------:R0:W-:Y:S04]  /*11230*/  STL [R1+0x3d8], R120 ;  /* 0x0003d87801007387 */ /* 0x0001e80000100800 */
[----:B0-----:R-:W2:Y:S01]  /*11240*/  LDL.LU R120, [R1+0x3c4] ;  /* 0x0003c40001787983 */ /* 0x001ea20000300800 */
[----:B----4-:R-:W-:-:S03]  /*11250*/  IADD3 R121, P1, R121, UR45, RZ ;  /* 0x0000002d79797c10 */ /* 0x010fc6000ff3e0ff */
[----:B------:R-:W-:Y:S04]  /*11260*/  STL [R1+0x404], R154 ;  /* 0x0004049a01007387 */ /* 0x000fe80000100800 */
[----:B------:R-:W3:Y:S04]  /*11270*/  LDL.LU R150, [R1+0x398] ;  /* 0x0003980001967983 */ /* 0x000ee80000300800 */
[----:B------:R0:W-:Y:S01]  /*11280*/  STL [R1+0x3d0], R121 ;  /* 0x0003d07901007387 */ /* 0x0001e20000100800 */
[----:B------:R-:W-:-:S03]  /*11290*/  IADD3.X R190, R190, UR18, RZ, P4, !PT ;  /* 0x00000012bebe7c10 */ /* 0x000fc6000a7fe4ff */
[----:B------:R-:W-:Y:S04]  /*112a0*/  STL [R1+0x3fc], R162 ;  /* 0x0003fca201007387 */ /* 0x000fe80000100800 */
[----:B0-----:R-:W4:Y:S04]  /*112b0*/  LDL.LU R121, [R1+0x3bc] ;  /* 0x0003bc0001797983 */ /* 0x001f280000300800 */
[----:B------:R-:W4:Y:S04]  /*112c0*/  LDL.LU R153, [R1+0x390] ;  /* 0x0003900001997983 */ /* 0x000f280000300800 */
[----:B------:R0:W-:Y:S01]  /*112d0*/  STL [R1+0x3f4], R190 ;  /* 0x0003f4be01007387 */ /* 0x0001e20000100800 */
[----:B------:R-:W-:-:S03]  /*112e0*/  IADD3 R172, P4, R172, UR45, RZ ;  /* 0x0000002dacac7c10 */ /* 0x000fc6000ff9e0ff */
[----:B0-----:R-:W4:Y:S04]  /*112f0*/  LDL.LU R190, [R1+0x3b4] ;  /* 0x0003b40001be7983 */ /* 0x001f280000300800 */
[----:B------:R-:W4:Y:S01]  /*11300*/  LDL.LU R154, [R1+0x388] ;  /* 0x00038800019a7983 */ /* 0x000f220000300800 */
[----:B------:R-:W-:-:S03]  /*11310*/  IADD3.X R191, R191, UR18, RZ, P3, !PT ;  /* 0x00000012bfbf7c10 */ /* 0x000fc60009ffe4ff */
[----:B------:R-:W4:Y:S04]  /*11320*/  LDL.LU R162, [R1+0x3ac] ;  /* 0x0003ac0001a27983 */ /* 0x000f280000300800 */
[----:B------:R0:W-:Y:S01]  /*11330*/  STL [R1+0x3c8], R172 ;  /* 0x0003c8ac01007387 */ /* 0x0001e20000100800 */
[----:B------:R-:W-:-:S03]  /*11340*/  IADD3 R168, P3, R168, UR45, RZ ;  /* 0x0000002da8a87c10 */ /* 0x000fc6000ff7e0ff */
[----:B0-----:R-:W4:Y:S01]  /*11350*/  LDL.LU R172, [R1+0x380] ;  /* 0x0003800001ac7983 */ /* 0x001f220000300800 */
[----:B------:R-:W-:-:S03]  /*11360*/  IADD3.X R148, R148, UR18, RZ, P6, !PT ;  /* 0x0000001294947c10 */ /* 0x000fc6000b7fe4ff */
[----:B------:R0:W-:Y:S01]  /*11370*/  STL [R1+0x3c0], R168 ;  /* 0x0003c0a801007387 */ /* 0x0001e20000100800 */
[----:B------:R-:W-:Y:S02]  /*11380*/  IADD3 R157, P6, R157, UR45, RZ ;  /* 0x0000002d9d9d7c10 */ /* 0x000fe4000ffde0ff */
[----:B------:R-:W-:Y:S01]  /*11390*/  IADD3.X R161, R161, UR18, RZ, P5, !PT ;  /* 0x00000012a1a17c10 */ /* 0x000fe2000affe4ff */
[----:B0-----:R-:W4:Y:S04]  /*113a0*/  LDL.LU R168, [R1+0x3a4] ;  /* 0x0003a40001a87983 */ /* 0x001f280000300800 */
[----:B------:R-:W-:Y:S01]  /*113b0*/  STL [R1+0x3ec], R191 ;  /* 0x0003ecbf01007387 */ /* 0x000fe20000100800 */
[----:B------:R-:W-:Y:S02]  /*113c0*/  IADD3 R164, P5, R164, UR45, RZ ;  /* 0x0000002da4a47c10 */ /* 0x000fe4000ffbe0ff */
[----:B------:R-:W-:Y:S01]  /*113d0*/  IADD3.X R167, R167, UR18, RZ, P2, !PT ;  /* 0x00000012a7a77c10 */ /* 0x000fe200097fe4ff */
[----:B------:R-:W-:Y:S01]  /*113e0*/  STL [R1+0x3e4], R148 ;  /* 0x0003e49401007387 */ /* 0x000fe20000100800 */
[----:B------:R-:W-:-:S03]  /*113f0*/  IADD3 R174, P2, R174, UR45, RZ ;  /* 0x0000002daeae7c10 */ /* 0x000fc6000ff5e0ff */
[----:B------:R-:W-:Y:S04]  /*11400*/  STL [R1+0x3b8], R157 ;  /* 0x0003b89d01007387 */ /* 0x000fe80000100800 */
[----:B------:R-:W-:Y:S04]  /*11410*/  STL [R1+0x3dc], R161 ;  /* 0x0003dca101007387 */ /* 0x000fe80000100800 */
[----:B------:R0:W-:Y:S04]  /*11420*/  STL [R1+0x3a8], R174 ;  /* 0x0003a8ae01007387 */ /* 0x0001e80000100800 */
[----:B------:R-:W-:Y:S01]  /*11430*/  STL [R1+0x3b0], R164 ;  /* 0x0003b0a401007387 */ /* 0x000fe20000100800 */
[----:B------:R-:W-:-:S03]  /*11440*/  IADD3.X R177, R177, UR18, RZ, P1, !PT ;  /* 0x00000012b1b17c10 */ /* 0x000fc60008ffe4ff */
[----:B0-----:R-:W4:Y:S04]  /*11450*/  LDL.LU R174, [R1+0x378] ;  /* 0x0003780001ae7983 */ /* 0x001f280000300800 */
[----:B------:R-:W-:Y:S04]  /*11460*/  STL [R1+0x3d4], R167 ;  /* 0x0003d4a701007387 */ /* 0x000fe80000100800 */
[----:B------:R-:W4:Y:S04]  /*11470*/  LDL.LU R159, [R1+0x39c] ;  /* 0x00039c00019f7983 */ /* 0x000f280000300800 */
[----:B------:R-:W4:Y:S04]  /*11480*/  LDL.LU R158, [R1+0x370] ;  /* 0x00037000019e7983 */ /* 0x000f280000300800 */
[----:B------:R-:W4:Y:S04]  /*11490*/  LDL.LU R157, [R1+0x394] ;  /* 0x00039400019d7983 */ /* 0x000f280000300800 */
[----:B------:R0:W-:Y:S04]  /*114a0*/  STL [R1+0x3cc], R177 ;  /* 0x0003ccb101007387 */ /* 0x0001e80000100800 */
[----:B------:R-:W4:Y:S04]  /*114b0*/  LDL.LU R161, [R1+0x368] ;  /* 0x0003680001a17983 */ /* 0x000f280000300800 */
[----:B0-----:R-:W4:Y:S01]  /*114c0*/  LDL.LU R177, [R1+0x38c] ;  /* 0x00038c0001b17983 */ /* 0x001f220000300800 */
[----:B------:R-:W-:-:S03]  /*114d0*/  IADD3 R171, P1, R171, UR45, RZ ;  /* 0x0000002dabab7c10 */ /* 0x000fc6000ff3e0ff */
[----:B------:R-:W4:Y:S04]  /*114e0*/  LDL.LU R164, [R1+0x360] ;  /* 0x0003600001a47983 */ /* 0x000f280000300800 */
[----:B------:R0:W-:Y:S04]  /*114f0*/  STL [R1+0x3a0], R171 ;  /* 0x0003a0ab01007387 */ /* 0x0001e80000100800 */
[----:B0-----:R-:W4:Y:S04]  /*11500*/  LDL.LU R171, [R1+0x384] ;  /* 0x0003840001ab7983 */ /* 0x001f280000300800 */
[----:B------:R-:W4:Y:S01]  /*11510*/  LDL.LU R167, [R1+0x358] ;  /* 0x0003580001a77983 */ /* 0x000f220000300800 */
[----:B--2---:R-:W-:-:S05]  /*11520*/  IADD3.X R120, R120, UR18, RZ, P4, !PT ;  /* 0x0000001278787c10 */ /* 0x004fca000a7fe4ff */
[----:B------:R0:W-:Y:S01]  /*11530*/  STL [R1+0x3c4], R120 ;  /* 0x0003c47801007387 */ /* 0x0001e20000100800 */
[----:B---3--:R-:W-:-:S03]  /*11540*/  IADD3 R150, P4, R150, UR45, RZ ;  /* 0x0000002d96967c10 */ /* 0x008fc6000ff9e0ff */
[----:B0-----:R-:W2:Y:S01]  /*11550*/  LDL.LU R120, [R1+0x37c] ;  /* 0x00037c0001787983 */ /* 0x001ea20000300800 */
[----:B----4-:R-:W-:Y:S02]  /*11560*/  IADD3.X R121, R121, UR18, RZ, P3, !PT ;  /* 0x0000001279797c10 */ /* 0x010fe40009ffe4ff */
[----:B------:R-:W-:-:S03]  /*11570*/  IADD3 R153, P3, R153, UR45, RZ ;  /* 0x0000002d99997c10 */ /* 0x000fc6000ff7e0ff */
[----:B------:R0:W-:Y:S04]  /*11580*/  STL [R1+0x3bc], R121 ;  /* 0x0003bc7901007387 */ /* 0x0001e80000100800 */
[----:B0-----:R-:W3:Y:S01]  /*11590*/  LDL.LU R121, [R1+0x350] ;  /* 0x0003500001797983 */ /* 0x001ee20000300800 */
[----:B------:R-:W-:-:S03]  /*115a0*/  IADD3.X R190, R190, UR18, RZ, P6, !PT ;  /* 0x00000012bebe7c10 */ /* 0x000fc6000b7fe4ff */
[----:B------:R-:W-:Y:S01]  /*115b0*/  STL [R1+0x398], R150 ;  /* 0x0003989601007387 */ /* 0x000fe20000100800 */
[----:B------:R-:W-:-:S03]  /*115c0*/  IADD3 R154, P6, R154, UR45, RZ ;  /* 0x0000002d9a9a7c10 */ /* 0x000fc6000ffde0ff */
[----:B------:R0:W-:Y:S01]  /*115d0*/  STL [R1+0x3b4], R190 ;  /* 0x0003b4be01007387 */ /* 0x0001e20000100800 */
[----:B------:R-:W-:-:S03]  /*115e0*/  IADD3.X R162, R162, UR18, RZ, P5, !PT ;  /* 0x00000012a2a27c10 */ /* 0x000fc6000affe4ff */
[----:B0-----:R-:W4:Y:S04]  /*115f0*/  LDL.LU R190, [R1+0x374] ;  /* 0x0003740001be7983 */ /* 0x001f280000300800 */
[----:B------:R-:W-:Y:S01]  /*11600*/  STL [R1+0x390], R153 ;  /* 0x0003909901007387 */ /* 0x000fe20000100800 */
[----:B------:R-:W-:-:S03]  /*11610*/  IADD3 R172, P5, R172, UR45, RZ ;  /* 0x0000002dacac7c10 */ /* 0x000fc6000ffbe0ff */
[----:B------:R-:W4:Y:S04]  /*11620*/  LDL.LU R191, [R1+0x348] ;  /* 0x0003480001bf7983 */ /* 0x000f280000300800 */
[----:B------:R-:W-:Y:S04]  /*11630*/  STL [R1+0x388], R154 ;  /* 0x0003889a01007387 */ /* 0x000fe80000100800 */
[----:B------:R0:W-:Y:S04]  /*11640*/  STL [R1+0x380], R172 ;  /* 0x000380ac01007387 */ /* 0x0001e80000100800 */
[----:B------:R1:W-:Y:S01]  /*11650*/  STL [R1+0x3ac], R162 ;  /* 0x0003aca201007387 */ /* 0x0003e20000100800 */
[----:B------:R-:W-:-:S03]  /*11660*/  IADD3.X R168, R168, UR18, RZ, P2, !PT ;  /* 0x00000012a8a87c10 */ /* 0x000fc600097fe4ff */
[----:B0-----:R-:W4:Y:S04]  /*11670*/  LDL.LU R172, [R1+0x36c] ;  /* 0x00036c0001ac7983 */ /* 0x001f280000300800 */
[----:B------:R-:W4:Y:S04]  /*11680*/  LDL.LU R148, [R1+0x340] ;  /* 0x0003400001947983 */ /* 0x000f280000300800 */
[----:B------:R-:W4:Y:S04]  /*11690*/  LDL.LU R150, [R1+0x364] ;  /* 0x0003640001967983 */ /* 0x000f280000300800 */
[----:B------:R-:W4:Y:S04]  /*116a0*/  LDL.LU R153, [R1+0x338] ;  /* 0x0003380001997983 */ /* 0x000f280000300800 */
[----:B------:R0:W-:Y:S04]  /*116b0*/  STL [R1+0x3a4], R168 ;  /* 0x0003a4a801007387 */ /* 0x0001e80000100800 */
[----:B------:R-:W4:Y:S04]  /*116c0*/  LDL.LU R154, [R1+0x35c] ;  /* 0x00035c00019a7983 */ /* 0x000f280000300800 */
[----:B-1----:R-:W4:Y:S01]  /*116d0*/  LDL.LU R162, [R1+0x330] ;  /* 0x0003300001a27983 */ /* 0x002f220000300800 */
[----:B------:R-:W-:-:S03]  /*116e0*/  IADD3 R174, P2, R174, UR45, RZ ;  /* 0x0000002daeae7c10 */ /* 0x000fc6000ff5e0ff */
[----:B0-----:R-:W4:Y:S04]  /*116f0*/  LDL.LU R168, [R1+0x354] ;  /* 0x0003540001a87983 */ /* 0x001f280000300800 */
[----:B------:R0:W-:Y:S01]  /*11700*/  STL [R1+0x378], R174 ;  /* 0x000378ae01007387 */ /* 0x0001e20000100800 */
[----:B------:R-:W-:Y:S02]  /*11710*/  IADD3.X R159, R159, UR18, RZ, P1, !PT ;  /* 0x000000129f9f7c10 */ /* 0x000fe40008ffe4ff */
[----:B------:R-:W-:Y:S01]  /*11720*/  IADD3 R158, P1, R158, UR45, RZ ;  /* 0x0000002d9e9e7c10 */ /* 0x000fe2000ff3e0ff */
[----:B0-----:R-:W4:Y:S01]  /*11730*/  LDL.LU R174, [R1+0x328] ;  /* 0x0003280001ae7983 */ /* 0x001f220000300800 */
[----:B------:R-:W-:-:S03]  /*11740*/  IADD3.X R157, R157, UR18, RZ, P4, !PT ;  /* 0x000000129d9d7c10 */ /* 0x000fc6000a7fe4ff */
[----:B------:R-:W-:Y:S04]  /*11750*/  STL [R1+0x39c], R159 ;  /* 0x00039c9f01007387 */ /* 0x000fe80000100800 */
[----:B------:R-:W-:Y:S01]  /*11760*/  STL [R1+0x370], R158 ;  /* 0x0003709e01007387 */ /* 0x000fe20000100800 */
[----:B------:R-:W-:-:S05]  /*11770*/  IADD3.X R177, R177, UR18, RZ, P3, !PT ;  /* 0x00000012b1b17c10 */ /* 0x000fca0009ffe4ff */
[----:B------:R0:W-:Y:S04]  /*11780*/  STL [R1+0x38c], R177 ;  /* 0x00038cb101007387 */ /* 0x0001e80000100800 */
[----:B------:R-:W-:Y:S04]  /*11790*/  STL [R1+0x394], R157 ;  /* 0x0003949d01007387 */ /* 0x000fe80000100800 */
[----:B0-----:R-:W4:Y:S01]  /*117a0*/  LDL.LU R177, [R1+0x34c] ;  /* 0x00034c0001b17983 */ /* 0x001f220000300800 */
[----:B------:R-:W-:Y:S02]  /*117b0*/  IADD3 R161, P4, R161, UR45, RZ ;  /* 0x0000002da1a17c10 */ /* 0x000fe4000ff9e0ff */
[----:B------:R-:W-:-:S02]  /*117c0*/  IADD3.X R171, R171, UR18, RZ, P6, !PT ;  /* 0x00000012abab7c10 */ /* 0x000fc4000b7fe4ff */
[----:B------:R-:W-:Y:S01]  /*117d0*/  IADD3 R164, P3, R164, UR45, RZ ;  /* 0x0000002da4a47c10 */ /* 0x000fe2000ff7e0ff */
[----:B------:R-:W-:Y:S01]  /*117e0*/  STL [R1+0x368], R161 ;  /* 0x000368a101007387 */ /* 0x000fe20000100800 */
[----:B------:R-:W-:-:S03]  /*117f0*/  IADD3 R167, P6, R167, UR45, RZ ;  /* 0x0000002da7a77c10 */ /* 0x000fc6000ffde0ff */
[----:B------:R0:W-:Y:S04]  /*11800*/  STL [R1+0x384], R171 ;  /* 0x000384ab01007387 */ /* 0x0001e80000100800 */
[----:B0-----:R-:W4:Y:S04]  /*11810*/  LDL.LU R171, [R1+0x320] ;  /* 0x0003200001ab7983 */ /* 0x001f280000300800 */
[----:B------:R-:W-:Y:S04]  /*11820*/  STL [R1+0x360], R164 ;  /* 0x000360a401007387 */ /* 0x000fe80000100800 */
[----:B------:R-:W4:Y:S01]  /*11830*/  LDL.LU R157, [R1+0x344] ;  /* 0x00034400019d7983 */ /* 0x000f220000300800 */
[----:B--2---:R-:W-:-:S05]  /*11840*/  IADD3.X R120, R120, UR18, RZ, P5, !PT ;  /* 0x0000001278787c10 */ /* 0x004fca000affe4ff */
[----:B------:R0:W-:Y:S04]  /*11850*/  STL [R1+0x37c], R120 ;  /* 0x00037c7801007387 */ /* 0x0001e80000100800 */
[----:B------:R-:W-:Y:S04]  /*11860*/  STL [R1+0x358], R167 ;  /* 0x000358a701007387 */ /* 0x000fe80000100800 */
[----:B0-----:R-:W2:Y:S04]  /*11870*/  LDL.LU R120, [R1+0x318] ;  /* 0x0003180001787983 */ /* 0x001ea80000300800 */
[----:B------:R-:W2:Y:S01]  /*11880*/  LDL.LU R161, [R1+0x33c] ;  /* 0x00033c0001a17983 */ /* 0x000ea20000300800 */
[----:B---3--:R-:W-:-:S05]  /*11890*/  IADD3 R121, P5, R121, UR45, RZ ;  /* 0x0000002d79797c10 */ /* 0x008fca000ffbe0ff */
[----:B------:R0:W-:Y:S04]  /*118a0*/  STL [R1+0x350], R121 ;  /* 0x0003507901007387 */ /* 0x0001e80000100800 */
[----:B0-----:R-:W3:Y:S01]  /*118b0*/  LDL.LU R121, [R1+0x310] ;  /* 0x0003100001797983 */ /* 0x001ee20000300800 */
[----:B----4-:R-:W-:-:S03]  /*118c0*/  IADD3.X R190, R190, UR18, RZ, P2, !PT ;  /* 0x00000012bebe7c10 */ /* 0x010fc600097fe4ff */
[----:B------:R-:W4:Y:S04]  /*118d0*/  LDL.LU R164, [R1+0x334] ;  /* 0x0003340001a47983 */ /* 0x000f280000300800 */
[----:B------:R-:W4:Y:S04]  /*118e0*/  LDL.LU R167, [R1+0x308] ;  /* 0x0003080001a77983 */ /* 0x000f280000300800 */
[----:B------:R0:W-:Y:S01]  /*118f0*/  STL [R1+0x374], R190 ;  /* 0x000374be01007387 */ /* 0x0001e20000100800 */
[----:B------:R-:W-:-:S03]  /*11900*/  IADD3 R191, P2, R191, UR45, RZ ;  /* 0x0000002dbfbf7c10 */ /* 0x000fc6000ff5e0ff */
[----:B0-----:R-:W4:Y:S01]  /*11910*/  LDL.LU R190, [R1+0x32c] ;  /* 0x00032c0001be7983 */ /* 0x001f220000300800 */
[----:B------:R-:W-:Y:S02]  /*11920*/  IADD3.X R172, R172, UR18, RZ, P1, !PT ;  /* 0x00000012acac7c10 */ /* 0x000fe40008ffe4ff */
[----:B------:R-:W-:-:S03]  /*11930*/  IADD3 R148, P1, R148, UR45, RZ ;  /* 0x0000002d94947c10 */ /* 0x000fc6000ff3e0ff */
[----:B------:R0:W-:Y:S01]  /*11940*/  STL [R1+0x36c], R172 ;  /* 0x00036cac01007387 */ /* 0x0001e20000100800 */
[----:B------:R-:W-:Y:S02]  /*11950*/  IADD3.X R150, R150, UR18, RZ, P4, !PT ;  /* 0x0000001296967c10 */ /* 0x000fe4000a7fe4ff */
[----:B------:R-:W-:Y:S01]  /*11960*/  IADD3 R153, P4, R153, UR45, RZ ;  /* 0x0000002d99997c10 */ /* 0x000fe2000ff9e0ff */
[----:B0-----:R-:W4:Y:S04]  /*11970*/  LDL.LU R172, [R1+0x300] ;  /* 0x0003000001ac7983 */ /* 0x001f280000300800 */
[----:B------:R-:W-:Y:S01]  /*11980*/  STL [R1+0x348], R191 ;  /* 0x000348bf01007387 */ /* 0x000fe20000100800 */
[----:B------:R-:W-:-:S03]  /*11990*/  IADD3.X R154, R154, UR18, RZ, P3, !PT ;  /* 0x000000129a9a7c10 */ /* 0x000fc60009ffe4ff */
[----:B------:R-:W-:Y:S01]  /*119a0*/  STL [R1+0x340], R148 ;  /* 0x0003409401007387 */ /* 0x000fe20000100800 */
[----:B------:R-:W-:Y:S02]  /*119b0*/  IADD3 R162, P3, R162, UR45, RZ ;  /* 0x0000002da2a27c10 */ /* 0x000fe4000ff7e0ff */
[----:B------:R-:W-:Y:S01]  /*119c0*/  IADD3.X R168, R168, UR18, RZ, P6, !PT ;  /* 0x00000012a8a87c10 */ /* 0x000fe2000b7fe4ff */
[----:B------:R-:W-:Y:S04]  /*119d0*/  STL [R1+0x364], R150 ;  /* 0x0003649601007387 */ /* 0x000fe80000100800 */
[----:B------:R-:W-:Y:S04]  /*119e0*/  STL [R1+0x338], R153 ;  /* 0x0003389901007387 */ /* 0x000fe80000100800 */
[----:B------:R0:W-:Y:S04]  /*119f0*/  STL [R1+0x354], R168 ;  /* 0x000354a801007387 */ /* 0x0001e80000100800 */
[----:B------:R1:W-:Y:S01]  /*11a00*/  STL [R1+0x35c], R154 ;  /* 0x00035c9a01007387 */ /* 0x0003e20000100800 */
[----:B------:R-:W-:-:S03]  /*11a10*/  IADD3 R174, P6, R174, UR45, RZ ;  /* 0x0000002daeae7c10 */ /* 0x000fc6000ffde0ff */
[----:B0-----:R-:W4:Y:S04]  /*11a20*/  LDL.LU R168, [R1+0x324] ;  /* 0x0003240001a87983 */ /* 0x001f280000300800 */
[----:B------:R-:W-:Y:S04]  /*11a30*/  STL [R1+0x330], R162 ;  /* 0x000330a201007387 */ /* 0x000fe80000100800 */
[----:B------:R-:W4:Y:S04]  /*11a40*/  LDL.LU R148, [R1+0x2f8] ;  /* 0x0002f80001947983 */ /* 0x000f280000300800 */
[----:B------:R-:W4:Y:S04]  /*11a50*/  LDL.LU R150, [R1+0x31c] ;  /* 0x00031c0001967983 */ /* 0x000f280000300800 */
[----:B------:R-:W4:Y:S04]  /*11a60*/  LDL.LU R153, [R1+0x2f0] ;  /* 0x0002f00001997983 */ /* 0x000f280000300800 */
[----:B------:R0:W-:Y:S04]  /*11a70*/  STL [R1+0x328], R174 ;  /* 0x000328ae01007387 */ /* 0x0001e80000100800 */
[----:B-1----:R-:W4:Y:S01]  /*11a80*/  LDL.LU R154, [R1+0x314] ;  /* 0x00031400019a7983 */ /* 0x002f220000300800 */
[----:B------:R-:W-:-:S03]  /*11a90*/  IADD3.X R177, R177, UR18, RZ, P5, !PT ;  /* 0x00000012b1b17c10 */ /* 0x000fc6000affe4ff */
[----:B0-----:R-:W4:Y:S04]  /*11aa0*/  LDL.LU R174, [R1+0x2e8] ;  /* 0x0002e80001ae7983 */ /* 0x001f280000300800 */
[----:B------:R-:W4:Y:S04]  /*11ab0*/  LDL.LU R162, [R1+0x30c] ;  /* 0x00030c0001a27983 */ /* 0x000f280000300800 */
[----:B------:R0:W-:Y:S04]  /*11ac0*/  STL [R1+0x34c], R177 ;  /* 0x00034cb101007387 */ /* 0x0001e80000100800 */
[----:B0-----:R-:W4:Y:S01]  /*11ad0*/  LDL.LU R177, [R1+0x2e0] ;  /* 0x0002e00001b17983 */ /* 0x001f220000300800 */
[----:B------:R-:W-:-:S02]  /*11ae0*/  IADD3 R171, P5, R171, UR45, RZ ;  /* 0x0000002dabab7c10 */ /* 0x000fc4000ffbe0ff */
[----:B------:R-:W-:-:S03]  /*11af0*/  IADD3.X R157, R157, UR18, RZ, P2, !PT ;  /* 0x000000129d9d7c10 */ /* 0x000fc600097fe4ff */
[----:B------:R0:W-:Y:S04]  /*11b00*/  STL [R1+0x320], R171 ;  /* 0x000320ab01007387 */ /* 0x0001e80000100800 */
[----:B0-----:R-:W4:Y:S01]  /*11b10*/  LDL.LU R171, [R1+0x304] ;  /* 0x0003040001ab7983 */ /* 0x001f220000300800 */
[----:B--2---:R-:W-:Y:S02]  /*11b20*/  IADD3 R120, P2, R120, UR45, RZ ;  /* 0x0000002d78787c10 */ /* 0x004fe4000ff5e0ff */
[----:B------:R-:W-:-:S03]  /*11b30*/  IADD3.X R161, R161, UR18, RZ, P1, !PT ;  /* 0x00000012a1a17c10 */ /* 0x000fc60008ffe4ff */
[----:B------:R0:W-:Y:S04]  /*11b40*/  STL [R1+0x318], R120 ;  /* 0x0003187801007387 */ /* 0x0001e80000100800 */
[----:B0-----:R-:W2:Y:S01]  /*11b50*/  LDL.LU R120, [R1+0x2d8] ;  /* 0x0002d80001787983 */ /* 0x001ea20000300800 */
[----:B---3--:R-:W-:-:S03]  /*11b60*/  IADD3 R121, P1, R121, UR45, RZ ;  /* 0x0000002d79797c10 */ /* 0x008fc6000ff3e0ff */
[----:B------:R-:W-:Y:S01]  /*11b70*/  STL [R1+0x344], R157 ;  /* 0x0003449d01007387 */ /* 0x000fe20000100800 */
[----:B----4-:R-:W-:-:S03]  /*11b80*/  IADD3.X R164, R164, UR18, RZ, P4, !PT ;  /* 0x00000012a4a47c10 */ /* 0x010fc6000a7fe4ff */
[----:B------:R0:W-:Y:S01]  /*11b90*/  STL [R1+0x310], R121 ;  /* 0x0003107901007387 */ /* 0x0001e20000100800 */
[----:B------:R-:W-:-:S03]  /*11ba0*/  IADD3 R167, P4, R167, UR45, RZ ;  /* 0x0000002da7a77c10 */ /* 0x000fc6000ff9e0ff */
[----:B0-----:R-:W3:Y:S04]  /*11bb0*/  LDL.LU R121, [R1+0x2fc] ;  /* 0x0002fc0001797983 */ /* 0x001ee80000300800 */
[----:B------:R-:W-:Y:S01]  /*11bc0*/  STL [R1+0x33c], R161 ;  /* 0x00033ca101007387 */ /* 0x000fe20000100800 */
[----:B------:R-:W-:-:S03]  /*11bd0*/  IADD3.X R190, R190, UR18, RZ, P3, !PT ;  /* 0x00000012bebe7c10 */ /* 0x000fc60009ffe4ff */
[----:B------:R-:W4:Y:S04]  /*11be0*/  LDL.LU R158, [R1+0x2d0] ;  /* 0x0002d000019e7983 */ /* 0x000f280000300800 */
[----:B------:R-:W-:Y:S04]  /*11bf0*/  STL [R1+0x334], R164 ;  /* 0x000334a401007387 */ /* 0x000fe80000100800 */
[----:B------:R0:W-:Y:S04]  /*11c00*/  STL [R1+0x32c], R190 ;  /* 0x00032cbe01007387 */ /* 0x0001e80000100800 */
[----:B------:R1:W-:Y:S04]  /*11c10*/  STL [R1+0x308], R167 ;  /* 0x000308a701007387 */ /* 0x0003e80000100800 */
[----:B0-----:R-:W4:Y:S01]  /*11c20*/  LDL.LU R190, [R1+0x2f4] ;  /* 0x0002f40001be7983 */ /* 0x001f220000300800 */
[----:B------:R-:W-:-:S03]  /*11c30*/  IADD3 R172, P3, R172, UR45, RZ ;  /* 0x0000002dacac7c10 */ /* 0x000fc6000ff7e0ff */
[----:B------:R-:W4:Y:S04]  /*11c40*/  LDL.LU R191, [R1+0x2c8] ;  /* 0x0002c80001bf7983 */ /* 0x000f280000300800 */
[----:B------:R-:W4:Y:S04]  /*11c50*/  LDL.LU R157, [R1+0x2ec] ;  /* 0x0002ec00019d7983 */ /* 0x000f280000300800 */
[----:B------:R-:W4:Y:S04]  /*11c60*/  LDL.LU R161, [R1+0x2c0] ;  /* 0x0002c00001a17983 */ /* 0x000f280000300800 */
[----:B------:R0:W-:Y:S04]  /*11c70*/  STL [R1+0x300], R172 ;  /* 0x000300ac01007387 */ /* 0x0001e80000100800 */
[----:B------:R-:W4:Y:S04]  /*11c80*/  LDL.LU R164, [R1+0x2e4] ;  /* 0x0002e40001a47983 */ /* 0x000f280000300800 */
[----:B-1----:R-:W4:Y:S04]  /*11c90*/  LDL.LU R167, [R1+0x2b8] ;  /* 0x0002b80001a77983 */ /* 0x002f280000300800 */
[----:B0-----:R-:W4:Y:S01]  /*11ca0*/  LDL.LU R172, [R1+0x2dc] ;  /* 0x0002dc0001ac7983 */ /* 0x001f220000300800 */
[----:B------:R-:W-:-:S05]  /*11cb0*/  IADD3.X R168, R168, UR18, RZ, P6, !PT ;  /* 0x00000012a8a87c10 */ /* 0x000fca000b7fe4ff */
[----:B------:R0:W-:Y:S01]  /*11cc0*/  STL [R1+0x324], R168 ;  /* 0x000324a801007387 */ /* 0x0001e20000100800 */
[----:B------:R-:W-:Y:S02]  /*11cd0*/  IADD3 R148, P6, R148, UR45, RZ ;  /* 0x0000002d94947c10 */ /* 0x000fe4000ffde0ff */
[----:B------:R-:W-:Y:S01]  /*11ce0*/  IADD3.X R150, R150, UR18, RZ, P5, !PT ;  /* 0x0000001296967c10 */ /* 0x000fe2000affe4ff */
[----:B0-----:R-:W4:Y:S01]  /*11cf0*/  LDL.LU R168, [R1+0x2b0] ;  /* 0x0002b00001a87983 */ /* 0x001f220000300800 */
[----:B------:R-:W-:-:S03]  /*11d00*/  IADD3 R153, P5, R153, UR45, RZ ;  /* 0x0000002d99997c10 */ /* 0x000fc6000ffbe0ff */
[----:B------:R-:W-:Y:S01]  /*11d10*/  STL [R1+0x2f8], R148 ;  /* 0x0002f89401007387 */ /* 0x000fe20000100800 */
[----:B------:R-:W-:-:S03]  /*11d20*/  IADD3.X R154, R154, UR18, RZ, P2, !PT ;  /* 0x000000129a9a7c10 */ /* 0x000fc600097fe4ff */
[----:B------:R-:W-:Y:S01]  /*11d30*/  STL [R1+0x31c], R150 ;  /* 0x00031c9601007387 */ /* 0x000fe20000100800 */
[----:B------:R-:W-:Y:S02]  /*11d40*/  IADD3 R174, P2, R174, UR45, RZ ;  /* 0x0000002daeae7c10 */ /* 0x000fe4000ff5e0ff */
[----:B------:R-:W-:-:S03]  /*11d50*/  IADD3.X R162, R162, UR18, RZ, P1, !PT ;  /* 0x00000012a2a27c10 */ /* 0x000fc60008ffe4ff */
[----:B------:R0:W-:Y:S04]  /*11d60*/  STL [R1+0x2e8], R174 ;  /* 0x0002e8ae01007387 */ /* 0x0001e80000100800 */
[----:B------:R-:W-:Y:S04]  /*11d70*/  STL [R1+0x2f0], R153 ;  /* 0x0002f09901007387 */ /* 0x000fe80000100800 */
[----:B0-----:R-:W4:Y:S01]  /*11d80*/  LDL.LU R174, [R1+0x2d4] ;  /* 0x0002d40001ae7983 */ /* 0x001f220000300800 */
[----:B------:R-:W-:-:S03]  /*11d90*/  IADD3 R177, P1, R177, UR45, RZ ;  /* 0x0000002db1b17c10 */ /* 0x000fc6000ff3e0ff */
[----:B------:R-:W-:Y:S04]  /*11da0*/  STL [R1+0x314], R154 ;  /* 0x0003149a01007387 */ /* 0x000fe80000100800 */
[----:B------:R0:W-:Y:S04]  /*11db0*/  STL [R1+0x2e0], R177 ;  /* 0x0002e0b101007387 */ /* 0x0001e80000100800 */
[----:B0-----:R-:W4:Y:S01]  /*11dc0*/  LDL.LU R177, [R1+0x2a8] ;  /* 0x0002a80001b17983 */ /* 0x001f220000300800 */
[----:B------:R-:W-:-:S03]  /*11dd0*/  IADD3.X R171, R171, UR18, RZ, P4, !PT ;  /* 0x00000012abab7c10 */ /* 0x000fc6000a7fe4ff */
[----:B------:R-:W-:Y:S04]  /*11de0*/  STL [R1+0x30c], R162 ;  /* 0x00030ca201007387 */ /* 0x000fe80000100800 */
[----:B------:R-:W4:Y:S04]  /*11df0*/  LDL.LU R148, [R1+0x2cc] ;  /* 0x0002cc0001947983 */ /* 0x000f280000300800 */
[----:B------:R-:W4:Y:S04]  /*11e00*/  LDL.LU R150, [R1+0x2a0] ;  /* 0x0002a00001967983 */ /* 0x000f280000300800 */
[----:B------:R0:W-:Y:S04]  /*11e10*/  STL [R1+0x304], R171 ;  /* 0x000304ab01007387 */ /* 0x0001e80000100800 */
[----:B0-----:R-:W4:Y:S04]  /*11e20*/  LDL.LU R171, [R1+0x2c4] ;  /* 0x0002c40001ab7983 */ /* 0x001f280000300800 */
[----:B------:R-:W4:Y:S01]  /*11e30*/  LDL.LU R153, [R1+0x298] ;  /* 0x0002980001997983 */ /* 0x000f220000300800 */
[----:B--2---:R-:W-:-:S05]  /*11e40*/  IADD3 R120, P4, R120, UR45, RZ ;  /* 0x0000002d78787c10 */ /* 0x004fca000ff9e0ff */
[----:B------:R0:W-:Y:S04]  /*11e50*/  STL [R1+0x2d8], R120 ;  /* 0x0002d87801007387 */ /* 0x0001e80000100800 */
[----:B0-----:R-:W2:Y:S04]  /*11e60*/  LDL.LU R120, [R1+0x2bc] ;  /* 0x0002bc0001787983 */ /* 0x001ea80000300800 */
[----:B------:R-:W2:Y:S01]  /*11e70*/  LDL.LU R154, [R1+0x290] ;  /* 0x00029000019a7983 */ /* 0x000ea20000300800 */
[----:B---3--:R-:W-:-:S03]  /*11e80*/  IADD3.X R121, R121, UR18, RZ, P3, !PT ;  /* 0x0000001279797c10 */ /* 0x008fc60009ffe4ff */
[----:B------:R-:W3:Y:S04]  /*11e90*/  LDL.LU R162, [R1+0x2b4] ;  /* 0x0002b40001a27983 */ /* 0x000ee80000300800 */
[----:B------:R0:W-:Y:S01]  /*11ea0*/  STL [R1+0x2fc], R121 ;  /* 0x0002fc7901007387 */ /* 0x0001e20000100800 */
[----:B----4-:R-:W-:-:S03]  /*11eb0*/  IADD3 R158, P3, R158, UR45, RZ ;  /* 0x0000002d9e9e7c10 */ /* 0x010fc6000ff7e0ff */
        /* <DEDUP_REMOVED lines=15> */
[----:B------:R1:W-:Y:S04]  /*11fb0*/  STL [R1+0x2e4], R164 ;  /* 0x0002e4a401007387 */ /* 0x0003e80000100800 */
[----:B0-----:R-:W4:Y:S01]  /*11fc0*/  LDL.LU R172, [R1+0x280] ;  /* 0x0002800001ac7983 */ /* 0x001f220000300800 */
[----:B------:R-:W-:-:S03]  /*11fd0*/  IADD3 R168, P1, R168, UR45, RZ ;  /* 0x0000002da8a87c10 */ /* 0x000fc6000ff3e0ff */
[----:B------:R-:W-:Y:S04]  /*11fe0*/  STL [R1+0x2b8], R167 ;  /* 0x0002b8a701007387 */ /* 0x000fe80000100800 */
[----:B------:R-:W4:Y:S04]  /*11ff0*/  LDL.LU R191, [R1+0x2a4] ;  /* 0x0002a40001bf7983 */ /* 0x000f280000300800 */
[----:B------:R-:W4:Y:S04]  /*12000*/  LDL.LU R157, [R1+0x278] ;  /* 0x00027800019d7983 */ /* 0x000f280000300800 */
[----:B------:R-:W4:Y:S04]  /*12010*/  LDL.LU R161, [R1+0x29c] ;  /* 0x00029c0001a17983 */ /* 0x000f280000300800 */
[----:B------:R0:W-:Y:S04]  /*12020*/  STL [R1+0x2b0], R168 ;  /* 0x0002b0a801007387 */ /* 0x0001e80000100800 */
[----:B-1----:R-:W4:Y:S04]  /*12030*/  LDL.LU R164, [R1+0x270] ;  /* 0x0002700001a47983 */ /* 0x002f280000300800 */
[----:B0-----:R-:W4:Y:S01]  /*12040*/  LDL.LU R168, [R1+0x294] ;  /* 0x0002940001a87983 */ /* 0x001f220000300800 */
[----:B------:R-:W-:-:S03]  /*12050*/  IADD3.X R174, R174, UR18, RZ, P4, !PT ;  /* 0x00000012aeae7c10 */ /* 0x000fc6000a7fe4ff */
[----:B------:R-:W4:Y:S04]  /*12060*/  LDL.LU R167, [R1+0x268] ;  /* 0x0002680001a77983 */ /* 0x000f280000300800 */
[----:B------:R0:W-:Y:S04]  /*12070*/  STL [R1+0x2d4], R174 ;  /* 0x0002d4ae01007387 */ /* 0x0001e80000100800 */
[----:B0-----:R-:W4:Y:S01]  /*12080*/  LDL.LU R174, [R1+0x28c] ;  /* 0x00028c0001ae7983 */ /* 0x001f220000300800 */
[----:B------:R-:W-:-:S05]  /*12090*/  IADD3 R177, P4, R177, UR45, RZ ;  /* 0x0000002db1b17c10 */ /* 0x000fca000ff9e0ff */
[----:B------:R0:W-:Y:S04]  /*120a0*/  STL [R1+0x2a8], R177 ;  /* 0x0002a8b101007387 */ /* 0x0001e80000100800 */
[----:B0-----:R-:W4:Y:S01]  /*120b0*/  LDL.LU R177, [R1+0x260] ;  /* 0x0002600001b17983 */ /* 0x001f220000300800 */
[----:B------:R-:W-:Y:S02]  /*120c0*/  IADD3.X R148, R148, UR18, RZ, P3, !PT ;  /* 0x0000001294947c10 */ /* 0x000fe40009ffe4ff */
[----:B------:R-:W-:Y:S02]  /*120d0*/  IADD3 R150, P3, R150, UR45, RZ ;  /* 0x0000002d96967c10 */ /* 0x000fe4000ff7e0ff */
[----:B------:R-:W-:-:S05]  /*120e0*/  IADD3.X R171, R171, UR18, RZ, P6, !PT ;  /* 0x00000012abab7c10 */ /* 0x000fca000b7fe4ff */
[----:B------:R0:W-:Y:S01]  /*120f0*/  STL [R1+0x2c4], R171 ;  /* 0x0002c4ab01007387 */ /* 0x0001e20000100800 */
[----:B------:R-:W-:-:S03]  /*12100*/  IADD3 R153, P6, R153, UR45, RZ ;  /* 0x0000002d99997c10 */ /* 0x000fc6000ffde0ff */
[----:B------:R-:W-:Y:S04]  /*12110*/  STL [R1+0x2cc], R148 ;  /* 0x0002cc9401007387 */ /* 0x000fe80000100800 */
[----:B0-----:R-:W4:Y:S04]  /*12120*/  LDL.LU R171, [R1+0x284] ;  /* 0x0002840001ab7983 */ /* 0x001f280000300800 */
[----:B------:R-:W-:Y:S01]  /*12130*/  STL [R1+0x2a0], R150 ;  /* 0x0002a09601007387 */ /* 0x000fe20000100800 */
[----:B--2---:R-:W-:Y:S02]  /*12140*/  IADD3.X R120, R120, UR18, RZ, P5, !PT ;  /* 0x0000001278787c10 */ /* 0x004fe4000affe4ff */
[----:B------:R-:W-:-:S03]  /*12150*/  IADD3 R154, P5, R154, UR45, RZ ;  /* 0x0000002d9a9a7c10 */ /* 0x000fc6000ffbe0ff */
[----:B------:R0:W-:Y:S01]  /*12160*/  STL [R1+0x2bc], R120 ;  /* 0x0002bc7801007387 */ /* 0x0001e20000100800 */
[----:B---3--:R-:W-:-:S03]  /*12170*/  IADD3.X R162, R162, UR18, RZ, P2, !PT ;  /* 0x00000012a2a27c10 */ /* 0x008fc600097fe4ff */
[----:B0-----:R-:W2:Y:S04]  /*12180*/  LDL.LU R120, [R1+0x258] ;  /* 0x0002580001787983 */ /* 0x001ea80000300800 */
[----:B------:R-:W-:Y:S01]  /*12190*/  STL [R1+0x298], R153 ;  /* 0x0002989901007387 */ /* 0x000fe20000100800 */
[----:B----4-:R-:W-:-:S03]  /*121a0*/  IADD3 R121, P2, R121, UR45, RZ ;  /* 0x0000002d79797c10 */ /* 0x010fc6000ff5e0ff */
[----:B------:R-:W3:Y:S04]  /*121b0*/  LDL.LU R158, [R1+0x27c] ;  /* 0x00027c00019e7983 */ /* 0x000ee80000300800 */
[----:B------:R-:W-:Y:S04]  /*121c0*/  STL [R1+0x290], R154 ;  /* 0x0002909a01007387 */ /* 0x000fe80000100800 */
[----:B------:R0:W-:Y:S04]  /*121d0*/  STL [R1+0x288], R121 ;  /* 0x0002887901007387 */ /* 0x0001e80000100800 */
[----:B------:R1:W-:Y:S04]  /*121e0*/  STL [R1+0x2b4], R162 ;  /* 0x0002b4a201007387 */ /* 0x0003e80000100800 */
[----:B0-----:R-:W4:Y:S04]  /*121f0*/  LDL.LU R121, [R1+0x250] ;  /* 0x0002500001797983 */ /* 0x001f280000300800 */
[----:B------:R-:W4:Y:S01]  /*12200*/  LDL.LU R148, [R1+0x274] ;  /* 0x0002740001947983 */ /* 0x000f220000300800 */
[----:B------:R-:W-:-:S03]  /*12210*/  IADD3.X R190, R190, UR18, RZ, P1, !PT ;  /* 0x00000012bebe7c10 */ /* 0x000fc60008ffe4ff */
[----:B------:R-:W4:Y:S04]  /*12220*/  LDL.LU R150, [R1+0x248] ;  /* 0x0002480001967983 */ /* 0x000f280000300800 */
[----:B------:R-:W4:Y:S04]  /*12230*/  LDL.LU R153, [R1+0x26c] ;  /* 0x00026c0001997983 */ /* 0x000f280000300800 */
[----:B------:R0:W-:Y:S04]  /*12240*/  STL [R1+0x2ac], R190 ;  /* 0x0002acbe01007387 */ /* 0x0001e80000100800 */
[----:B------:R-:W4:Y:S04]  /*12250*/  LDL.LU R154, [R1+0x240] ;  /* 0x00024000019a7983 */ /* 0x000f280000300800 */
[----:B-1----:R-:W4:Y:S04]  /*12260*/  LDL.LU R162, [R1+0x264] ;  /* 0x0002640001a27983 */ /* 0x002f280000300800 */
[----:B0-----:R-:W4:Y:S01]  /*12270*/  LDL.LU R190, [R1+0x444] ;  /* 0x0004440001be7983 */ /* 0x001f220000300800 */
[----:B------:R-:W-:-:S05]  /*12280*/  IADD3 R172, P1, R172, UR45, RZ ;  /* 0x0000002dacac7c10 */ /* 0x000fca000ff3e0ff */
[----:B------:R0:W-:Y:S01]  /*12290*/  STL [R1+0x280], R172 ;  /* 0x000280ac01007387 */ /* 0x0001e20000100800 */
[----:B------:R-:W-:Y:S02]  /*122a0*/  IADD3.X R191, R191, UR18, RZ, P4, !PT ;  /* 0x00000012bfbf7c10 */ /* 0x000fe4000a7fe4ff */
[----:B------:R-:W-:Y:S01]  /*122b0*/  IADD3 R157, P4, R157, UR45, RZ ;  /* 0x0000002d9d9d7c10 */ /* 0x000fe2000ff9e0ff */
[----:B0-----:R-:W4:Y:S01]  /*122c0*/  LDL.LU R172, [R1+0x25c] ;  /* 0x00025c0001ac7983 */ /* 0x001f220000300800 */
[----:B------:R-:W-:-:S03]  /*122d0*/  IADD3.X R161, R161, UR18, RZ, P3, !PT ;  /* 0x00000012a1a17c10 */ /* 0x000fc60009ffe4ff */
[----:B------:R-:W-:Y:S04]  /*122e0*/  STL [R1+0x2a4], R191 ;  /* 0x0002a4bf01007387 */ /* 0x000fe80000100800 */
[----:B------:R-:W-:Y:S01]  /*122f0*/  STL [R1+0x278], R157 ;  /* 0x0002789d01007387 */ /* 0x000fe20000100800 */
[----:B------:R-:W-:Y:S02]  /*12300*/  IADD3 R164, P3, R164, UR45, RZ ;  /* 0x0000002da4a47c10 */ /* 0x000fe4000ff7e0ff */
[----:B------:R-:W-:Y:S02]  /*12310*/  IADD3.X R168, R168, UR18, RZ, P6, !PT ;  /* 0x00000012a8a87c10 */ /* 0x000fe4000b7fe4ff */
[----:B------:R-:W-:-:S03]  /*12320*/  IADD3 R167, P6, R167, UR45, RZ ;  /* 0x0000002da7a77c10 */ /* 0x000fc6000ffde0ff */
[----:B------:R0:W-:Y:S04]  /*12330*/  STL [R1+0x294], R168 ;  /* 0x000294a801007387 */ /* 0x0001e80000100800 */
[----:B------:R-:W-:Y:S04]  /*12340*/  STL [R1+0x29c], R161 ;  /* 0x00029ca101007387 */ /* 0x000fe80000100800 */
[----:B0-----:R-:W4:Y:S01]  /*12350*/  LDL.LU R168, [R1+0x43c] ;  /* 0x00043c0001a87983 */ /* 0x001f220000300800 */
[----:B------:R-:W-:-:S03]  /*12360*/  IADD3.X R174, R174, UR18, RZ, P5, !PT ;  /* 0x00000012aeae7c10 */ /* 0x000fc6000affe4ff */
[----:B------:R-:W-:Y:S04]  /*12370*/  STL [R1+0x270], R164 ;  /* 0x000270a401007387 */ /* 0x000fe80000100800 */
[----:B------:R0:W-:Y:S04]  /*12380*/  STL [R1+0x28c], R174 ;  /* 0x00028cae01007387 */ /* 0x0001e80000100800 */
[----:B0-----:R-:W4:Y:S01]  /*12390*/  LDL.LU R174, [R1+0x254] ;  /* 0x0002540001ae7983 */ /* 0x001f220000300800 */
[----:B------:R-:W-:-:S03]  /*123a0*/  IADD3 R177, P5, R177, UR45, RZ ;  /* 0x0000002db1b17c10 */ /* 0x000fc6000ffbe0ff */
[----:B------:R-:W-:Y:S04]  /*123b0*/  STL [R1+0x268], R167 ;  /* 0x000268a701007387 */ /* 0x000fe80000100800 */
[----:B------:R-:W4:Y:S04]  /*123c0*/  LDL.LU R191, [R1+0x438] ;  /* 0x0004380001bf7983 */ /* 0x000f280000300800 */
[----:B------:R-:W4:Y:S04]  /*123d0*/  LDL.LU R157, [R1+0x24c] ;  /* 0x00024c00019d7983 */ /* 0x000f280000300800 */
[----:B------:R0:W-:Y:S04]  /*123e0*/  STL [R1+0x260], R177 ;  /* 0x000260b101007387 */ /* 0x0001e80000100800 */
[----:B0-----:R-:W4:Y:S01]  /*123f0*/  LDL.LU R177, [R1+0x430] ;  /* 0x0004300001b17983 */ /* 0x001f220000300800 */
[----:B------:R-:W-:-:S03]  /*12400*/  IADD3.X R171, R171, UR18, RZ, P2, !PT ;  /* 0x00000012abab7c10 */ /* 0x000fc600097fe4ff */
[----:B------:R-:W4:Y:S04]  /*12410*/  LDL.LU R161, [R1+0x244] ;  /* 0x0002440001a17983 */ /* 0x000f280000300800 */
[----:B------:R0:W-:Y:S04]  /*12420*/  STL [R1+0x284], R171 ;  /* 0x000284ab01007387 */ /* 0x0001e80000100800 */
[----:B0-----:R-:W4:Y:S04]  /*12430*/  LDL.LU R171, [R1+0x428] ;  /* 0x0004280001ab7983 */ /* 0x001f280000300800 */
[----:B------:R-:W4:Y:S04]  /*12440*/  LDL.LU R164, [R1+0x23c] ;  /* 0x00023c0001a47983 */ /* 0x000f280000300800 */
[----:B------:R-:W4:Y:S01]  /*12450*/  LDL.LU R167, [R1+0x21c] ;  /* 0x00021c0001a77983 */ /* 0x000f220000300800 */
[----:B--2---:R-:W-:-:S05]  /*12460*/  IADD3 R120, P2, R120, UR45, RZ ;  /* 0x0000002d78787c10 */ /* 0x004fca000ff5e0ff */
[----:B------:R0:W-:Y:S01]  /*12470*/  STL [R1+0x258], R120 ;  /* 0x0002587801007387 */ /* 0x0001e20000100800 */
[----:B---3--:R-:W-:-:S03]  /*12480*/  IADD3.X R158, R158, UR18, RZ, P1, !PT ;  /* 0x000000129e9e7c10 */ /* 0x008fc60008ffe4ff */
[----:B0-----:R-:W2:Y:S01]  /*12490*/  LDL.LU R120, [R1+0x440] ;  /* 0x0004400001787983 */ /* 0x001ea20000300800 */
[----:B----4-:R-:W-:Y:S02]  /*124a0*/  IADD3 R121, P1, R121, UR45, RZ ;  /* 0x0000002d79797c10 */ /* 0x010fe4000ff3e0ff */
[----:B------:R-:W-:-:S03]  /*124b0*/  IADD3.X R148, R148, UR18, RZ, P4, !PT ;  /* 0x0000001294947c10 */ /* 0x000fc6000a7fe4ff */
[----:B------:R0:W-:Y:S01]  /*124c0*/  STL [R1+0x250], R121 ;  /* 0x0002507901007387 */ /* 0x0001e20000100800 */
[----:B------:R-:W-:Y:S02]  /*124d0*/  IADD3 R150, P4, R150, UR45, RZ ;  /* 0x0000002d96967c10 */ /* 0x000fe4000ff9e0ff */
[----:B------:R-:W-:Y:S01]  /*124e0*/  IADD3.X R153, R153, UR18, RZ, P3, !PT ;  /* 0x0000001299997c10 */ /* 0x000fe20009ffe4ff */
[----:B0-----:R-:W3:Y:S04]  /*124f0*/  LDL.LU R121, [R1+0x238] ;  /* 0x0002380001797983 */ /* 0x001ee80000300800 */
        /* <DEDUP_REMOVED lines=8> */
[----:B------:R1:W-:Y:S04]  /*12580*/  STL [R1+0x240], R154 ;  /* 0x0002409a01007387 */ /* 0x0003e80000100800 */
[----:B0-----:R-:W4:Y:S04]  /*12590*/  LDL.LU R190, [R1+0x434] ;  /* 0x0004340001be7983 */ /* 0x001f280000300800 */
[----:B------:R-:W-:Y:S01]  /*125a0*/  STL [R1+0x264], R162 ;  /* 0x000264a201007387 */ /* 0x000fe20000100800 */
[----:B------:R-:W-:-:S03]  /*125b0*/  IADD3.X R172, R172, UR18, RZ, P5, !PT ;  /* 0x00000012acac7c10 */ /* 0x000fc6000affe4ff */
[----:B------:R-:W4:Y:S04]  /*125c0*/  LDL.LU R148, [R1+0x204] ;  /* 0x0002040001947983 */ /* 0x000f280000300800 */
[----:B------:R-:W4:Y:S04]  /*125d0*/  LDL.LU R150, [R1+0x42c] ;  /* 0x00042c0001967983 */ /* 0x000f280000300800 */
[----:B------:R-:W4:Y:S04]  /*125e0*/  LDL.LU R153, [R1+0x1fc] ;  /* 0x0001fc0001997983 */ /* 0x000f280000300800 */
[----:B------:R0:W-:Y:S04]  /*125f0*/  STL [R1+0x25c], R172 ;  /* 0x00025cac01007387 */ /* 0x0001e80000100800 */
[----:B-1----:R-:W4:Y:S04]  /*12600*/  LDL.LU R154, [R1+0x220] ;  /* 0x00022000019a7983 */ /* 0x002f280000300800 */
[----:B0-----:R-:W4:Y:S04]  /*12610*/  LDL.LU R172, [R1+0x1f4] ;  /* 0x0001f40001ac7983 */ /* 0x001f280000300800 */
[----:B------:R-:W4:Y:S01]  /*12620*/  LDL.LU R162, [R1+0x218] ;  /* 0x0002180001a27983 */ /* 0x000f220000300800 */
[----:B------:R-:W-:-:S05]  /*12630*/  IADD3 R168, P5, R168, UR44, RZ ;  /* 0x0000002ca8a87c10 */ /* 0x000fca000ffbe0ff */
[----:B------:R0:W-:Y:S04]  /*12640*/  STL [R1+0x43c], R168 ;  /* 0x00043ca801007387 */ /* 0x0001e80000100800 */
[----:B0-----:R-:W4:Y:S01]  /*12650*/  LDL.LU R168, [R1+0x1ec] ;  /* 0x0001ec0001a87983 */ /* 0x001f220000300800 */
[----:B------:R-:W-:-:S05]  /*12660*/  IADD3.X R174, R174, UR18, RZ, P2, !PT ;  /* 0x00000012aeae7c10 */ /* 0x000fca00097fe4ff */
[----:B------:R0:W-:Y:S01]  /*12670*/  STL [R1+0x254], R174 ;  /* 0x000254ae01007387 */ /* 0x0001e20000100800 */
[----:B------:R-:W-:Y:S02]  /*12680*/  IADD3 R191, P2, R191, UR44, RZ ;  /* 0x0000002cbfbf7c10 */ /* 0x000fe4000ff5e0ff */
[----:B------:R-:W-:Y:S01]  /*12690*/  IADD3.X R157, R157, UR18, RZ, P1, !PT ;  /* 0x000000129d9d7c10 */ /* 0x000fe20008ffe4ff */
[----:B0-----:R-:W4:Y:S01]  /*126a0*/  LDL.LU R174, [R1+0x1e4] ;  /* 0x0001e40001ae7983 */ /* 0x001f220000300800 */
[----:B------:R-:W-:-:S05]  /*126b0*/  IADD3 R177, P1, R177, UR44, RZ ;  /* 0x0000002cb1b17c10 */ /* 0x000fca000ff3e0ff */
[----:B------:R0:W-:Y:S04]  /*126c0*/  STL [R1+0x430], R177 ;  /* 0x000430b101007387 */ /* 0x0001e80000100800 */
[----:B------:R-:W-:Y:S04]  /*126d0*/  STL [R1+0x438], R191 ;  /* 0x000438bf01007387 */ /* 0x000fe80000100800 */
[----:B0-----:R-:W4:Y:S01]  /*126e0*/  LDL.LU R177, [R1+0x200] ;  /* 0x0002000001b17983 */ /* 0x001f220000300800 */
[----:B------:R-:W-:Y:S02]  /*126f0*/  IADD3.X R161, R161, UR18, RZ, P4, !PT ;  /* 0x00000012a1a17c10 */ /* 0x000fe4000a7fe4ff */
[----:B------:R-:W-:Y:S01]  /*12700*/  IADD3 R171, P4, R171, UR44, RZ ;  /* 0x0000002cabab7c10 */ /* 0x000fe2000ff9e0ff */
[----:B------:R-:W-:Y:S01]  /*12710*/  STL [R1+0x24c], R157 ;  /* 0x00024c9d01007387 */ /* 0x000fe20000100800 */
[----:B------:R-:W-:-:S03]  /*12720*/  IADD3.X R164, R164, UR18, RZ, P3, !PT ;  /* 0x00000012a4a47c10 */ /* 0x000fc60009ffe4ff */
[----:B------:R0:W-:Y:S01]  /*12730*/  STL [R1+0x428], R171 ;  /* 0x000428ab01007387 */ /* 0x0001e20000100800 */
[----:B------:R-:W-:-:S03]  /*12740*/  IADD3 R167, P3, R167, UR44, RZ ;  /* 0x0000002ca7a77c10 */ /* 0x000fc6000ff7e0ff */
[----:B0-----:R-:W4:Y:S04]  /*12750*/  LDL.LU R171, [R1+0x1f8] ;  /* 0x0001f80001ab7983 */ /* 0x001f280000300800 */
[----:B------:R-:W-:Y:S04]  /*12760*/  STL [R1+0x244], R161 ;  /* 0x000244a101007387 */ /* 0x000fe80000100800 */
[----:B------:R-:W-:Y:S01]  /*12770*/  STL [R1+0x23c], R164 ;  /* 0x00023ca401007387 */ /* 0x000fe20000100800 */
[----:B--2---:R-:W-:Y:S02]  /*12780*/  IADD3.X R120, R120, UR6, RZ, P6, !PT ;  /* 0x0000000678787c10 */ /* 0x004fe4000b7fe4ff */
[----:B------:R-:W-:-:S05]  /*12790*/  IADD3 R233, P6, R233, UR44, RZ ;  /* 0x0000002ce9e97c10 */ /* 0x000fca000ffde0ff */
[----:B------:R0:W-:Y:S04]  /*127a0*/  STL [R1+0x214], R233 ;  /* 0x000214e901007387 */ /* 0x0001e80000100800 */
[----:B------:R-:W-:Y:S04]  /*127b0*/  STL [R1+0x21c], R167 ;  /* 0x00021ca701007387 */ /* 0x000fe80000100800 */
[----:B0-----:R-:W2:Y:S04]  /*127c0*/  LDL.LU R233, [R1+0x6b8] ;  /* 0x0006b80001e97983 */ /* 0x001ea80000300800 */
[----:B------:R0:W-:Y:S01]  /*127d0*/  STL [R1+0x440], R120 ;  /* 0x0004407801007387 */ /* 0x0001e20000100800 */
[----:B---3--:R-:W-:-:S02]  /*127e0*/  IADD3.X R121, R121, UR6, RZ, P5, !PT ;  /* 0x0000000679797c10 */ /* 0x008fc4000affe4ff */
[----:B------:R-:W-:Y:S01]  /*127f0*/  IADD3 R249, P5, R249, UR44, RZ ;  /* 0x0000002cf9f97c10 */ /* 0x000fe2000ffbe0ff */
[----:B0-----:R-:W3:Y:S04]  /*12800*/  LDL.LU R120, [R1+0x1f0] ;  /* 0x0001f00001787983 */ /* 0x001ee80000300800 */
[----:B------:R0:W-:Y:S04]  /*12810*/  STL [R1+0x238], R121 ;  /* 0x0002387901007387 */ /* 0x0001e80000100800 */
[----:B0-----:R-:W2:Y:S04]  /*12820*/  LDL.LU R121, [R1+0x1c4] ;  /* 0x0001c40001797983 */ /* 0x001ea80000300800 */
[----:B------:R0:W-:Y:S01]  /*12830*/  STL [R1+0x20c], R249 ;  /* 0x00020cf901007387 */ /* 0x0001e20000100800 */
[----:B------:R-:W-:-:S02]  /*12840*/  IADD3.X R4, R4, UR6, RZ, P6, !PT ;  /* 0x0000000604047c10 */ /* 0x000fc4000b7fe4ff */
[----:B----4-:R-:W-:Y:S01]  /*12850*/  IADD3.X R190, R190, UR6, RZ, P2, !PT ;  /* 0x00000006bebe7c10 */ /* 0x010fe200097fe4ff */
[----:B0-----:R-:W4:Y:S04]  /*12860*/  LDL.LU R249, [R1+0x6b4] ;  /* 0x0006b40001f97983 */ /* 0x001f280000300800 */
[----:B------:R-:W4:Y:S01]  /*12870*/  LDL.LU R157, [R1+0x1e8] ;  /* 0x0001e800019d7983 */ /* 0x000f220000300800 */
[----:B------:R-:W-:-:S03]  /*12880*/  IADD3 R148, P2, R148, UR44, RZ ;  /* 0x0000002c94947c10 */ /* 0x000fc6000ff5e0ff */
[----:B------:R-:W4:Y:S01]  /*12890*/  LDL.LU R161, [R1+0x1bc] ;  /* 0x0001bc0001a17983 */ /* 0x000f220000300800 */
[----:B------:R-:W-:-:S03]  /*128a0*/  IADD3.X R150, R150, UR6, RZ, P1, !PT ;  /* 0x0000000696967c10 */ /* 0x000fc60008ffe4ff */
[----:B------:R-:W4:Y:S01]  /*128b0*/  LDL.LU R164, [R1+0x1e0] ;  /* 0x0001e00001a47983 */ /* 0x000f220000300800 */
[----:B------:R-:W-:-:S03]  /*128c0*/  IADD3 R153, P1, R153, UR44, RZ ;  /* 0x0000002c99997c10 */ /* 0x000fc6000ff3e0ff */
[----:B------:R-:W4:Y:S04]  /*128d0*/  LDL.LU R167, [R1+0x1b4] ;  /* 0x0001b40001a77983 */ /* 0x000f280000300800 */
[----:B------:R0:W-:Y:S01]  /*128e0*/  STL [R1+0x434], R190 ;  /* 0x000434be01007387 */ /* 0x0001e20000100800 */
[----:B------:R-:W-:Y:S02]  /*128f0*/  IADD3.X R154, R154, UR6, RZ, P4, !PT ;  /* 0x000000069a9a7c10 */ /* 0x000fe4000a7fe4ff */
[----:B------:R-:W-:Y:S01]  /*12900*/  IADD3 R172, P4, R172, UR44, RZ ;  /* 0x0000002cacac7c10 */ /* 0x000fe2000ff9e0ff */
[----:B0-----:R-:W4:Y:S04]  /*12910*/  LDL.LU R190, [R1+0x1ac] ;  /* 0x0001ac0001be7983 */ /* 0x001f280000300800 */
[----:B------:R-:W-:Y:S01]  /*12920*/  STL [R1+0x204], R148 ;  /* 0x0002049401007387 */ /* 0x000fe20000100800 */
[----:B------:R-:W-:-:S03]  /*12930*/  IADD3.X R162, R162, UR6, RZ, P3, !PT ;  /* 0x00000006a2a27c10 */ /* 0x000fc60009ffe4ff */
[----:B------:R-:W-:Y:S01]  /*12940*/  STL [R1+0x42c], R150 ;  /* 0x00042c9601007387 */ /* 0x000fe20000100800 */
[----:B------:R-:W-:-:S03]  /*12950*/  IADD3.X R232, R232, UR6, RZ, P5, !PT ;  /* 0x00000006e8e87c10 */ /* 0x000fc6000affe4ff */
[----:B------:R0:W-:Y:S04]  /*12960*/  STL [R1+0x1f4], R172 ;  /* 0x0001f4ac01007387 */ /* 0x0001e80000100800 */
[----:B------:R-:W-:Y:S01]  /*12970*/  STL [R1+0x1fc], R153 ;  /* 0x0001fc9901007387 */ /* 0x000fe20000100800 */
[----:B------:R-:W-:Y:S02]  /*12980*/  IADD3 R237, P5, R237, UR44, RZ ;  /* 0x0000002ceded7c10 */ /* 0x000fe4000ffbe0ff */
[----:B------:R-:W-:Y:S01]  /*12990*/  IADD3 R168, P3, R168, UR44, RZ ;  /* 0x0000002ca8a87c10 */ /* 0x000fe2000ff7e0ff */
[----:B0-----:R-:W4:Y:S04]  /*129a0*/  LDL.LU R172, [R1+0x1c0] ;  /* 0x0001c00001ac7983 */ /* 0x001f280000300800 */
[----:B------:R-:W-:Y:S04]  /*129b0*/  STL [R1+0x220], R154 ;  /* 0x0002209a01007387 */ /* 0x000fe80000100800 */
[----:B------:R0:W-:Y:S04]  /*129c0*/  STL [R1+0x210], R4 ;  /* 0x0002100401007387 */ /* 0x0001e80000100800 */
[----:B------:R-:W-:Y:S01]  /*129d0*/  STL [R1+0x218], R162 ;  /* 0x000218a201007387 */ /* 0x000fe20000100800 */
[----:B------:R-:W-:-:S03]  /*129e0*/  IADD3 R174, P6, R174, UR44, RZ ;  /* 0x0000002caeae7c10 */ /* 0x000fc6000ffde0ff */
[----:B0-----:R-:W4:Y:S04]  /*129f0*/  LDL.LU R4, [R1+0x6b0] ;  /* 0x0006b00001047983 */ /* 0x001f280000300800 */
[----:B------:R-:W-:Y:S04]  /*12a00*/  STL [R1+0x1ec], R168 ;  /* 0x0001eca801007387 */ /* 0x000fe80000100800 */
[----:B------:R0:W-:Y:S04]  /*12a10*/  STL [R1+0x208], R232 ;  /* 0x000208e801007387 */ /* 0x0001e80000100800 */
[----:B0-----:R-:W4:Y:S04]  /*12a20*/  LDL.LU R232, [R1+0x6ac] ;  /* 0x0006ac0001e87983 */ /* 0x001f280000300800 */
[----:B------:R-:W-:Y:S01]  /*12a30*/  STL [R1+0x1e4], R174 ;  /* 0x0001e4ae01007387 */ /* 0x000fe20000100800 */
[----:B------:R-:W-:-:S02]  /*12a40*/  IADD3.X R177, R177, UR6, RZ, P2, !PT ;  /* 0x00000006b1b17c10 */ /* 0x000fc400097fe4ff */
[----:B------:R-:W-:Y:S01]  /*12a50*/  IADD3 R104, P2, R104, UR44, RZ ;  /* 0x0000002c68687c10 */ /* 0x000fe2000ff5e0ff */
[----:B------:R0:W-:Y:S04]  /*12a60*/  STL [R1+0x1dc], R237 ;  /* 0x0001dced01007387 */ /* 0x0001e80000100800 */
[----:B0-----:R-:W4:Y:S04]  /*12a70*/  LDL.LU R237, [R1+0x6a8] ;  /* 0x0006a80001ed7983 */ /* 0x001f280000300800 */
[----:B------:R-:W4:Y:S04]  /*12a80*/  LDL.LU R174, [R1+0x1b8] ;  /* 0x0001b80001ae7983 */ /* 0x000f280000300800 */
[----:B------:R0:W-:Y:S04]  /*12a90*/  STL [R1+0x1d4], R104 ;  /* 0x0001d46801007387 */ /* 0x0001e80000100800 */
[----:B0-----:R-:W4:Y:S04]  /*12aa0*/  LDL.LU R104, [R1+0x6a4] ;  /* 0x0006a40001687983 */ /* 0x001f280000300800 */
[----:B------:R0:W-:Y:S04]  /*12ab0*/  STL [R1+0x200], R177 ;  /* 0x000200b101007387 */ /* 0x0001e80000100800 */
[----:B0-----:R-:W4:Y:S01]  /*12ac0*/  LDL.LU R177, [R1+0x1b0] ;  /* 0x0001b00001b17983 */ /* 0x001f220000300800 */
[----:B------:R-:W-:-:S02]  /*12ad0*/  IADD3.X R171, R171, UR6, RZ, P1, !PT ;  /* 0x00000006abab7c10 */ /* 0x000fc40008ffe4ff */
[----:B------:R-:W-:Y:S01]  /*12ae0*/  IADD3 R199, P1, R199, UR44, RZ ;  /* 0x0000002cc7c77c10 */ /* 0x000fe2000ff3e0ff */
[----:B------:R-:W4:Y:S04]  /*12af0*/  LDL.LU R162, [R1+0x184] ;  /* 0x0001840001a27983 */ /* 0x000f280000300800 */
[----:B------:R-:W4:Y:S04]  /*12b00*/  LDL.LU R168, [R1+0x1a8] ;  /* 0x0001a80001a87983 */ /* 0x000f280000300800 */
[----:B------:R-:W-:Y:S04]  /*12b10*/  STL [R1+0x1f8], R171 ;  /* 0x0001f8ab01007387 */ /* 0x000fe80000100800 */
[----:B------:R0:W-:Y:S04]  /*12b20*/  STL [R1+0x1cc], R199 ;  /* 0x0001ccc701007387 */ /* 0x0001e80000100800 */
[----:B0-----:R-:W4:Y:S04]  /*12b30*/  LDL.LU R199, [R1+0x6a0] ;  /* 0x0006a00001c77983 */ /* 0x001f280000300800 */
[----:B------:R-:W4:Y:S01]  /*12b40*/  LDL.LU R171, [R1+0x17c] ;  /* 0x00017c0001ab7983 */ /* 0x000f220000300800 */
[----:B------:R-:W-:-:S02]  /*12b50*/  IADD3.X R93, R93, UR6, RZ, P5, !PT ;  /* 0x000000065d5d7c10 */ /* 0x000fc4000affe4ff */
[----:B------:R-:W-:Y:S02]  /*12b60*/  IADD3.X R117, R117, UR6, RZ, P2, !PT ;  /* 0x0000000675757c10 */ /* 0x000fe400097fe4ff */
[----:B------:R-:W-:Y:S02]  /*12b70*/  IADD3.X R11, R11, UR6, RZ, P1, !PT ;  /* 0x000000060b0b7c10 */ /* 0x000fe40008ffe4ff */
[----:B------:R-:W-:Y:S02]  /*12b80*/  IADD3 R112, P1, R112, UR44, RZ ;  /* 0x0000002c70707c10 */ /* 0x000fe4000ff3e0ff */
[----:B---3--:R-:W-:-:S05]  /*12b90*/  IADD3.X R120, R120, UR6, RZ, P4, !PT ;  /* 0x0000000678787c10 */ /* 0x008fca000a7fe4ff */
[----:B------:R0:W-:Y:S04]  /*12ba0*/  STL [R1+0x1f0], R120 ;  /* 0x0001f07801007387 */ /* 0x0001e80000100800 */
[----:B0-----:R-:W3:Y:S01]  /*12bb0*/  LDL.LU R120, [R1+0x174] ;  /* 0x0001740001787983 */ /* 0x001ee20000300800 */
[----:B--2---:R-:W-:-:S05]  /*12bc0*/  IADD3 R121, P4, R121, UR44, RZ ;  /* 0x0000002c79797c10 */ /* 0x004fca000ff9e0ff */
[----:B------:R0:W-:Y:S04]  /*12bd0*/  STL [R1+0x1c4], R121 ;  /* 0x0001c47901007387 */ /* 0x0001e80000100800 */
[----:B0-----:R-:W2:Y:S01]  /*12be0*/  LDL.LU R121, [R1+0x16c] ;  /* 0x00016c0001797983 */ /* 0x001ea20000300800 */
[----:B----4-:R-:W-:Y:S02]  /*12bf0*/  IADD3.X R157, R157, UR6, RZ, P3, !PT ;  /* 0x000000069d9d7c10 */ /* 0x010fe40009ffe4ff */
[----:B------:R-:W-:-:S03]  /*12c00*/  IADD3 R161, P3, R161, UR44, RZ ;  /* 0x0000002ca1a17c10 */ /* 0x000fc6000ff7e0ff */
[----:B------:R-:W-:Y:S01]  /*12c10*/  STL [R1+0x1e8], R157 ;  /* 0x0001e89d01007387 */ /* 0x000fe20000100800 */
[----:B------:R-:W-:-:S03]  /*12c20*/  IADD3.X R164, R164, UR6, RZ, P6, !PT ;  /* 0x00000006a4a47c10 */ /* 0x000fc6000b7fe4ff */
[----:B------:R-:W-:Y:S01]  /*12c30*/  STL [R1+0x1bc], R161 ;  /* 0x0001bca101007387 */ /* 0x000fe20000100800 */
[----:B------:R-:W-:-:S03]  /*12c40*/  IADD3 R167, P6, R167, UR44, RZ ;  /* 0x0000002ca7a77c10 */ /* 0x000fc6000ffde0ff */
[----:B------:R0:W-:Y:S04]  /*12c50*/  STL [R1+0x1d8], R93 ;  /* 0x0001d85d01007387 */ /* 0x0001e80000100800 */
[----:B------:R-:W-:Y:S04]  /*12c60*/  STL [R1+0x1e0], R164 ;  /* 0x0001e0a401007387 */ /* 0x000fe80000100800 */
[----:B0-----:R-:W4:Y:S01]  /*12c70*/  LDL.LU R93, [R1+0x69c] ;  /* 0x00069c00015d7983 */ /* 0x001f220000300800 */
[----:B------:R-:W-:-:S03]  /*12c80*/  IADD3 R190, P5, R190, UR44, RZ ;  /* 0x0000002cbebe7c10 */ /* 0x000fc6000ffbe0ff */
[----:B------:R-:W-:Y:S04]  /*12c90*/  STL [R1+0x1b4], R167 ;  /* 0x0001b4a701007387 */ /* 0x000fe80000100800 */
[----:B------:R0:W-:Y:S04]  /*12ca0*/  STL [R1+0x1d0], R117 ;  /* 0x0001d07501007387 */ /* 0x0001e80000100800 */
[----:B0-----:R-:W4:Y:S04]  /*12cb0*/  LDL.LU R117, [R1+0x698] ;  /* 0x0006980001757983 */ /* 0x001f280000300800 */
[----:B------:R-:W-:Y:S01]  /*12cc0*/  STL [R1+0x1ac], R190 ;  /* 0x0001acbe01007387 */ /* 0x000fe20000100800 */
[----:B------:R-:W-:-:S02]  /*12cd0*/  IADD3.X R172, R172, UR6, RZ, P4, !PT ;  /* 0x00000006acac7c10 */ /* 0x000fc4000a7fe4ff */
[----:B------:R-:W-:Y:S02]  /*12ce0*/  IADD3 R90, P4, R90, UR44, RZ ;  /* 0x0000002c5a5a7c10 */ /* 0x000fe4000ff9e0ff */
[----:B------:R-:W-:-:S05]  /*12cf0*/  IADD3 R104, P2, R104, UR44, RZ ;  /* 0x0000002c68687c10 */ /* 0x000fca000ff5e0ff */
[----:B------:R0:W-:Y:S04]  /*12d00*/  STL [R1+0x1a4], R104 ;  /* 0x0001a46801007387 */ /* 0x0001e80000100800 */
[----:B0-----:R-:W4:Y:S04]  /*12d10*/  LDL.LU R104, [R1+0x694] ;  /* 0x0006940001687983 */ /* 0x001f280000300800 */
[----:B------:R0:W-:Y:S04]  /*12d20*/  STL [R1+0x1c8], R11 ;  /* 0x0001c80b01007387 */ /* 0x0001e80000100800 */
[----:B0-----:R-:W4:Y:S04]  /*12d30*/  LDL.LU R11, [R1+0x690] ;  /* 0x00069000010b7983 */ /* 0x001f280000300800 */
[----:B------:R-:W4:Y:S04]  /*12d40*/  LDL.LU R190, [R1+0x180] ;  /* 0x0001800001be7983 */ /* 0x000f280000300800 */
[----:B------:R0:W-:Y:S01]  /*12d50*/  STL [R1+0x19c], R112 ;  /* 0x00019c7001007387 */ /* 0x0001e20000100800 */
[----:B------:R-:W-:-:S03]  /*12d60*/  IADD3.X R174, R174, UR6, RZ, P3, !PT ;  /* 0x00000006aeae7c10 */ /* 0x000fc60009ffe4ff */
[----:B0-----:R-:W4:Y:S04]  /*12d70*/  LDL.LU R112, [R1+0x68c] ;  /* 0x00068c0001707983 */ /* 0x001f280000300800 */
[----:B------:R-:W4:Y:S04]  /*12d80*/  LDL.LU R157, [R1+0x178] ;  /* 0x00017800019d7983 */ /* 0x000f280000300800 */
[----:B------:R0:W-:Y:S04]  /*12d90*/  STL [R1+0x194], R90 ;  /* 0x0001945a01007387 */ /* 0x0001e80000100800 */
[----:B------:R1:W-:Y:S01]  /*12da0*/  STL [R1+0x1c0], R172 ;  /* 0x0001c0ac01007387 */ /* 0x0003e20000100800 */
[----:B------:R-:W-:-:S03]  /*12db0*/  IADD3 R200, P3, R200, UR44, RZ ;  /* 0x0000002cc8c87c10 */ /* 0x000fc6000ff7e0ff */
[----:B0-----:R-:W4:Y:S04]  /*12dc0*/  LDL.LU R90, [R1+0x688] ;  /* 0x00068800015a7983 */ /* 0x001f280000300800 */
[----:B------:R-:W4:Y:S04]  /*12dd0*/  LDL.LU R161, [R1+0x170] ;  /* 0x0001700001a17983 */ /* 0x000f280000300800 */
[----:B------:R-:W4:Y:S01]  /*12de0*/  LDL.LU R164, [R1+0x144] ;  /* 0x0001440001a47983 */ /* 0x000f220000300800 */
[----:B------:R-:W-:-:S03]  /*12df0*/  IADD3.X R177, R177, UR6, RZ, P6, !PT ;  /* 0x00000006b1b17c10 */ /* 0x000fc6000b7fe4ff */
[----:B------:R-:W4:Y:S04]  /*12e00*/  LDL.LU R167, [R1+0x168] ;  /* 0x0001680001a77983 */ /* 0x000f280000300800 */
[----:B-1----:R-:W4:Y:S04]  /*12e10*/  LDL.LU R172, [R1+0x13c] ;  /* 0x00013c0001ac7983 */ /* 0x002f280000300800 */
[----:B------:R0:W-:Y:S04]  /*12e20*/  STL [R1+0x1b8], R174 ;  /* 0x0001b8ae01007387 */ /* 0x0001e80000100800 */
[----:B0-----:R-:W4:Y:S04]  /*12e30*/  LDL.LU R174, [R1+0x134] ;  /* 0x0001340001ae7983 */ /* 0x001f280000300800 */
[----:B------:R0:W-:Y:S04]  /*12e40*/  STL [R1+0x18c], R200 ;  /* 0x00018cc801007387 */ /* 0x0001e80000100800 */
[----:B0-----:R-:W4:Y:S04]  /*12e50*/  LDL.LU R200, [R1+0x684] ;  /* 0x0006840001c87983 */ /* 0x001f280000300800 */
[----:B------:R0:W-:Y:S04]  /*12e60*/  STL [R1+0x1b0], R177 ;  /* 0x0001b0b101007387 */ /* 0x0001e80000100800 */
[----:B0-----:R-:W4:Y:S01]  /*12e70*/  LDL.LU R177, [R1+0x12c] ;  /* 0x00012c0001b17983 */ /* 0x001f220000300800 */
[----:B------:R-:W-:-:S02]  /*12e80*/  IADD3 R162, P6, R162, UR44, RZ ;  /* 0x0000002ca2a27c10 */ /* 0x000fc4000ffde0ff */
[----:B------:R-:W-:Y:S02]  /*12e90*/  IADD3.X R168, R168, UR6, RZ, P5, !PT ;  /* 0x00000006a8a87c10 */ /* 0x000fe4000affe4ff */
[----:B------:R-:W-:Y:S01]  /*12ea0*/  IADD3.X R199, R199, UR6, RZ, P2, !PT ;  /* 0x00000006c7c77c10 */ /* 0x000fe200097fe4ff */
[----:B------:R-:W-:Y:S01]  /*12eb0*/  STL [R1+0x184], R162 ;  /* 0x000184a201007387 */ /* 0x000fe20000100800 */
[----:B------:R-:W-:Y:S02]  /*12ec0*/  IADD3 R171, P5, R171, UR44, RZ ;  /* 0x0000002cabab7c10 */ /* 0x000fe4000ffbe0ff */
[----:B------:R-:W-:Y:S01]  /*12ed0*/  IADD3.X R216, R216, UR6, RZ, P1, !PT ;  /* 0x00000006d8d87c10 */ /* 0x000fe20008ffe4ff */
[----:B------:R-:W-:Y:S04]  /*12ee0*/  STL [R1+0x1a8], R168 ;  /* 0x0001a8a801007387 */ /* 0x000fe80000100800 */
[----:B------:R0:W-:Y:S04]  /*12ef0*/  STL [R1+0x1a0], R199 ;  /* 0x0001a0c701007387 */ /* 0x0001e80000100800 */
[----:B0-----:R-:W4:Y:S04]  /*12f00*/  LDL.LU R199, [R1+0x680] ;  /* 0x0006800001c77983 */ /* 0x001f280000300800 */
[----:B------:R-:W-:Y:S04]  /*12f10*/  STL [R1+0x17c], R171 ;  /* 0x00017cab01007387 */ /* 0x000fe80000100800 */
[----:B------:R0:W-:Y:S01]  /*12f20*/  STL [R1+0x198], R216 ;  /* 0x000198d801007387 */ /* 0x0001e20000100800 */
[----:B---3--:R-:W-:-:S03]  /*12f30*/  IADD3 R120, P2, R120, UR44, RZ ;  /* 0x0000002c78787c10 */ /* 0x008fc6000ff5e0ff */
[----:B0-----:R-:W3:Y:S04]  /*12f40*/  LDL.LU R216, [R1+0x67c] ;  /* 0x00067c0001d87983 */ /* 0x001ee80000300800 */
[----:B------:R0:W-:Y:S01]  /*12f50*/  STL [R1+0x174], R120 ;  /* 0x0001747801007387 */ /* 0x0001e20000100800 */
[----:B------:R-:W-:-:S03]  /*12f60*/  IADD3.X R215, R215, UR6, RZ, P4, !PT ;  /* 0x00000006d7d77c10 */ /* 0x000fc6000a7fe4ff */
[----:B0-----:R-:W3:Y:S01]  /*12f70*/  LDL.LU R120, [R1+0x140] ;  /* 0x0001400001787983 */ /* 0x001ee20000300800 */
[----:B--2---:R-:W-:Y:S02]  /*12f80*/  IADD3 R121, P1, R121, UR44, RZ ;  /* 0x0000002c79797c10 */ /* 0x004fe4000ff3e0ff */
[----:B------:R-:W-:Y:S01]  /*12f90*/  IADD3 R232, P4, R232, UR44, RZ ;  /* 0x0000002ce8e87c10 */ /* 0x000fe2000ff9e0ff */
[----:B------:R0:W-:Y:S04]  /*12fa0*/  STL [R1+0x190], R215 ;  /* 0x000190d701007387 */ /* 0x0001e80000100800 */
[----:B------:R-:W-:Y:S04]  /*12fb0*/  STL [R1+0x16c], R121 ;  /* 0x00016c7901007387 */ /* 0x000fe80000100800 */
[----:B0-----:R-:W2:Y:S04]  /*12fc0*/  LDL.LU R215, [R1+0x678] ;  /* 0x0006780001d77983 */ /* 0x001ea80000300800 */
[----:B------:R0:W-:Y:S01]  /*12fd0*/  STL [R1+0x164], R232 ;  /* 0x000164e801007387 */ /* 0x0001e20000100800 */
[----:B------:R-:W-:-:S03]  /*12fe0*/  IADD3.X R231, R231, UR6, RZ, P3, !PT ;  /* 0x00000006e7e77c10 */ /* 0x000fc60009ffe4ff */
[----:B0-----:R-:W2:Y:S04]  /*12ff0*/  LDL.LU R232, [R1+0x674] ;  /* 0x0006740001e87983 */ /* 0x001ea80000300800 */
[----:B------:R-:W2:Y:S01]  /*13000*/  LDL.LU R162, [R1+0x138] ;  /* 0x0001380001a27983 */ /* 0x000ea20000300800 */
[----:B------:R-:W-:-:S03]  /*13010*/  IADD3 R248, P3, R248, UR44, RZ ;  /* 0x0000002cf8f87c10 */ /* 0x000fc6000ff7e0ff */
[----:B------:R0:W-:Y:S04]  /*13020*/  STL [R1+0x188], R231 ;  /* 0x000188e701007387 */ /* 0x0001e80000100800 */
[----:B0-----:R-:W2:Y:S04]  /*13030*/  LDL.LU R231, [R1+0x670] ;  /* 0x0006700001e77983 */ /* 0x001ea80000300800 */
[----:B------:R-:W2:Y:S04]  /*13040*/  LDL.LU R168, [R1+0x130] ;  /* 0x0001300001a87983 */ /* 0x000ea80000300800 */
[----:B------:R-:W2:Y:S04]  /*13050*/  LDL.LU R171, [R1+0x104] ;  /* 0x0001040001ab7983 */ /* 0x000ea80000300800 */
[----:B------:R0:W-:Y:S01]  /*13060*/  STL [R1+0x15c], R248 ;  /* 0x00015cf801007387 */ /* 0x0001e20000100800 */
[----:B------:R-:W-:-:S03]  /*13070*/  IADD3.X R237, R237, UR6, RZ, P4, !PT ;  /* 0x00000006eded7c10 */ /* 0x000fc6000a7fe4ff */
[----:B0-----:R-:W2:Y:S04]  /*13080*/  LDL.LU R248, [R1+0x66c] ;  /* 0x00066c0001f87983 */ /* 0x001ea80000300800 */
[----:B------:R-:W2:Y:S01]  /*13090*/  LDL.LU R121, [R1+0xfc] ;  /* 0x0000fc0001797983 */ /* 0x000ea20000300800 */
[----:B------:R-:W-:Y:S02]  /*130a0*/  IADD3.X R204, R204, UR6, RZ, P3, !PT ;  /* 0x00000006cccc7c10 */ /* 0x000fe40009ffe4ff */
[----:B----4-:R-:W-:Y:S02]  /*130b0*/  IADD3.X R190, R190, UR6, RZ, P6, !PT ;  /* 0x00000006bebe7c10 */ /* 0x010fe4000b7fe4ff */
[----:B------:R-:W-:-:S05]  /*130c0*/  IADD3 R247, P6, R247, UR44, RZ ;  /* 0x0000002cf7f77c10 */ /* 0x000fca000ffde0ff */
[----:B------:R0:W-:Y:S04]  /*130d0*/  STL [R1+0x154], R247 ;  /* 0x000154f701007387 */ /* 0x0001e80000100800 */
[----:B0-----:R-:W4:Y:S01]  /*130e0*/  LDL.LU R247, [R1+0x668] ;  /* 0x0006680001f77983 */ /* 0x001f220000300800 */
[----:B------:R-:W-:Y:S02]  /*130f0*/  IADD3.X R157, R157, UR6, RZ, P5, !PT ;  /* 0x000000069d9d7c10 */ /* 0x000fe4000affe4ff */
[----:B------:R-:W-:Y:S01]  /*13100*/  IADD3 R107, P5, R107, UR44, RZ ;  /* 0x0000002c6b6b7c10 */ /* 0x000fe2000ffbe0ff */
[----:B------:R0:W-:Y:S04]  /*13110*/  STL [R1+0x180], R190 ;  /* 0x000180be01007387 */ /* 0x0001e80000100800 */
[----:B0-----:R-:W4:Y:S01]  /*13120*/  LDL.LU R190, [R1+0xf4] ;  /* 0x0000f40001be7983 */ /* 0x001f220000300800 */
[----:B------:R-:W-:-:S03]  /*13130*/  IADD3.X R161, R161, UR6, RZ, P2, !PT ;  /* 0x00000006a1a17c10 */ /* 0x000fc600097fe4ff */
[----:B------:R0:W-:Y:S01]  /*13140*/  STL [R1+0x14c], R107 ;  /* 0x00014c6b01007387 */ /* 0x0001e20000100800 */
[----:B------:R-:W-:Y:S02]  /*13150*/  IADD3 R164, P2, R164, UR44, RZ ;  /* 0x0000002ca4a47c10 */ /* 0x000fe4000ff5e0ff */
[----:B------:R-:W-:Y:S01]  /*13160*/  IADD3.X R167, R167, UR6, RZ, P1, !PT ;  /* 0x00000006a7a77c10 */ /* 0x000fe20008ffe4ff */
[----:B0-----:R-:W4:Y:S01]  /*13170*/  LDL.LU R107, [R1+0x664] ;  /* 0x00066400016b7983 */ /* 0x001f220000300800 */
[----:B------:R-:W-:-:S03]  /*13180*/  IADD3 R172, P1, R172, UR44, RZ ;  /* 0x0000002cacac7c10 */ /* 0x000fc6000ff3e0ff */
[----:B------:R-:W-:Y:S04]  /*13190*/  STL [R1+0x178], R157 ;  /* 0x0001789d01007387 */ /* 0x000fe80000100800 */
[----:B------:R-:W-:Y:S04]  /*131a0*/  STL [R1+0x170], R161 ;  /* 0x000170a101007387 */ /* 0x000fe80000100800 */
[----:B------:R-:W-:Y:S01]  /*131b0*/  STL [R1+0x144], R164 ;  /* 0x000144a401007387 */ /* 0x000fe20000100800 */
[----:B------:R-:W-:-:S03]  /*131c0*/  IADD3 R174, P4, R174, UR44, RZ ;  /* 0x0000002caeae7c10 */ /* 0x000fc6000ff9e0ff */
[----:B------:R0:W-:Y:S01]  /*131d0*/  STL [R1+0x160], R237 ;  /* 0x000160ed01007387 */ /* 0x0001e20000100800 */
[----:B------:R-:W-:-:S03]  /*131e0*/  IADD3.X R222, R222, UR6, RZ, P6, !PT ;  /* 0x00000006dede7c10 */ /* 0x000fc6000b7fe4ff */
[----:B------:R-:W-:Y:S04]  /*131f0*/  STL [R1+0x168], R167 ;  /* 0x000168a701007387 */ /* 0x000fe80000100800 */
[----:B0-----:R-:W4:Y:S04]  /*13200*/  LDL.LU R237, [R1+0x660] ;  /* 0x0006600001ed7983 */ /* 0x001f280000300800 */
[----:B------:R-:W-:Y:S04]  /*13210*/  STL [R1+0x13c], R172 ;  /* 0x00013cac01007387 */ /* 0x000fe80000100800 */
[----:B------:R0:W-:Y:S01]  /*13220*/  STL [R1+0x158], R204 ;  /* 0x000158cc01007387 */ /* 0x0001e20000100800 */
[----:B------:R-:W-:-:S02]  /*13230*/  IADD3 R249, P6, R249, UR44, RZ ;  /* 0x0000002cf9f97c10 */ /* 0x000fc4000ffde0ff */
[----:B------:R-:W-:Y:S02]  /*13240*/  IADD3.X R106, R106, UR6, RZ, P5, !PT ;  /* 0x000000066a6a7c10 */ /* 0x000fe4000affe4ff */
[----:B------:R-:W-:Y:S01]  /*13250*/  IADD3 R177, P3, R177, UR44, RZ ;  /* 0x0000002cb1b17c10 */ /* 0x000fe2000ff7e0ff */
[----:B0-----:R-:W4:Y:S04]  /*13260*/  LDL.LU R204, [R1+0x65c] ;  /* 0x00065c0001cc7983 */ /* 0x001f280000300800 */
[----:B------:R-:W-:Y:S04]  /*13270*/  STL [R1+0x134], R174 ;  /* 0x000134ae01007387 */ /* 0x000fe80000100800 */
[----:B------:R-:W4:Y:S04]  /*13280*/  LDL.LU R164, [R1+0x100] ;  /* 0x0001000001a47983 */ /* 0x000f280000300800 */
[----:B------:R-:W4:Y:S04]  /*13290*/  LDL.LU R167, [R1+0xf8] ;  /* 0x0000f80001a77983 */ /* 0x000f280000300800 */
[----:B------:R0:W-:Y:S04]  /*132a0*/  STL [R1+0x150], R222 ;  /* 0x000150de01007387 */ /* 0x0001e80000100800 */
[----:B------:R-:W-:Y:S01]  /*132b0*/  STL [R1+0x12c], R177 ;  /* 0x00012cb101007387 */ /* 0x000fe20000100800 */
[----:B------:R-:W-:-:S03]  /*132c0*/  IADD3 R95, P5, R95, UR44, RZ ;  /* 0x0000002c5f5f7c10 */ /* 0x000fc6000ffbe0ff */
[----:B0-----:R-:W4:Y:S04]  /*132d0*/  LDL.LU R222, [R1+0x658] ;  /* 0x0006580001de7983 */ /* 0x001f280000300800 */
[----:B------:R-:W4:Y:S04]  /*132e0*/  LDL.LU R172, [R1+0xf0] ;  /* 0x0000f00001ac7983 */ /* 0x000f280000300800 */
[----:B------:R-:W4:Y:S04]  /*132f0*/  LDL.LU R174, [R1+0xc4] ;  /* 0x0000c40001ae7983 */ /* 0x000f280000300800 */
[----:B------:R0:W-:Y:S04]  /*13300*/  STL [R1+0x124], R249 ;  /* 0x000124f901007387 */ /* 0x0001e80000100800 */
[----:B0-----:R-:W4:Y:S04]  /*13310*/  LDL.LU R249, [R1+0x654] ;  /* 0x0006540001f97983 */ /* 0x001f280000300800 */
[----:B------:R0:W-:Y:S04]  /*13320*/  STL [R1+0x148], R106 ;  /* 0x0001486a01007387 */ /* 0x0001e80000100800 */
[----:B0-----:R-:W4:Y:S04]  /*13330*/  LDL.LU R106, [R1+0x650] ;  /* 0x00065000016a7983 */ /* 0x001f280000300800 */
[----:B------:R-:W4:Y:S04]  /*13340*/  LDL.LU R177, [R1+0xbc] ;  /* 0x0000bc0001b17983 */ /* 0x000f280000300800 */
[----:B------:R0:W-:Y:S04]  /*13350*/  STL [R1+0x11c], R95 ;  /* 0x00011c5f01007387 */ /* 0x0001e80000100800 */
[----:B0-----:R-:W4:Y:S01]  /*13360*/  LDL.LU R95, [R1+0x64c] ;  /* 0x00064c00015f7983 */ /* 0x001f220000300800 */
[----:B---3--:R-:W-:-:S02]  /*13370*/  IADD3.X R120, R120, UR6, RZ, P2, !PT ;  /* 0x0000000678787c10 */ /* 0x008fc400097fe4ff */
[----:B------:R-:W-:-:S03]  /*13380*/  IADD3 R13, P2, R13, UR44, RZ ;  /* 0x0000002c0d0d7c10 */ /* 0x000fc6000ff5e0ff */
[----:B------:R0:W-:Y:S04]  /*13390*/  STL [R1+0x140], R120 ;  /* 0x0001407801007387 */ /* 0x0001e80000100800 */
[----:B0-----:R-:W3:Y:S04]  /*133a0*/  LDL.LU R120, [R1+0xb4] ;  /* 0x0000b40001787983 */ /* 0x001ee80000300800 */
[----:B------:R0:W-:Y:S04]  /*133b0*/  STL [R1+0x114], R13 ;  /* 0x0001140d01007387 */ /* 0x0001e80000100800 */
[----:B0-----:R-:W3:Y:S01]  /*133c0*/  LDL.LU R13, [R1+0x648] ;  /* 0x00064800010d7983 */ /* 0x001ee20000300800 */
[----:B--2---:R-:W-:-:S02]  /*133d0*/  IADD3.X R162, R162, UR6, RZ, P1, !PT ;  /* 0x00000006a2a27c10 */ /* 0x004fc40008ffe4ff */
[----:B------:R-:W-:-:S05]  /*133e0*/  IADD3 R234, P1, R234, UR44, RZ ;  /* 0x0000002ceaea7c10 */ /* 0x000fca000ff3e0ff */
[----:B------:R0:W-:Y:S04]  /*133f0*/  STL [R1+0x10c], R234 ;  /* 0x00010cea01007387 */ /* 0x0001e80000100800 */
[----:B0-----:R-:W2:Y:S01]  /*13400*/  LDL.LU R234, [R1+0x644] ;  /* 0x0006440001ea7983 */ /* 0x001ea20000300800 */
[----:B------:R-:W-:Y:S02]  /*13410*/  IADD3.X R168, R168, UR6, RZ, P4, !PT ;  /* 0x00000006a8a87c10 */ /* 0x000fe4000a7fe4ff */
[----:B------:R-:W-:Y:S01]  /*13420*/  IADD3 R171, P4, R171, UR44, RZ ;  /* 0x0000002cabab7c10 */ /* 0x000fe2000ff9e0ff */
[----:B------:R-:W-:Y:S01]  /*13430*/  STL [R1+0x138], R162 ;  /* 0x000138a201007387 */ /* 0x000fe20000100800 */
[----:B------:R-:W-:Y:S02]  /*13440*/  IADD3.X R4, R4, UR6, RZ, P6, !PT ;  /* 0x0000000604047c10 */ /* 0x000fe4000b7fe4ff */
[----:B------:R-:W-:-:S02]  /*13450*/  IADD3.X R105, R105, UR6, RZ, P5, !PT ;  /* 0x0000000669697c10 */ /* 0x000fc4000affe4ff */
[----:B----4-:R-:W-:Y:S02]  /*13460*/  IADD3.X R95, R95, UR6, RZ, P3, !PT ;  /* 0x000000065f5f7c10 */ /* 0x010fe40009ffe4ff */
[----:B------:R-:W-:-:S03]  /*13470*/  IADD3 R121, P3, R121, UR44, RZ ;  /* 0x0000002c79797c10 */ /* 0x000fc6000ff7e0ff */
[----:B------:R0:W-:Y:S04]  /*13480*/  STL [R1+0x128], R95 ;  /* 0x0001285f01007387 */ /* 0x0001e80000100800 */
[----:B------:R-:W-:Y:S04]  /*13490*/  STL [R1+0x130], R168 ;  /* 0x000130a801007387 */ /* 0x000fe80000100800 */
[----:B0-----:R-:W4:Y:S04]  /*134a0*/  LDL.LU R95, [R1+0x640] ;  /* 0x00064000015f7983 */ /* 0x001f280000300800 */
[----:B------:R-:W-:Y:S04]  /*134b0*/  STL [R1+0x104], R171 ;  /* 0x000104ab01007387 */ /* 0x000fe80000100800 */
[----:B------:R0:W-:Y:S04]  /*134c0*/  STL [R1+0x120], R4 ;  /* 0x0001200401007387 */ /* 0x0001e80000100800 */
[----:B0-----:R-:W4:Y:S04]  /*134d0*/  LDL.LU R4, [R1+0x63c] ;  /* 0x00063c0001047983 */ /* 0x001f280000300800 */
[----:B------:R0:W-:Y:S04]  /*134e0*/  STL [R1+0xfc], R121 ;  /* 0x0000fc7901007387 */ /* 0x0001e80000100800 */
[----:B------:R-:W4:Y:S01]  /*134f0*/  LDL.LU R168, [R1+0xc0] ;  /* 0x0000c00001a87983 */ /* 0x000f220000300800 */
[----:B------:R-:W-:-:S02]  /*13500*/  IADD3 R190, P6, R190, UR44, RZ ;  /* 0x0000002cbebe7c10 */ /* 0x000fc4000ffde0ff */
[----:B---3--:R-:W-:Y:S02]  /*13510*/  IADD3 R13, P5, R13, UR44, RZ ;  /* 0x0000002c0d0d7c10 */ /* 0x008fe4000ffbe0ff */
[----:B------:R-:W-:Y:S01]  /*13520*/  IADD3.X R113, R113, UR6, RZ, P2, !PT ;  /* 0x0000000671717c10 */ /* 0x000fe200097fe4ff */
[----:B0-----:R-:W3:Y:S01]  /*13530*/  LDL.LU R121, [R1+0xb8] ;  /* 0x0000b80001797983 */ /* 0x001ee20000300800 */
[----:B------:R-:W-:-:S03]  /*13540*/  IADD3 R92, P2, R92, UR44, RZ ;  /* 0x0000002c5c5c7c10 */ /* 0x000fc6000ff5e0ff */
[----:B------:R0:W-:Y:S04]  /*13550*/  STL [R1+0x118], R105 ;  /* 0x0001186901007387 */ /* 0x0001e80000100800 */
[----:B------:R-:W-:Y:S01]  /*13560*/  STL [R1+0xf4], R190 ;  /* 0x0000f4be01007387 */ /* 0x000fe20000100800 */
[----:B------:R-:W-:-:S03]  /*13570*/  IADD3.X R202, R202, UR6, RZ, P1, !PT ;  /* 0x00000006caca7c10 */ /* 0x000fc60008ffe4ff */
[----:B0-----:R-:W3:Y:S04]  /*13580*/  LDL.LU R105, [R1+0x638] ;  /* 0x0006380001697983 */ /* 0x001ee80000300800 */
[----:B------:R0:W-:Y:S01]  /*13590*/  STL [R1+0xec], R13 ;  /* 0x0000ec0d01007387 */ /* 0x0001e20000100800 */
[----:B------:R-:W-:Y:S02]  /*135a0*/  IADD3 R201, P1, R201, UR44, RZ ;  /* 0x0000002cc9c97c10 */ /* 0x000fe4000ff3e0ff */
[----:B------:R-:W-:Y:S01]  /*135b0*/  IADD3.X R164, R164, UR6, RZ, P4, !PT ;  /* 0x00000006a4a47c10 */ /* 0x000fe2000a7fe4ff */
[----:B0-----:R-:W3:Y:S04]  /*135c0*/  LDL.LU R13, [R1+0x634] ;  /* 0x00063400010d7983 */ /* 0x001ee80000300800 */
[----:B------:R0:W-:Y:S01]  /*135d0*/  STL [R1+0x110], R113 ;  /* 0x0001107101007387 */ /* 0x0001e20000100800 */
[----:B------:R-:W-:-:S02]  /*135e0*/  IADD3 R218, P4, R218, UR44, RZ ;  /* 0x0000002cdada7c10 */ /* 0x000fc4000ff9e0ff */
[----:B------:R-:W-:Y:S01]  /*135f0*/  IADD3.X R167, R167, UR6, RZ, P3, !PT ;  /* 0x00000006a7a77c10 */ /* 0x000fe20009ffe4ff */
[----:B0-----:R-:W3:Y:S04]  /*13600*/  LDL.LU R113, [R1+0x630] ;  /* 0x0006300001717983 */ /* 0x001ee80000300800 */
[----:B------:R-:W3:Y:S04]  /*13610*/  LDL.LU R190, [R1+0x84] ;  /* 0x0000840001be7983 */ /* 0x000ee80000300800 */
[----:B------:R0:W-:Y:S01]  /*13620*/  STL [R1+0xe4], R92 ;  /* 0x0000e45c01007387 */ /* 0x0001e20000100800 */
[----:B------:R-:W-:-:S02]  /*13630*/  IADD3 R217, P3, R217, UR44, RZ ;  /* 0x0000002cd9d97c10 */ /* 0x000fc4000ff7e0ff */
[----:B--2---:R-:W-:Y:S01]  /*13640*/  IADD3.X R234, R234, UR6, RZ, P5, !PT ;  /* 0x00000006eaea7c10 */ /* 0x004fe2000affe4ff */
[----:B0-----:R-:W2:Y:S04]  /*13650*/  LDL.LU R92, [R1+0x62c] ;  /* 0x00062c00015c7983 */ /* 0x001ea80000300800 */
[----:B------:R0:W-:Y:S01]  /*13660*/  STL [R1+0x108], R202 ;  /* 0x000108ca01007387 */ /* 0x0001e20000100800 */
[----:B------:R-:W-:-:S03]  /*13670*/  IADD3.X R172, R172, UR6, RZ, P6, !PT ;  /* 0x00000006acac7c10 */ /* 0x000fc6000b7fe4ff */
[----:B0-----:R-:W2:Y:S04]  /*13680*/  LDL.LU R202, [R1+0x628] ;  /* 0x0006280001ca7983 */ /* 0x001ea80000300800 */
[----:B------:R-:W2:Y:S04]  /*13690*/  LDL.LU R171, [R1+0x7c] ;  /* 0x00007c0001ab7983 */ /* 0x000ea80000300800 */
[----:B------:R0:W-:Y:S01]  /*136a0*/  STL [R1+0xdc], R201 ;  /* 0x0000dcc901007387 */ /* 0x0001e20000100800 */
[----:B------:R-:W-:-:S03]  /*136b0*/  IADD3 R174, P6, R174, UR44, RZ ;  /* 0x0000002caeae7c10 */ /* 0x000fc6000ffde0ff */
[----:B0-----:R-:W2:Y:S04]  /*136c0*/  LDL.LU R201, [R1+0x624] ;  /* 0x0006240001c97983 */ /* 0x001ea80000300800 */
[----:B------:R0:W-:Y:S01]  /*136d0*/  STL [R1+0xd4], R218 ;  /* 0x0000d4da01007387 */ /* 0x0001e20000100800 */
[----:B------:R-:W-:Y:S02]  /*136e0*/  IADD3.X R233, R233, UR6, RZ, P2, !PT ;  /* 0x00000006e9e97c10 */ /* 0x000fe400097fe4ff */
[----:B------:R-:W-:Y:S01]  /*136f0*/  IADD3 R177, P5, R177, UR44, RZ ;  /* 0x0000002cb1b17c10 */ /* 0x000fe2000ffbe0ff */
[----:B0-----:R-:W2:Y:S04]  /*13700*/  LDL.LU R218, [R1+0x620] ;  /* 0x0006200001da7983 */ /* 0x001ea80000300800 */
[----:B------:R-:W-:Y:S04]  /*13710*/  STL [R1+0x100], R164 ;  /* 0x000100a401007387 */ /* 0x000fe80000100800 */
[----:B------:R0:W-:Y:S01]  /*13720*/  STL [R1+0xcc], R217 ;  /* 0x0000ccd901007387 */ /* 0x0001e20000100800 */
[----:B------:R-:W-:-:S03]  /*13730*/  IADD3.X R250, R250, UR6, RZ, P1, !PT ;  /* 0x00000006fafa7c10 */ /* 0x000fc60008ffe4ff */
[----:B0-----:R-:W2:Y:S04]  /*13740*/  LDL.LU R217, [R1+0x61c] ;  /* 0x00061c0001d97983 */ /* 0x001ea80000300800 */
[----:B------:R-:W-:Y:S04]  /*13750*/  STL [R1+0xf8], R167 ;  /* 0x0000f8a701007387 */ /* 0x000fe80000100800 */
[----:B------:R0:W-:Y:S04]  /*13760*/  STL [R1+0xe8], R234 ;  /* 0x0000e8ea01007387 */ /* 0x0001e80000100800 */
[----:B------:R1:W-:Y:S01]  /*13770*/  STL [R1+0xf0], R172 ;  /* 0x0000f0ac01007387 */ /* 0x0003e20000100800 */
[----:B------:R-:W-:-:S03]  /*13780*/  IADD3 R120, P2, R120, UR44, RZ ;  /* 0x0000002c78787c10 */ /* 0x000fc6000ff5e0ff */
[----:B0-----:R-:W2:Y:S04]  /*13790*/  LDL.LU R234, [R1+0x618] ;  /* 0x0006180001ea7983 */ /* 0x001ea80000300800 */
[----:B------:R0:W-:Y:S04]  /*137a0*/  STL [R1+0xc4], R174 ;  /* 0x0000c4ae01007387 */ /* 0x0001e80000100800 */
[----:B-1----:R-:W2:Y:S01]  /*137b0*/  LDL.LU R172, [R1+0x80] ;  /* 0x0000800001ac7983 */ /* 0x002ea20000300800 */
[----:B------:R-:W-:-:S03]  /*137c0*/  IADD3 R249, P1, R249, UR44, RZ ;  /* 0x0000002cf9f97c10 */ /* 0x000fc6000ff3e0ff */
[----:B0-----:R-:W2:Y:S04]  /*137d0*/  LDL.LU R174, [R1+0x78] ;  /* 0x0000780001ae7983 */ /* 0x001ea80000300800 */
[----:B------:R0:W-:Y:S04]  /*137e0*/  STL [R1+0xe0], R233 ;  /* 0x0000e0e901007387 */ /* 0x0001e80000100800 */
[----:B------:R1:W-:Y:S01]  /*137f0*/  STL [R1+0xbc], R177 ;  /* 0x0000bcb101007387 */ /* 0x0003e20000100800 */
[----:B------:R-:W-:-:S03]  /*13800*/  IADD3.X R99, R99, UR6, RZ, P4, !PT ;  /* 0x0000000663637c10 */ /* 0x000fc6000a7fe4ff */
[----:B0-----:R-:W2:Y:S04]  /*13810*/  LDL.LU R233, [R1+0x614] ;  /* 0x0006140001e97983 */ /* 0x001ea80000300800 */
[----:B-1----:R-:W2:Y:S01]  /*13820*/  LDL.LU R177, [R1+0x44] ;  /* 0x0000440001b17983 */ /* 0x002ea20000300800 */
[----:B------:R-:W-:-:S03]  /*13830*/  IADD3 R238, P4, R238, UR44, RZ ;  /* 0x0000002ceeee7c10 */ /* 0x000fc6000ff9e0ff */
[----:B------:R0:W-:Y:S04]  /*13840*/  STL [R1+0xd8], R250 ;  /* 0x0000d8fa01007387 */ /* 0x0001e80000100800 */
[----:B------:R1:W-:Y:S01]  /*13850*/  STL [R1+0xb4], R120 ;  /* 0x0000b47801007387 */ /* 0x0003e20000100800 */
[----:B------:R-:W-:-:S03]  /*13860*/  IADD3.X R114, R114, UR6, RZ, P3, !PT ;  /* 0x0000000672727c10 */ /* 0x000fc60009ffe4ff */
[----:B0-----:R-:W2:Y:S04]  /*13870*/  LDL.LU R250, [R1+0x610] ;  /* 0x0006100001fa7983 */ /* 0x001ea80000300800 */
[----:B-1----:R-:W2:Y:S01]  /*13880*/  LDL.LU R120, [R1+0x3c] ;  /* 0x00003c0001787983 */ /* 0x002ea20000300800 */
[----:B------:R-:W-:-:S03]  /*13890*/  IADD3 R5, P3, R5, UR44, RZ ;  /* 0x0000002c05057c10 */ /* 0x000fc6000ff7e0ff */
[----:B------:R0:W-:Y:S04]  /*138a0*/  STL [R1+0xac], R249 ;  /* 0x0000acf901007387 */ /* 0x0001e80000100800 */
[----:B0-----:R-:W2:Y:S04]  /*138b0*/  LDL.LU R249, [R1+0x60c] ;  /* 0x00060c0001f97983 */ /* 0x001ea80000300800 */
[----:B------:R0:W-:Y:S04]  /*138c0*/  STL [R1+0xd0], R99 ;  /* 0x0000d06301007387 */ /* 0x0001e80000100800 */
[----:B0-----:R-:W2:Y:S04]  /*138d0*/  LDL.LU R99, [R1+0x608] ;  /* 0x0006080001637983 */ /* 0x001ea80000300800 */
[----:B------:R0:W-:Y:S04]  /*138e0*/  STL [R1+0xa4], R238 ;  /* 0x0000a4ee01007387 */ /* 0x0001e80000100800 */
[----:B0-----:R-:W2:Y:S04]  /*138f0*/  LDL.LU R238, [R1+0x604] ;  /* 0x0006040001ee7983 */ /* 0x001ea80000300800 */
[----:B------:R0:W-:Y:S04]  /*13900*/  STL [R1+0xc8], R114 ;  /* 0x0000c87201007387 */ /* 0x0001e80000100800 */
[----:B0-----:R-:W2:Y:S04]  /*13910*/  LDL.LU R114, [R1+0x600] ;  /* 0x0006000001727983 */ /* 0x001ea80000300800 */
[----:B------:R0:W-:Y:S04]  /*13920*/  STL [R1+0x9c], R5 ;  /* 0x00009c0501007387 */ /* 0x0001e80000100800 */
[----:B0-----:R-:W2:Y:S01]  /*13930*/  LDL.LU R5, [R1+0x5fc] ;  /* 0x0005fc0001057983 */ /* 0x001ea20000300800 */
[----:B----4-:R-:W-:-:S02]  /*13940*/  IADD3.X R168, R168, UR6, RZ, P6, !PT ;  /* 0x00000006a8a87c10 */ /* 0x010fc4000b7fe4ff */
[----:B------:R-:W-:-:S05]  /*13950*/  IADD3 R251, P6, R251, UR44, RZ ;  /* 0x0000002cfbfb7c10 */ /* 0x000fca000ffde0ff */
[----:B------:R0:W-:Y:S04]  /*13960*/  STL [R1+0x94], R251 ;  /* 0x000094fb01007387 */ /* 0x0001e80000100800 */
[----:B0-----:R-:W4:Y:S01]  /*13970*/  LDL.LU R251, [R1+0x5f8] ;  /* 0x0005f80001fb7983 */ /* 0x001f220000300800 */
[----:B---3--:R-:W-:Y:S02]  /*13980*/  IADD3.X R121, R121, UR6, RZ, P5, !PT ;  /* 0x0000000679797c10 */ /* 0x008fe4000affe4ff */
[----:B------:R-:W-:Y:S01]  /*13990*/  IADD3 R97, P5, R97, UR44, RZ ;  /* 0x0000002c61617c10 */ /* 0x000fe2000ffbe0ff */
[----:B------:R-:W-:Y:S01]  /*139a0*/  STL [R1+0xc0], R168 ;  /* 0x0000c0a801007387 */ /* 0x000fe20000100800 */
[----:B------:R-:W-:-:S03]  /*139b0*/  IADD3.X R106, R106, UR6, RZ, P1, !PT ;  /* 0x000000066a6a7c10 */ /* 0x000fc60008ffe4ff */
[----:B------:R0:W-:Y:S01]  /*139c0*/  STL [R1+0xb8], R121 ;  /* 0x0000b87901007387 */ /* 0x0001e20000100800 */
[----:B------:R-:W-:-:S03]  /*139d0*/  IADD3.X R15, R15, UR6, RZ, P4, !PT ;  /* 0x000000060f0f7c10 */ /* 0x000fc6000a7fe4ff */
[----:B0-----:R-:W3:Y:S04]  /*139e0*/  LDL.LU R121, [R1+0x40] ;  /* 0x0000400001797983 */ /* 0x001ee80000300800 */
[----:B------:R0:W-:Y:S01]  /*139f0*/  STL [R1+0x8c], R97 ;  /* 0x00008c6101007387 */ /* 0x0001e20000100800 */
[----:B------:R-:W-:-:S03]  /*13a00*/  IADD3.X R94, R94, UR6, RZ, P3, !PT ;  /* 0x000000065e5e7c10 */ /* 0x000fc60009ffe4ff */
[----:B0-----:R-:W3:Y:S01]  /*13a10*/  LDL.LU R97, [R1+0x5f4] ;  /* 0x0005f40001617983 */ /* 0x001ee20000300800 */
[----:B------:R-:W-:Y:S02]  /*13a20*/  IADD3 R204, P3, R204, UR44, RZ ;  /* 0x0000002ccccc7c10 */ /* 0x000fe4000ff7e0ff */
[----:B------:R-:W-:Y:S02]  /*13a30*/  IADD3.X R203, R203, UR6, RZ, P6, !PT ;  /* 0x00000006cbcb7c10 */ /* 0x000fe4000b7fe4ff */
[----:B------:R-:W-:Y:S02]  /*13a40*/  IADD3 R220, P6, R220, UR44, RZ ;  /* 0x0000002cdcdc7c10 */ /* 0x000fe4000ffde0ff */
[----:B------:R-:W-:Y:S02]  /*13a50*/  IADD3.X R219, R219, UR6, RZ, P5, !PT ;  /* 0x00000006dbdb7c10 */ /* 0x000fe4000affe4ff */
[----:B------:R-:W-:Y:S02]  /*13a60*/  IADD3 R236, P5, R236, UR44, RZ ;  /* 0x0000002cecec7c10 */ /* 0x000fe4000ffbe0ff */
[----:B------:R-:W-:-:S02]  /*13a70*/  IADD3.X R222, R222, UR6, RZ, P3, !PT ;  /* 0x00000006dede7c10 */ /* 0x000fc40009ffe4ff */
[----:B--2---:R-:W-:-:S04]  /*13a80*/  IADD3 R171, P1, R171, UR44, RZ ;  /* 0x0000002cabab7c10 */ /* 0x004fc8000ff3e0ff */
[----:B------:R-:W-:Y:S02]  /*13a90*/  IADD3.X R174, R174, UR6, RZ, P1, !PT ;  /* 0x00000006aeae7c10 */ /* 0x000fe40008ffe4ff */
[----:B------:R-:W-:Y:S02]  /*13aa0*/  IADD3 R252, P1, R252, UR44, RZ ;  /* 0x0000002cfcfc7c10 */ /* 0x000fe4000ff3e0ff */
[----:B------:R-:W-:Y:S02]  /*13ab0*/  IADD3 R114, P4, R114, UR44, RZ ;  /* 0x0000002c72727c10 */ /* 0x000fe4000ff9e0ff */
[----:B------:R-:W-:Y:S02]  /*13ac0*/  IADD3.X R5, R5, UR6, RZ, P2, !PT ;  /* 0x0000000605057c10 */ /* 0x000fe400097fe4ff */
        /* <DEDUP_REMOVED lines=9> */
[----:B------:R-:W-:Y:S04]  /*13b60*/  STL [R1+0x7c], R171 ;  /* 0x00007cab01007387 */ /* 0x000fe80000100800 */
[----:B------:R0:W-:Y:S01]  /*13b70*/  STL [R1+0x74], R114 ;  /* 0x0000747201007387 */ /* 0x0001e20000100800 */
[----:B------:R-:W-:-:S03]  /*13b80*/  IADD3.X R172, R172, UR6, RZ, P2, !PT ;  /* 0x00000006acac7c10 */ /* 0x000fc600097fe4ff */
[----:B0-----:R-:W2:Y:S04]  /*13b90*/  LDL.LU R114, [R1+0x5e4] ;  /* 0x0005e40001727983 */ /* 0x001ea80000300800 */
[----:B------:R0:W-:Y:S01]  /*13ba0*/  STL [R1+0x98], R94 ;  /* 0x0000985e01007387 */ /* 0x0001e20000100800 */
[----:B------:R-:W-:-:S03]  /*13bb0*/  IADD3 R235, P2, R235, UR44, RZ ;  /* 0x0000002cebeb7c10 */ /* 0x000fc6000ff5e0ff */
[----:B0-----:R-:W2:Y:S04]  /*13bc0*/  LDL.LU R94, [R1+0x5e0] ;  /* 0x0005e000015e7983 */ /* 0x001ea80000300800 */
[----:B------:R0:W-:Y:S04]  /*13bd0*/  STL [R1+0x6c], R204 ;  /* 0x00006ccc01007387 */ /* 0x0001e80000100800 */
[----:B0-----:R-:W2:Y:S04]  /*13be0*/  LDL.LU R204, [R1+0x5dc] ;  /* 0x0005dc0001cc7983 */ /* 0x001ea80000300800 */
[----:B------:R0:W-:Y:S01]  /*13bf0*/  STL [R1+0x90], R203 ;  /* 0x000090cb01007387 */ /* 0x0001e20000100800 */
[----:B----4-:R-:W-:-:S03]  /*13c00*/  IADD3.X R251, R251, UR6, RZ, P4, !PT ;  /* 0x00000006fbfb7c10 */ /* 0x010fc6000a7fe4ff */
[----:B0-----:R-:W4:Y:S04]  /*13c10*/  LDL.LU R203, [R1+0x5d8] ;  /* 0x0005d80001cb7983 */ /* 0x001f280000300800 */
[----:B------:R0:W-:Y:S04]  /*13c20*/  STL [R1+0x64], R220 ;  /* 0x000064dc01007387 */ /* 0x0001e80000100800 */
[----:B0-----:R-:W4:Y:S04]  /*13c30*/  LDL.LU R220, [R1+0x5d4] ;  /* 0x0005d40001dc7983 */ /* 0x001f280000300800 */
[----:B------:R0:W-:Y:S04]  /*13c40*/  STL [R1+0x88], R219 ;  /* 0x000088db01007387 */ /* 0x0001e80000100800 */
[----:B0-----:R-:W4:Y:S04]  /*13c50*/  LDL.LU R219, [R1+0x5d0] ;  /* 0x0005d00001db7983 */ /* 0x001f280000300800 */
[----:B------:R0:W-:Y:S04]  /*13c60*/  STL [R1+0x5c], R236 ;  /* 0x00005cec01007387 */ /* 0x0001e80000100800 */
[----:B0-----:R-:W4:Y:S04]  /*13c70*/  LDL.LU R236, [R1+0x5cc] ;  /* 0x0005cc0001ec7983 */ /* 0x001f280000300800 */
[----:B------:R0:W-:Y:S04]  /*13c80*/  STL [R1+0x54], R235 ;  /* 0x000054eb01007387 */ /* 0x0001e80000100800 */
[----:B0-----:R-:W4:Y:S04]  /*13c90*/  LDL.LU R235, [R1+0x5c8] ;  /* 0x0005c80001eb7983 */ /* 0x001f280000300800 */
[----:B------:R-:W-:Y:S04]  /*13ca0*/  STL [R1+0x80], R172 ;  /* 0x000080ac01007387 */ /* 0x000fe80000100800 */
[----:B------:R0:W-:Y:S04]  /*13cb0*/  STL [R1+0x4c], R252 ;  /* 0x00004cfc01007387 */ /* 0x0001e80000100800 */
[----:B0-----:R-:W4:Y:S04]  /*13cc0*/  LDL.LU R252, [R1+0x5c4] ;  /* 0x0005c40001fc7983 */ /* 0x001f280000300800 */
[----:B------:R-:W-:Y:S04]  /*13cd0*/  STL [R1+0x78], R174 ;  /* 0x000078ae01007387 */ /* 0x000fe80000100800 */
[----:B------:R0:W-:Y:S04]  /*13ce0*/  STL [R1+0x70], R251 ;  /* 0x000070fb01007387 */ /* 0x0001e80000100800 */
[----:B0-----:R-:W4:Y:S04]  /*13cf0*/  LDL.LU R251, [R1+0x5c0] ;  /* 0x0005c00001fb7983 */ /* 0x001f280000300800 */
[----:B------:R0:W-:Y:S04]  /*13d00*/  STL [R1+0x68], R222 ;  /* 0x000068de01007387 */ /* 0x0001e80000100800 */
[----:B0-----:R-:W4:Y:S01]  /*13d10*/  LDL.LU R222, [R1+0x5bc] ;  /* 0x0005bc0001de7983 */ /* 0x001f220000300800 */
[----:B------:R-:W-:-:S02]  /*13d20*/  IADD3 R177, P4, R177, UR44, RZ ;  /* 0x0000002cb1b17c10 */ /* 0x000fc4000ff9e0ff */
[----:B------:R-:W-:Y:S02]  /*13d30*/  IADD3.X R3, R3, UR6, RZ, P6, !PT ;  /* 0x0000000603037c10 */ /* 0x000fe4000b7fe4ff */
[----:B------:R-:W-:Y:S01]  /*13d40*/  IADD3 R120, P3, R120, UR44, RZ ;  /* 0x0000002c78787c10 */ /* 0x000fe2000ff7e0ff */
[----:B------:R-:W-:Y:S01]  /*13d50*/  STL [R1+0x44], R177 ;  /* 0x000044b101007387 */ /* 0x000fe20000100800 */
[----:B------:R-:W-:Y:S02]  /*13d60*/  IADD3 R99, P6, R99, UR44, RZ ;  /* 0x0000002c63637c10 */ /* 0x000fe4000ffde0ff */
[----:B------:R-:W-:Y:S01]  /*13d70*/  IADD3.X R6, R6, UR6, RZ, P5, !PT ;  /* 0x0000000606067c10 */ /* 0x000fe2000affe4ff */
[----:B------:R0:W-:Y:S01]  /*13d80*/  STL [R1+0x60], R3 ;  /* 0x0000600301007387 */ /* 0x0001e20000100800 */
[----:B------:R-:W-:Y:S02]  /*13d90*/  LOP3.LUT R142, R2, 0x70, RZ, 0x3c, !PT ;  /* 0x00000070028e7812 */ /* 0x000fe400078e3cff */
[----:B------:R-:W-:-:S02]  /*13da0*/  IADD3 R107, P5, R107, UR44, RZ ;  /* 0x0000002c6b6b7c10 */ /* 0x000fc4000ffbe0ff */
[----:B------:R-:W-:Y:S01]  /*13db0*/  IADD3.X R17, R17, UR6, RZ, P2, !PT ;  /* 0x0000000611117c10 */ /* 0x000fe200097fe4ff */
[----:B0-----:R0:W5:Y:S04]  /*13dc0*/  LDL.LU R3, [R1+0x5b8] ;  /* 0x0005b80001037983 */ /* 0x0011680000300800 */
[----:B------:R-:W-:Y:S01]  /*13dd0*/  STL [R1+0x3c], R120 ;  /* 0x00003c7801007387 */ /* 0x000fe20000100800 */
[----:B------:R-:W-:-:S03]  /*13de0*/  IADD3 R115, P2, R115, UR44, RZ ;  /* 0x0000002c73737c10 */ /* 0x000fc6000ff5e0ff */
[----:B------:R1:W-:Y:S01]  /*13df0*/  STL [R1+0x34], R99 ;  /* 0x0000346301007387 */ /* 0x0003e20000100800 */
[----:B------:R-:W-:-:S03]  /*13e00*/  IADD3.X R96, R96, UR6, RZ, P1, !PT ;  /* 0x0000000660607c10 */ /* 0x000fc60008ffe4ff */
[----:B------:R-:W-:Y:S04]  /*13e10*/  STS.U16 [R142+UR7+0x3f80], R118 ;  /* 0x003f80768e007988 */ /* 0x000fe80008000407 */
[----:B-1----:R-:W4:Y:S04]  /*13e20*/  LDL.LU R99, [R1+0x5b4] ;  /* 0x0005b40001637983 */ /* 0x002f280000300800 */
[----:B------:R1:W-:Y:S01]  /*13e30*/  STL [R1+0x58], R6 ;  /* 0x0000580601007387 */ /* 0x0003e20000100800 */
[----:B------:R-:W-:-:S03]  /*13e40*/  IADD3 R206, P1, R206, UR44, RZ ;  /* 0x0000002ccece7c10 */ /* 0x000fc6000ff3e0ff */
[----:B------:R-:W-:Y:S01]  /*13e50*/  STS.U16 [R142+UR7+0x380], R173 ;  /* 0x000380ad8e007988 */ /* 0x000fe20008000407 */
[----:B---3--:R-:W-:-:S03]  /*13e60*/  IADD3.X R121, R121, UR6, RZ, P4, !PT ;  /* 0x0000000679797c10 */ /* 0x008fc6000a7fe4ff */
[----:B-1----:R-:W3:Y:S04]  /*13e70*/  LDL.LU R6, [R1+0x5b0] ;  /* 0x0005b00001067983 */ /* 0x002ee80000300800 */
[----:B------:R1:W-:Y:S01]  /*13e80*/  STL [R1+0x2c], R107 ;  /* 0x00002c6b01007387 */ /* 0x0003e20000100800 */
[----:B------:R-:W-:-:S03]  /*13e90*/  IADD3 R205, P4, R205, UR44, RZ ;  /* 0x0000002ccdcd7c10 */ /* 0x000fc6000ff9e0ff */
[----:B------:R-:W-:Y:S04]  /*13ea0*/  STS.U16 [R142+UR7+0x780], R175 ;  /* 0x000780af8e007988 */ /* 0x000fe80008000407 */
[----:B------:R-:W-:Y:S04]  /*13eb0*/  STS.U16 [R142+UR7+0xb80], R176 ;  /* 0x000b80b08e007988 */ /* 0x000fe80008000407 */
[----:B-1----:R-:W3:Y:S04]  /*13ec0*/  LDL.LU R107, [R1+0x5ac] ;  /* 0x0005ac00016b7983 */ /* 0x002ee80000300800 */
[----:B------:R1:W-:Y:S04]  /*13ed0*/  STL [R1+0x50], R17 ;  /* 0x0000501101007387 */ /* 0x0003e80000100800 */
        /* <DEDUP_REMOVED lines=8> */
[----:B------:R-:W-:Y:S01]  /*13f60*/  STS.U16 [R142+UR7+0x1f80], R187 ;  /* 0x001f80bb8e007988 */ /* 0x000fe20008000407 */
[----:B------:R-:W-:-:S03]  /*13f70*/  IADD3.X R238, R238, UR6, RZ, P6, !PT ;  /* 0x00000006eeee7c10 */ /* 0x000fc6000b7fe4ff */
        /* <DEDUP_REMOVED lines=9> */
[----:B--2---:R-:W-:-:S03]  /*14010*/  IADD3 R190, P6, R190, UR44, RZ ;  /* 0x0000002cbebe7c10 */ /* 0x004fc6000ffde0ff */
[----:B------:R-:W-:Y:S04]  /*14020*/  STS.U16 [R142+UR7+0x3380], R182 ;  /* 0x003380b68e007988 */ /* 0x000fe80008000407 */
[----:B-1----:R-:W2:Y:S04]  /*14030*/  LDL.LU R205, [R1+0x598] ;  /* 0x0005980001cd7983 */ /* 0x002ea80000300800 */
[----:B------:R-:W-:Y:S01]  /*14040*/  STL [R1+0x40], R121 ;  /* 0x0000407901007387 */ /* 0x000fe20000100800 */
[----:B------:R-:W-:-:S03]  /*14050*/  IADD3.X R0, R0, UR6, RZ, P2, !PT ;  /* 0x0000000600007c10 */ /* 0x000fc600097fe4ff */
[----:B------:R-:W-:Y:S04]  /*14060*/  STS.U16 [R142+UR7+0x3780], R180 ;  /* 0x003780b48e007988 */ /* 0x000fe80008000407 */
[----:B------:R-:W-:Y:S01]  /*14070*/  STS.U16 [R142+UR7+0x3b80], R178 ;  /* 0x003b80b28e007988 */ /* 0x000fe20008000407 */
[----:B------:R1:W-:Y:S06]  /*14080*/  MEMBAR.ALL.CTA ;  /* 0x0000000000007992 */ /* 0x0003ec0000008000 */
[----:B-1----:R-:W1:Y:S02]  /*14090*/  FENCE.VIEW.ASYNC.S ;  /* 0x00000000000073c6 */ /* 0x002e640000000000 */
[----:B-1----:R-:W-:Y:S06]  /*140a0*/  BAR.SYNC.DEFER_BLOCKING 0x0 ;  /* 0x0000000000007b1d */ /* 0x002fec0000010000 */
[----:B------:R-:W-:Y:S01]  /*140b0*/  UMOV UR13, 0x40000040 ;  /* 0x40000040000d7882 */ /* 0x000fe20000000000 */
[----:B------:R-:W-:Y:S01]  /*140c0*/  UMOV UR15, 0x40000040 ;  /* 0x40000040000f7882 */ /* 0x000fe20000000000 */
[----:B------:R-:W-:-:S06]  /*140d0*/  WARPGROUP.ARRIVE ;  /* 0x00000000000079c5 */ /* 0x000fcc0000000000 */
[----:B------:R-:W-:Y:S01]  /*140e0*/  HGMMA.64x128x16.F32.BF16 R24, gdesc[UR12].tnspA, R24 ;  /* 0x21e000000c1879f0 */ /* 0x000fe20008701818 */
[----:B----4-:R-:W-:Y:S02]  /*140f0*/  IADD3.X R222, R222, UR6, RZ, P3, !PT ;  /* 0x00000006dede7c10 */ /* 0x010fe40009ffe4ff */
[----:B------:R-:W-:-:S03]  /*14100*/  IADD3 R221, P3, R221, UR44, RZ ;  /* 0x0000002cdddd7c10 */ /* 0x000fc6000ff7e0ff */
[----:B------:R1:W-:Y:S04]  /*14110*/  STL [R1+0x38], R222 ;  /* 0x000038de01007387 */ /* 0x0003e80000100800 */
[----:B-1----:R-:W4:Y:S04]  /*14120*/  LDL.LU R222, [R1+0x594] ;  /* 0x0005940001de7983 */ /* 0x002f280000300800 */
[----:B------:R1:W-:Y:S01]  /*14130*/  STL [R1+0xc], R221 ;  /* 0x00000cdd01007387 */ /* 0x0003e20000100800 */
[----:B------:R-:W-:Y:S03]  /*14140*/  HGMMA.64x128x16.F32.BF16 R24, gdesc[UR8].tnspA, R24 ;  /* 0x21e00000081879f0 */ /* 0x000fe60008701818 */
[----:B-1----:R-:W2:Y:S04]  /*14150*/  LDL.LU R221, [R1+0x590] ;  /* 0x0005900001dd7983 */ /* 0x002ea80000300800 */
[----:B------:R1:W-:Y:S04]  /*14160*/  STL [R1+0x30], R238 ;  /* 0x000030ee01007387 */ /* 0x0003e80000100800 */
[----:B-1----:R-:W3:Y:S04]  /*14170*/  LDL.LU R238, [R1+0x58c] ;  /* 0x00058c0001ee7983 */ /* 0x002ee80000300800 */
[----:B------:R1:W-:Y:S04]  /*14180*/  STL [R1+0x28], R237 ;  /* 0x000028ed01007387 */ /* 0x0003e80000100800 */
[----:B-1----:R-:W4:Y:S04]  /*14190*/  LDL.LU R237, [R1+0x588] ;  /* 0x0005880001ed7983 */ /* 0x002f280000300800 */
[----:B------:R-:W-:Y:S04]  /*141a0*/  STL [R1+0x4], R190 ;  /* 0x000004be01007387 */ /* 0x000fe80000100800 */
[----:B------:R1:W-:Y:S04]  /*141b0*/  STL [R1+0x20], R0 ;  /* 0x0000200001007387 */ /* 0x0003e80000100800 */
[----:B-1----:R-:W2:Y:S01]  /*141c0*/  LDL.LU R0, [R1+0x584] ;  /* 0x0005840001007983 */ /* 0x002ea20000300800 */
[----:B------:R-:W-:-:S02]  /*141d0*/  IADD3.X R21, R21, UR6, RZ, P1, !PT ;  /* 0x0000000615157c10 */ /* 0x000fc40008ffe4ff */
[----:B------:R-:W-:Y:S02]  /*141e0*/  IADD3.X R12, R12, UR6, RZ, P4, !PT ;  /* 0x000000060c0c7c10 */ /* 0x000fe4000a7fe4ff */
[----:B------:R-:W-:Y:S01]  /*141f0*/  IADD3.X R192, R192, UR6, RZ, P3, !PT ;  /* 0x00000006c0c07c10 */ /* 0x000fe20009ffe4ff */
[----:B------:R1:W-:Y:S04]  /*14200*/  STL [R1+0x18], R21 ;  /* 0x0000181501007387 */ /* 0x0003e80000100800 */
[----:B-1----:R-:W4:Y:S01]  /*14210*/  LDL.LU R21, [R1+0x580] ;  /* 0x0005800001157983 */ /* 0x002f220000300800 */
[----:B------:R-:W-:Y:S03]  /*14220*/  HGMMA.64x128x16.F32.BF16 R24, gdesc[UR20].tnspA, R24 ;  /* 0x21e00000141879f0 */ /* 0x000fe60008701818 */
[----:B------:R1:W-:Y:S04]  /*14230*/  STL [R1+0x10], R12 ;  /* 0x0000100c01007387 */ /* 0x0003e80000100800 */
[----:B-1----:R-:W4:Y:S05]  /*14240*/  LDL.LU R12, [R1+0x57c] ;  /* 0x00057c00010c7983 */ /* 0x002f2a0000300800 */
[----:B------:R-:W-:Y:S01]  /*14250*/  HGMMA.64x128x16.F32.BF16 R24, gdesc[UR24].tnspA, R24 ;  /* 0x21e00000181879f0 */ /* 0x000fe20008701818 */
[----:B------:R-:W-:-:S02]  /*14260*/  IADD3 R250, P2, R250, UR44, RZ ;  /* 0x0000002cfafa7c10 */ /* 0x000fc4000ff5e0ff */
[----:B--2---:R-:W-:-:S09]  /*14270*/  IADD3.X R0, R0, UR6, RZ, P6, !PT ;  /* 0x0000000600007c10 */ /* 0x004fd2000b7fe4ff */
[----:B------:R-:W-:Y:S01]  /*14280*/  HGMMA.64x128x16.F32.BF16 R24, gdesc[UR28].tnspA, R24 ;  /* 0x21e000001c1879f0 */ /* 0x000fe20008701818 */
[----:B------:R1:W-:Y:S04]  /*14290*/  STL [R1], R0 ;  /* 0x0000000001007387 */ /* 0x0003e80000100800 */
[----:B------:R2:W-:Y:S04]  /*142a0*/  STL [R1+0x8], R192 ;  /* 0x000008c001007387 */ /* 0x0005e80000100800 */
[----:B-1----:R-:W4:Y:S04]  /*142b0*/  LDL.LU R0, [R1+0x578] ;  /* 0x0005780001007983 */ /* 0x002f280000300800 */
[----:B--2---:R-:W2:Y:S01]  /*142c0*/  LDL.LU R192, [R1+0x424] ;  /* 0x0004240001c07983 */ /* 0x004ea20000300800 */
[----:B------:R-:W-:-:S02]  /*142d0*/  IADD3.X R249, R249, UR6, RZ, P2, !PT ;  /* 0x00000006f9f97c10 */ /* 0x000fc400097fe4ff */
[----:B---3--:R-:W-:-:S04]  /*142e0*/  IADD3 R238, P2, R238, UR44, RZ ;  /* 0x0000002ceeee7c10 */ /* 0x008fc8000ff5e0ff */
[----:B----4-:R-:W-:Y:S02]  /*142f0*/  IADD3.X R237, R237, UR6, RZ, P2, !PT ;  /* 0x00000006eded7c10 */ /* 0x010fe400097fe4ff */
[----:B------:R-:W-:-:S04]  /*14300*/  IADD3 R226, P2, R226, UR44, RZ ;  /* 0x0000002ce2e27c10 */ /* 0x000fc8000ff5e0ff */
[----:B------:R-:W-:Y:S02]  /*14310*/  IADD3.X R225, R225, UR6, RZ, P2, !PT ;  /* 0x00000006e1e17c10 */ /* 0x000fe400097fe4ff */
        /* <DEDUP_REMOVED lines=11> */
[----:B------:R-:W-:Y:S01]  /*143d0*/  IADD3.X R4, R4, UR6, RZ, P2, !PT ;  /* 0x0000000604047c10 */ /* 0x000fe200097fe4ff */
[----:B------:R-:W-:-:S12]  /*143e0*/  HGMMA.64x128x16.F32.BF16 R24, gdesc[UR32].tnspA, R24 ;  /* 0x21e00000201879f0 */ /* 0x000fd80008701818 */
[----:B------:R-:W-:Y:S01]  /*143f0*/  HGMMA.64x128x16.F32.BF16 R24, gdesc[UR36].tnspA, R24 ;  /* 0x21e00000241879f0 */ /* 0x000fe20008701818 */
[----:B--2---:R-:W-:-:S04]  /*14400*/  IADD3 R192, P2, R192, UR45, RZ ;  /* 0x0000002dc0c07c10 */ /* 0x004fc8000ff5e0ff */
[----:B------:R-:W-:Y:S01]  /*14410*/  IADD3.X R0, R0, UR18, RZ, P2, !PT ;  /* 0x0000001200007c10 */ /* 0x000fe200097fe4ff */
[----:B------:R-:W-:Y:S06]  /*14420*/  STL [R1+0x424], R192 ;  /* 0x000424c001007387 */ /* 0x000fec0000100800 */
[----:B------:R-:W-:Y:S01]  /*14430*/  HGMMA.64x128x16.F32.BF16 R24, gdesc[UR40].tnspA, R24, gsb0 ;  /* 0x21e00000281879f0 */ /* 0x000fe20008001818 */
[----:B------:R1:W-:Y:S04]  /*14440*/  STL [R1+0x420], R0 ;  /* 0x0004200001007387 */ /* 0x0003e80000100800 */
[----:B-1----:R0:W5:Y:S01]  /*14450*/  LDL.LU R0, [R1+0x574] ;  /* 0x0005740001007983 */ /* 0x0021620000300800 */
[----:B------:R-:W-:-:S02]  /*14460*/  IADD3 R252, P5, R252, UR44, RZ ;  /* 0x0000002cfcfc7c10 */ /* 0x000fc4000ffbe0ff */
[----:B------:R-:W-:Y:S02]  /*14470*/  IADD3 R248, P1, R248, UR44, RZ ;  /* 0x0000002cf8f87c10 */ /* 0x000fe4000ff3e0ff */
[----:B------:R-:W-:Y:S02]  /*14480*/  IADD3.X R251, R251, UR6, RZ, P5, !PT ;  /* 0x00000006fbfb7c10 */ /* 0x000fe4000affe4ff */
[----:B------:R-:W-:Y:S02]  /*14490*/  IADD3 R246, P4, R246, UR44, RZ ;  /* 0x0000002cf6f67c10 */ /* 0x000fe4000ff9e0ff */
[----:B------:R-:W-:Y:S02]  /*144a0*/  IADD3 R244, P3, R244, UR44, RZ ;  /* 0x0000002cf4f47c10 */ /* 0x000fe4000ff7e0ff */
[----:B------:R-:W-:Y:S02]  /*144b0*/  IADD3 R242, P6, R242, UR44, RZ ;  /* 0x0000002cf2f27c10 */ /* 0x000fe4000ffde0ff */
[----:B------:R-:W-:-:S02]  /*144c0*/  IADD3 R240, P5, R240, UR44, RZ ;  /* 0x0000002cf0f07c10 */ /* 0x000fc4000ffbe0ff */
[----:B------:R-:W-:Y:S02]  /*144d0*/  IADD3.X R247, R247, UR6, RZ, P1, !PT ;  /* 0x00000006f7f77c10 */ /* 0x000fe40008ffe4ff */
[----:B------:R-:W-:Y:S02]  /*144e0*/  IADD3.X R245, R245, UR6, RZ, P4, !PT ;  /* 0x00000006f5f57c10 */ /* 0x000fe4000a7fe4ff */
[----:B------:R-:W-:Y:S02]  /*144f0*/  IADD3.X R243, R243, UR6, RZ, P3, !PT ;  /* 0x00000006f3f37c10 */ /* 0x000fe40009ffe4ff */
[----:B------:R-:W-:Y:S02]  /*14500*/  IADD3.X R241, R241, UR6, RZ, P6, !PT ;  /* 0x00000006f1f17c10 */ /* 0x000fe4000b7fe4ff */
[----:B------:R-:W-:Y:S02]  /*14510*/  IADD3.X R239, R239, UR6, RZ, P5, !PT ;  /* 0x00000006efef7c10 */ /* 0x000fe4000affe4ff */
[----:B------:R-:W-:-:S02]  /*14520*/  IADD3 R236, P1, R236, UR44, RZ ;  /* 0x0000002cecec7c10 */ /* 0x000fc4000ff3e0ff */
[----:B------:R-:W-:Y:S02]  /*14530*/  IADD3 R234, P4, R234, UR44, RZ ;  /* 0x0000002ceaea7c10 */ /* 0x000fe4000ff9e0ff */
[----:B------:R-:W-:Y:S02]  /*14540*/  IADD3 R232, P3, R232, UR44, RZ ;  /* 0x0000002ce8e87c10 */ /* 0x000fe4000ff7e0ff */
[----:B------:R-:W-:Y:S02]  /*14550*/  IADD3 R230, P6, R230, UR44, RZ ;  /* 0x0000002ce6e67c10 */ /* 0x000fe4000ffde0ff */
[----:B------:R-:W-:Y:S02]  /*14560*/  IADD3 R228, P5, R228, UR44, RZ ;  /* 0x0000002ce4e47c10 */ /* 0x000fe4000ffbe0ff */
[----:B------:R-:W-:Y:S02]  /*14570*/  IADD3.X R235, R235, UR6, RZ, P1, !PT ;  /* 0x00000006ebeb7c10 */ /* 0x000fe40008ffe4ff */
[----:B------:R-:W-:-:S02]  /*14580*/  IADD3.X R233, R233, UR6, RZ, P4, !PT ;  /* 0x00000006e9e97c10 */ /* 0x000fc4000a7fe4ff */
[----:B------:R-:W-:Y:S02]  /*14590*/  IADD3.X R231, R231, UR6, RZ, P3, !PT ;  /* 0x00000006e7e77c10 */ /* 0x000fe40009ffe4ff */
[----:B------:R-:W-:Y:S02]  /*145a0*/  IADD3.X R229, R229, UR6, RZ, P6, !PT ;  /* 0x00000006e5e57c10 */ /* 0x000fe4000b7fe4ff */
[----:B------:R-:W-:Y:S02]  /*145b0*/  IADD3.X R227, R227, UR6, RZ, P5, !PT ;  /* 0x00000006e3e37c10 */ /* 0x000fe4000affe4ff */
[----:B------:R-:W-:Y:S02]  /*145c0*/  IADD3 R224, P1, R224, UR44, RZ ;  /* 0x0000002ce0e07c10 */ /* 0x000fe4000ff3e0ff */
[----:B------:R-:W-:Y:S02]  /*145d0*/  IADD3 R222, P4, R222, UR44, RZ ;  /* 0x0000002cdede7c10 */ /* 0x000fe4000ff9e0ff */
[----:B------:R-:W-:-:S02]  /*145e0*/  IADD3 R220, P3, R220, UR44, RZ ;  /* 0x0000002cdcdc7c10 */ /* 0x000fc4000ff7e0ff */
[----:B------:R-:W-:Y:S02]  /*145f0*/  IADD3 R218, P6, R218, UR44, RZ ;  /* 0x0000002cdada7c10 */ /* 0x000fe4000ffde0ff */
[----:B------:R-:W-:Y:S02]  /*14600*/  IADD3 R216, P5, R216, UR44, RZ ;  /* 0x0000002cd8d87c10 */ /* 0x000fe4000ffbe0ff */
[----:B------:R-:W-:Y:S02]  /*14610*/  IADD3.X R223, R223, UR6, RZ, P1, !PT ;  /* 0x00000006dfdf7c10 */ /* 0x000fe40008ffe4ff */
[----:B------:R-:W-:Y:S02]  /*14620*/  IADD3.X R221, R221, UR6, RZ, P4, !PT ;  /* 0x00000006dddd7c10 */ /* 0x000fe4000a7fe4ff */
[----:B------:R-:W-:Y:S02]  /*14630*/  IADD3.X R219, R219, UR6, RZ, P3, !PT ;  /* 0x00000006dbdb7c10 */ /* 0x000fe40009ffe4ff */
[----:B------:R-:W-:-:S02]  /*14640*/  IADD3.X R217, R217, UR6, RZ, P6, !PT ;  /* 0x00000006d9d97c10 */ /* 0x000fc4000b7fe4ff */
[----:B------:R-:W-:Y:S02]  /*14650*/  IADD3.X R215, R215, UR6, RZ, P5, !PT ;  /* 0x00000006d7d77c10 */ /* 0x000fe4000affe4ff */
[----:B------:R-:W-:Y:S02]  /*14660*/  IADD3 R212, P1, R212, UR44, RZ ;  /* 0x0000002cd4d47c10 */ /* 0x000fe4000ff3e0ff */
        /* <DEDUP_REMOVED lines=18> */
[----:B------:R-:W-:Y:S01]  /*14790*/  IADD3.X R98, R98, UR6, RZ, P5, !PT ;  /* 0x0000000662627c10 */ /* 0x000fe2000affe4ff */
[----:B------:R-:W-:Y:S01]  /*147a0*/  UIADD3 UR4, UR4, 0x1, URZ ;  /* 0x0000000104047890 */ /* 0x000fe2000fffe03f */
        /* <DEDUP_REMOVED lines=15> */
[----:B------:R-:W-:Y:S02]  /*148a0*/  ISETP.NE.U32.AND P0, PT, R119, UR4, PT ;  /* 0x0000000477007c0c */ /* 0x000fe4000bf05070 */
[----:B------:R-:W-:Y:S02]  /*148b0*/  IADD3.X R19, R19, UR6, RZ, P1, !PT ;  /* 0x0000000613137c10 */ /* 0x000fe40008ffe4ff */
[----:B------:R-:W-:Y:S02]  /*148c0*/  IADD3.X R17, R17, UR6, RZ, P4, !PT ;  /* 0x0000000611117c10 */ /* 0x000fe4000a7fe4ff */
[----:B------:R-:W-:Y:S02]  /*148d0*/  IADD3.X R15, R15, UR6, RZ, P3, !PT ;  /* 0x000000060f0f7c10 */ /* 0x000fe40009ffe4ff */
[----:B------:R-:W-:Y:S02]  /*148e0*/  IADD3.X R13, R13, UR6, RZ, P6, !PT ;  /* 0x000000060d0d7c10 */ /* 0x000fe4000b7fe4ff */
[----:B------:R-:W-:-:S02]  /*148f0*/  IADD3.X R11, R11, UR6, RZ, P5, !PT ;  /* 0x000000060b0b7c10 */ /* 0x000fc4000affe4ff */
[----:B------:R-:W-:Y:S02]  /*14900*/  IADD3 R102, P1, R102, UR44, RZ ;  /* 0x0000002c66667c10 */ /* 0x000fe4000ff3e0ff */
[----:B------:R-:W-:Y:S02]  /*14910*/  IADD3 R101, P4, R101, UR44, RZ ;  /* 0x0000002c65657c10 */ /* 0x000fe4000ff9e0ff */
[----:B------:R-:W-:Y:S02]  /*14920*/  IADD3 R100, P3, R100, UR44, RZ ;  /* 0x0000002c64647c10 */ /* 0x000fe4000ff7e0ff */
[----:B------:R-:W-:Y:S02]  /*14930*/  IADD3 R99, P6, R99, UR44, RZ ;  /* 0x0000002c63637c10 */ /* 0x000fe4000ffde0ff */
[----:B------:R-:W-:Y:S02]  /*14940*/  IADD3 R97, P5, R97, UR44, RZ ;  /* 0x0000002c61617c10 */ /* 0x000fe4000ffbe0ff */
[----:B------:R-:W-:-:S02]  /*14950*/  IADD3.X R9, R9, UR6, RZ, P1, !PT ;  /* 0x0000000609097c10 */ /* 0x000fc40008ffe4ff */
[----:B------:R-:W-:Y:S02]  /*14960*/  IADD3.X R8, R8, UR6, RZ, P4, !PT ;  /* 0x0000000608087c10 */ /* 0x000fe4000a7fe4ff */
[----:B------:R-:W-:Y:S02]  /*14970*/  IADD3.X R7, R7, UR6, RZ, P3, !PT ;  /* 0x0000000607077c10 */ /* 0x000fe40009ffe4ff */
[----:B------:R-:W-:Y:S02]  /*14980*/  IADD3.X R6, R6, UR6, RZ, P6, !PT ;  /* 0x0000000606067c10 */ /* 0x000fe4000b7fe4ff */
[----:B------:R-:W-:Y:S02]  /*14990*/  IADD3.X R5, R5, UR6, RZ, P5, !PT ;  /* 0x0000000605057c10 */ /* 0x000fe4000affe4ff */
[----:B------:R-:W-:Y:S02]  /*149a0*/  IADD3 R93, P1, R93, UR44, RZ ;  /* 0x0000002c5d5d7c10 */ /* 0x000fe4000ff3e0ff */
[----:B------:R-:W-:-:S02]  /*149b0*/  IADD3 R91, P4, R91, UR44, RZ ;  /* 0x0000002c5b5b7c10 */ /* 0x000fc4000ff9e0ff */
[----:B------:R-:W-:Y:S02]  /*149c0*/  IADD3 R89, P3, R89, UR44, RZ ;  /* 0x0000002c59597c10 */ /* 0x000fe4000ff7e0ff */
[----:B------:R-:W-:Y:S02]  /*149d0*/  IADD3 R23, P6, R23, UR44, RZ ;  /* 0x0000002c17177c10 */ /* 0x000fe4000ffde0ff */
[----:B------:R-:W-:Y:S01]  /*149e0*/  IADD3 R21, P5, R21, UR44, RZ ;  /* 0x0000002c15157c10 */ /* 0x000fe2000ffbe0ff */
[----:B------:R-:W-:Y:S02]  /*149f0*/  WARPGROUP.DEPBAR.LE gsb0, 0x0 ;  /* 0x00008000000079c5 */ /* 0x000fe40000010000 */
[----:B------:R-:W-:Y:S02]  /*14a00*/  IADD3.X R117, R117, UR6, RZ, P1, !PT ;  /* 0x0000000675757c10 */ /* 0x000fe40008ffe4ff */
[----:B------:R-:W-:Y:S02]  /*14a10*/  IADD3.X R18, R18, UR6, RZ, P4, !PT ;  /* 0x0000000612127c10 */ /* 0x000fe4000a7fe4ff */
[----:B------:R-:W-:-:S02]  /*14a20*/  IADD3.X R16, R16, UR6, RZ, P3, !PT ;  /* 0x0000000610107c10 */ /* 0x000fc40009ffe4ff */
[----:B------:R-:W-:Y:S02]  /*14a30*/  IADD3.X R14, R14, UR6, RZ, P6, !PT ;  /* 0x000000060e0e7c10 */ /* 0x000fe4000b7fe4ff */
[----:B------:R-:W-:Y:S01]  /*14a40*/  IADD3.X R12, R12, UR6, RZ, P5, !PT ;  /* 0x000000060c0c7c10 */ /* 0x000fe2000affe4ff */
[----:B0-----:R-:W-:Y:S06]  /*14a50*/  @P0 BRA `(.L_x_1) ;  /* 0xffffff5c00700947 */ /* 0x001fec000383ffff */
[----:B------:R-:W-:Y:S02]  /*14a60*/  F2FP.BF16.F32.PACK_AB R83, R87, R83 ;  /* 0x000000535753723e */ /* 0x000fe400000010ff */
[----:B------:R-:W-:Y:S02]  /*14a70*/  F2FP.BF16.F32.PACK_AB R82, R86, R82 ;  /* 0x000000525652723e */ /* 0x000fe400000010ff */
[----:B------:R-:W-:Y:S02]  /*14a80*/  F2FP.BF16.F32.PACK_AB R81, R85, R81 ;  /* 0x000000515551723e */ /* 0x000fe400000010ff */
[----:B------:R-:W-:Y:S02]  /*14a90*/  F2FP.BF16.F32.PACK_AB R80, R84, R80 ;  /* 0x000000505450723e */ /* 0x000fe400000010ff */
[----:B------:R-:W-:Y:S02]  /*14aa0*/  F2FP.BF16.F32.PACK_AB R75, R79, R75 ;  /* 0x0000004b4f4b723e */ /* 0x000fe400000010ff */
[----:B------:R-:W-:-:S02]  /*14ab0*/  F2FP.BF16.F32.PACK_AB R74, R78, R74 ;  /* 0x0000004a4e4a723e */ /* 0x000fc400000010ff */
        /* <DEDUP_REMOVED lines=25> */
[----:B------:R-:W-:-:S07]  /*14c50*/  F2FP.BF16.F32.PACK_AB R8, R28, R24 ;  /* 0x000000181c08723e */ /* 0x000fce00000010ff */
.L_x_0:
[----:B------:R-:W2:Y:S01]  /*14c60*/  LDL.LU R12, [R1+0x570] ;  /* 0x00057000010c7983 */ /* 0x000ea20000300800 */
[----:B------:R-:W-:Y:S01]  /*14c70*/  ULDC UR4, c[0x0][0x244] ;  /* 0x0000910000047ab9 */ /* 0x000fe20000000800 */
[----:B------:R-:W-:Y:S01]  /*14c80*/  ULDC.64 UR8, c[0x0][0x228] ;  /* 0x00008a0000087ab9 */ /* 0x000fe20000000a00 */
[----:B------:R-:W1:Y:S02]  /*14c90*/  S2R R6, SR_TID.X ;  /* 0x0000000000067919 */ /* 0x000e640000002100 */
[C---:B-1----:R-:W-:Y:S01]  /*14ca0*/  IMAD.SHL.U32 R2, R6.reuse, 0x10, RZ ;  /* 0x0000001006027824 */ /* 0x042fe200078e00ff */
[----:B------:R-:W-:Y:S01]  /*14cb0*/  SHF.R.U32.HI R7, RZ, 0x6, R6 ;  /* 0x00000006ff077819 */ /* 0x000fe20000011606 */
[C---:B------:R-:W-:Y:S02]  /*14cc0*/  IMAD.SHL.U32 R4, R6.reuse, 0x80, RZ ;  /* 0x0000008006047824 */ /* 0x040fe400078e00ff */
[----:B-----5:R-:W-:Y:S01]  /*14cd0*/  IMAD.SHL.U32 R3, R6, 0x8, RZ ;  /* 0x0000000806037824 */ /* 0x020fe200078e00ff */
[----:B------:R-:W-:-:S02]  /*14ce0*/  LOP3.LUT R2, R2, 0x70, RZ, 0xc0, !PT ;  /* 0x0000007002027812 */ /* 0x000fc400078ec0ff */
[----:B------:R-:W-:Y:S02]  /*14cf0*/  LOP3.LUT R5, R4, 0x400, RZ, 0xc0, !PT ;  /* 0x0000040004057812 */ /* 0x000fe400078ec0ff */
[----:B------:R-:W-:Y:S02]  /*14d00*/  LOP3.LUT R3, R3, 0x380, RZ, 0xc0, !PT ;  /* 0x0000038003037812 */ /* 0x000fe400078ec0ff */
[----:B------:R-:W-:Y:S02]  /*14d10*/  IADD3 R2, R5, UR7, R2 ;  /* 0x0000000705027c10 */ /* 0x000fe4000fffe002 */
[----:B------:R-:W-:Y:S02]  /*14d20*/  LOP3.LUT R6, R6, 0x7f, RZ, 0xc0, !PT ;  /* 0x0000007f06067812 */ /* 0x000fe400078ec0ff */
[----:B------:R-:W-:Y:S01]  /*14d30*/  SGXT.U32 R7, R7, 0x1 ;  /* 0x000000010707781a */ /* 0x000fe20000000000 */
[----:B------:R-:W-:Y:S01]  /*14d40*/  IMAD.IADD R120, R3, 0x1, R2 ;  /* 0x0000000103787824 */ /* 0x000fe200078e0202 */
[----:B------:R-:W-:Y:S01]  /*14d50*/  BAR.SYNC.DEFER_BLOCKING 0x0 ;  /* 0x0000000000007b1d */ /* 0x000fe20000010000 */
[----:B------:R-:W-:-:S02]  /*14d60*/  LEA R46, R6, UR7, 0x4 ;  /* 0x00000007062e7c11 */ /* 0x000fc4000f8e20ff */
[C-C-:B------:R-:W-:Y:S02]  /*14d70*/  LOP3.LUT R117, R0.reuse, 0x7e, R7.reuse, 0xfe, !PT ;  /* 0x0000007e00757812 */ /* 0x140fe400078efe07 */
[C-C-:B------:R-:W-:Y:S01]  /*14d80*/  LOP3.LUT R116, R0.reuse, 0x7c, R7.reuse, 0xfe, !PT ;  /* 0x0000007c00747812 */ /* 0x140fe200078efe07 */
[----:B------:R-:W-:Y:S01]  /*14d90*/  ULDC.64 UR6, c[0x0][0x220] ;  /* 0x0000880000067ab9 */ /* 0x000fe20000000a00 */
[----:B------:R-:W-:Y:S01]  /*14da0*/  STSM.16.M88.4 [R120], R8 ;  /* 0x0000000878007844 */ /* 0x000fe20000000200 */
[----:B------:R-:W-:Y:S06]  /*14db0*/  BAR.SYNC.DEFER_BLOCKING 0x0 ;  /* 0x0000000000007b1d */ /* 0x000fec0000010000 */
[----:B------:R-:W1:Y:S02]  /*14dc0*/  LDS.128 R28, [R46] ;  /* 0x000000002e1c7984 */ /* 0x000e640000000c00 */
[----:B------:R-:W-:Y:S06]  /*14dd0*/  BAR.SYNC.DEFER_BLOCKING 0x0 ;  /* 0x0000000000007b1d */ /* 0x000fec0000010000 */
[----:B------:R3:W-:Y:S02]  /*14de0*/  STSM.16.M88.4 [R120], R32 ;  /* 0x0000002078007844 */ /* 0x0007e40000000200 */
[----:B------:R-:W-:Y:S06]  /*14df0*/  BAR.SYNC.DEFER_BLOCKING 0x0 ;  /* 0x0000000000007b1d */ /* 0x000fec0000010000 */
[----:B------:R-:W4:Y:S02]  /*14e00*/  LDS.128 R24, [R46] ;  /* 0x000000002e187984 */ /* 0x000f240000000c00 */
[----:B------:R-:W-:Y:S06]  /*14e10*/  BAR.SYNC.DEFER_BLOCKING 0x0 ;  /* 0x0000000000007b1d */ /* 0x000fec0000010000 */
[----:B------:R1:W-:Y:S01]  /*14e20*/  STSM.16.M88.4 [R120], R40 ;  /* 0x0000002878007844 */ /* 0x0003e20000000200 */
[----:B------:R-:W-:-:S02]  /*14e30*/  LOP3.LUT R119, R0, 0x7a, R7, 0xfe, !PT ;  /* 0x0000007a00777812 */ /* 0x000fc400078efe07 */
[C-C-:B------:R-:W-:Y:S02]  /*14e40*/  LOP3.LUT R3, R0.reuse, 0x78, R7.reuse, 0xfe, !PT ;  /* 0x0000007800037812 */ /* 0x140fe400078efe07 */
[C-C-:B------:R-:W-:Y:S02]  /*14e50*/  LOP3.LUT R2, R0.reuse, 0x76, R7.reuse, 0xfe, !PT ;  /* 0x0000007600027812 */ /* 0x140fe400078efe07 */
[C-C-:B------:R-:W-:Y:S02]  /*14e60*/  LOP3.LUT R36, R0.reuse, 0x74, R7.reuse, 0xfe, !PT ;  /* 0x0000007400247812 */ /* 0x140fe400078efe07 */
[C-C-:B------:R-:W-:Y:S02]  /*14e70*/  LOP3.LUT R37, R0.reuse, 0x72, R7.reuse, 0xfe, !PT ;  /* 0x0000007200257812 */ /* 0x140fe400078efe07 */
[C-C-:B------:R-:W-:Y:S02]  /*14e80*/  LOP3.LUT R39, R0.reuse, 0x70, R7.reuse, 0xfe, !PT ;  /* 0x0000007000277812 */ /* 0x140fe400078efe07 */
        /* <DEDUP_REMOVED lines=55> */
[----:B------:R-:W-:Y:S01]  /*15200*/  LOP3.LUT R22, R0, R7, RZ, 0xfc, !PT ;  /* 0x0000000700167212 */ /* 0x000fe200078efcff */
[----:B------:R-:W-:Y:S06]  /*15210*/  BAR.SYNC.DEFER_BLOCKING 0x0 ;  /* 0x0000000000007b1d */ /* 0x000fec0000010000 */
[----:B------:R-:W4:Y:S02]  /*15220*/  LDS.128 R4, [R46] ;  /* 0x000000002e047984 */ /* 0x000f240000000c00 */
[----:B------:R-:W-:Y:S06]  /*15230*/  BAR.SYNC.DEFER_BLOCKING 0x0 ;  /* 0x0000000000007b1d */ /* 0x000fec0000010000 */
[----:B------:R4:W-:Y:S02]  /*15240*/  STSM.16.M88.4 [R120], R48 ;  /* 0x0000003078007844 */ /* 0x0009e40000000200 */
[----:B------:R-:W-:Y:S06]  /*15250*/  BAR.SYNC.DEFER_BLOCKING 0x0 ;  /* 0x0000000000007b1d */ /* 0x000fec0000010000 */
[----:B------:R-:W4:Y:S02]  /*15260*/  LDS.128 R8, [R46] ;  /* 0x000000002e087984 */ /* 0x000f240000000c00 */
[----:B------:R-:W-:Y:S06]  /*15270*/  BAR.SYNC.DEFER_BLOCKING 0x0 ;  /* 0x0000000000007b1d */ /* 0x000fec0000010000 */
[----:B------:R-:W-:Y:S02]  /*15280*/  STSM.16.M88.4 [R120], R56 ;  /* 0x0000003878007844 */ /* 0x000fe40000000200 */
[----:B------:R-:W-:Y:S01]  /*15290*/  BAR.SYNC.DEFER_BLOCKING 0x0 ;  /* 0x0000000000007b1d */ /* 0x000fe20000010000 */
[C---:B--2---:R-:W-:Y:S01]  /*152a0*/  ISETP.GE.AND P0, PT, R12.reuse, UR8, PT ;  /* 0x000000080c007c0c */ /* 0x044fe2000bf06270 */
[----:B---3--:R-:W-:-:S04]  /*152b0*/  IMAD R32, R12, UR4, RZ ;  /* 0x000000040c207c24 */ /* 0x008fc8000f8e02ff */
[----:B------:R-:W-:Y:S01]  /*152c0*/  ULDC UR4, c[0x0][0x248] ;  /* 0x0000920000047ab9 */ /* 0x000fe20000000800 */
[----:B0-----:R-:W0:Y:S01]  /*152d0*/  LDS.128 R12, [R46] ;  /* 0x000000002e0c7984 */ /* 0x001e220000000c00 */
[----:B------:R-:W-:Y:S06]  /*152e0*/  BAR.SYNC.DEFER_BLOCKING 0x0 ;  /* 0x0000000000007b1d */ /* 0x000fec0000010000 */
[----:B------:R-:W-:Y:S02]  /*152f0*/  STSM.16.M88.4 [R120], R64 ;  /* 0x0000004078007844 */ /* 0x000fe40000000200 */
[----:B------:R-:W-:Y:S06]  /*15300*/  BAR.SYNC.DEFER_BLOCKING 0x0 ;  /* 0x0000000000007b1d */ /* 0x000fec0000010000 */
[----:B------:R-:W2:Y:S02]  /*15310*/  LDS.128 R16, [R46] ;  /* 0x000000002e107984 */ /* 0x000ea40000000c00 */
[----:B------:R-:W-:Y:S06]  /*15320*/  BAR.SYNC.DEFER_BLOCKING 0x0 ;  /* 0x0000000000007b1d */ /* 0x000fec0000010000 */
[----:B------:R-:W-:Y:S02]  /*15330*/  STSM.16.M88.4 [R120], R72 ;  /* 0x0000004878007844 */ /* 0x000fe40000000200 */
[----:B------:R-:W-:Y:S01]  /*15340*/  BAR.SYNC.DEFER_BLOCKING 0x0 ;  /* 0x0000000000007b1d */ /* 0x000fe20000010000 */
[C---:B------:R-:W-:Y:S01]  /*15350*/  ISETP.LT.AND P4, PT, R22.reuse, UR9, !P0 ;  /* 0x0000000916007c0c */ /* 0x040fe2000c781270 */
[----:B------:R-:W-:Y:S01]  /*15360*/  IMAD R33, R22, UR4, RZ ;  /* 0x0000000416217c24 */ /* 0x000fe2000f8e02ff */
[C---:B------:R-:W-:Y:S01]  /*15370*/  ISETP.LT.AND P3, PT, R21.reuse, UR9, !P0 ;  /* 0x0000000915007c0c */ /* 0x040fe2000c761270 */
[----:B-1----:R-:W-:Y:S01]  /*15380*/  IMAD R41, R21, UR4, RZ ;  /* 0x0000000415297c24 */ /* 0x002fe2000f8e02ff */
[C---:B------:R-:W-:Y:S01]  /*15390*/  ISETP.LT.AND P2, PT, R20.reuse, UR9, !P0 ;  /* 0x0000000914007c0c */ /* 0x040fe2000c741270 */
[----:B------:R-:W-:-:S02]  /*153a0*/  IMAD R43, R20, UR4, RZ ;  /* 0x00000004142b7c24 */ /* 0x000fc4000f8e02ff */
[----:B------:R-:W1:Y:S01]  /*153b0*/  LDS.128 R20, [R46] ;  /* 0x000000002e147984 */ /* 0x000e620000000c00 */
[----:B------:R-:W-:Y:S01]  /*153c0*/  BAR.SYNC.DEFER_BLOCKING 0x0 ;  /* 0x0000000000007b1d */ /* 0x000fe20000010000 */
[----:B------:R-:W-:-:S04]  /*153d0*/  LEA R0, P1, R32, UR6, 0x1 ;  /* 0x0000000620007c11 */ /* 0x000fc8000f8208ff */
[----:B------:R-:W-:Y:S02]  /*153e0*/  LEA.HI.X.SX32 R32, R32, UR7, 0x1, P1 ;  /* 0x0000000720207c11 */ /* 0x000fe400088f0eff */
[-C--:B------:R-:W-:Y:S01]  /*153f0*/  LEA R34, P1, R33, R0.reuse, 0x1 ;  /* 0x0000000021227211 */ /* 0x080fe200078208ff */
[----:B------:R-:W-:Y:S01]  /*15400*/  STSM.16.M88.4 [R120], R80 ;  /* 0x0000005078007844 */ /* 0x000fe20000000200 */
[----:B------:R-:W-:Y:S01]  /*15410*/  BAR.SYNC.DEFER_BLOCKING 0x0 ;  /* 0x0000000000007b1d */ /* 0x000fe20000010000 */
[----:B------:R-:W-:Y:S02]  /*15420*/  LEA R40, P5, R41, R0, 0x1 ;  /* 0x0000000029287211 */ /* 0x000fe400078a08ff */
[----:B------:R-:W-:Y:S01]  /*15430*/  LEA.HI.X.SX32 R35, R33, R32, 0x1, P1 ;  /* 0x0000002021237211 */ /* 0x000fe200008f0eff */
[----:B------:R-:W-:Y:S01]  /*15440*/  IMAD R33, R118, UR4, RZ ;  /* 0x0000000476217c24 */ /* 0x000fe2000f8e02ff */
[----:B------:R-:W-:Y:S02]  /*15450*/  LEA R42, P6, R43, R0, 0x1 ;  /* 0x000000002b2a7211 */ /* 0x000fe400078c08ff */
[----:B------:R-:W-:-:S02]  /*15460*/  LEA.HI.X.SX32 R41, R41, R32, 0x1, P5 ;  /* 0x0000002029297211 */ /* 0x000fc400028f0eff */
[----:B------:R-:W-:Y:S02]  /*15470*/  ISETP.LT.AND P1, PT, R118, UR9, !P0 ;  /* 0x0000000976007c0c */ /* 0x000fe4000c721270 */
[----:B------:R-:W-:Y:S01]  /*15480*/  LEA.HI.X.SX32 R43, R43, R32, 0x1, P6 ;  /* 0x000000202b2b7211 */ /* 0x000fe200030f0eff */
[----:B------:R3:W-:Y:S04]  /*15490*/  @P4 STG.E.U16 desc[UR16][R34.64], R28 ;  /* 0x0000001c22004986 */ /* 0x0007e8000c101510 */
[----:B------:R-:W-:Y:S01]  /*154a0*/  @P3 STG.E.U16 desc[UR16][R40.64], R29 ;  /* 0x0000001d28003986 */ /* 0x000fe2000c101510 */
[----:B----4-:R-:W-:-:S03]  /*154b0*/  LEA R48, P3, R33, R0, 0x1 ;  /* 0x0000000021307211 */ /* 0x010fc600078608ff */
[----:B------:R4:W-:Y:S01]  /*154c0*/  @P2 STG.E.U16 desc[UR16][R42.64], R30 ;  /* 0x0000001e2a002986 */ /* 0x0009e2000c101510 */
[C---:B------:R-:W-:Y:S01]  /*154d0*/  ISETP.LT.AND P2, PT, R115.reuse, UR9, !P0 ;  /* 0x0000000973007c0c */ /* 0x040fe2000c741270 */
[----:B------:R-:W-:Y:S01]  /*154e0*/  IMAD R115, R115, UR4, RZ ;  /* 0x0000000473737c24 */ /* 0x000fe2000f8e02ff */
[----:B------:R-:W-:Y:S01]  /*154f0*/  LEA.HI.X.SX32 R49, R33, R32, 0x1, P3 ;  /* 0x0000002021317211 */ /* 0x000fe200018f0eff */
[C---:B------:R-:W-:Y:S01]  /*15500*/  IMAD R33, R114.reuse, UR4, RZ ;  /* 0x0000000472217c24 */ /* 0x040fe2000f8e02ff */
[C---:B------:R-:W-:Y:S01]  /*15510*/  ISETP.LT.AND P3, PT, R113.reuse, UR9, !P0 ;  /* 0x0000000971007c0c */ /* 0x040fe2000c761270 */
[----:B------:R-:W-:Y:S01]  /*15520*/  IMAD R113, R113, UR4, RZ ;  /* 0x0000000471717c24 */ /* 0x000fe2000f8e02ff */
[----:B------:R-:W-:Y:S01]  /*15530*/  ISETP.LT.AND P4, PT, R114, UR9, !P0 ;  /* 0x0000000972007c0c */ /* 0x000fe2000c781270 */
[----:B------:R0:W-:Y:S01]  /*15540*/  @P1 STG.E.U16 desc[UR16][R48.64], R31 ;  /* 0x0000001f30001986 */ /* 0x0001e2000c101510 */
[----:B---3--:R-:W-:Y:S02]  /*15550*/  LEA R34, P1, R115, R0, 0x1 ;  /* 0x0000000073227211 */ /* 0x008fe400078208ff */
[----:B----4-:R-:W-:-:S02]  /*15560*/  PRMT R43, R28, 0x7632, R43 ;  /* 0x000076321c2b7816 */ /* 0x010fc4000000002b */
[-C--:B------:R-:W-:Y:S02]  /*15570*/  LEA R28, P5, R33, R0.reuse, 0x1 ;  /* 0x00000000211c7211 */ /* 0x080fe400078a08ff */
[----:B------:R-:W-:Y:S02]  /*15580*/  LEA R40, P6, R113, R0, 0x1 ;  /* 0x0000000071287211 */ /* 0x000fe400078c08ff */
[----:B------:R-:W-:Y:S02]  /*15590*/  PRMT R30, R29, 0x7632, R30 ;  /* 0x000076321d1e7816 */ /* 0x000fe4000000001e */
[-C--:B------:R-:W-:Y:S02]  /*155a0*/  LEA.HI.X.SX32 R35, R115, R32.reuse, 0x1, P1 ;  /* 0x0000002073237211 */ /* 0x080fe400008f0eff */
[----:B------:R-:W-:Y:S02]  /*155b0*/  LEA.HI.X.SX32 R29, R33, R32, 0x1, P5 ;  /* 0x00000020211d7211 */ /* 0x000fe400028f0eff */
[----:B------:R-:W-:-:S02]  /*155c0*/  PRMT R50, R30, 0x7632, R50 ;  /* 0x000076321e327816 */ /* 0x000fc40000000032 */
[----:B------:R-:W-:Y:S01]  /*155d0*/  LEA.HI.X.SX32 R41, R113, R32, 0x1, P6 ;  /* 0x0000002071297211 */ /* 0x000fe200030f0eff */
[----:B------:R-:W-:Y:S01]  /*155e0*/  @P2 STG.E.U16 desc[UR16][R34.64], R43 ;  /* 0x0000002b22002986 */ /* 0x000fe2000c101510 */
[----:B------:R-:W-:-:S03]  /*155f0*/  IMAD R33, R112, UR4, RZ ;  /* 0x0000000470217c24 */ /* 0x000fc6000f8e02ff */
[----:B------:R3:W-:Y:S01]  /*15600*/  @P4 STG.E.U16 desc[UR16][R28.64], R30 ;  /* 0x0000001e1c004986 */ /* 0x0007e2000c101510 */
[----:B------:R-:W-:-:S03]  /*15610*/  ISETP.LT.AND P1, PT, R112, UR9, !P0 ;  /* 0x0000000970007c0c */ /* 0x000fc6000c721270 */
[----:B------:R-:W-:Y:S01]  /*15620*/  @P3 STG.E.U16 desc[UR16][R40.64], R50 ;  /* 0x0000003228003986 */ /* 0x000fe2000c101510 */
[C---:B------:R-:W-:Y:S01]  /*15630*/  ISETP.LT.AND P3, PT, R111.reuse, UR9, !P0 ;  /* 0x000000096f007c0c */ /* 0x040fe2000c761270 */
[----:B------:R-:W-:Y:S01]  /*15640*/  IMAD R111, R111, UR4, RZ ;  /* 0x000000046f6f7c24 */ /* 0x000fe2000f8e02ff */
[-C--:B------:R-:W-:Y:S01]  /*15650*/  LEA R42, P6, R33, R0.reuse, 0x1 ;  /* 0x00000000212a7211 */ /* 0x080fe200078c08ff */
[C---:B0-----:R-:W-:Y:S01]  /*15660*/  IMAD R49, R110.reuse, UR4, RZ ;  /* 0x000000046e317c24 */ /* 0x041fe2000f8e02ff */
[C---:B------:R-:W-:Y:S01]  /*15670*/  ISETP.LT.AND P4, PT, R109.reuse, UR9, !P0 ;  /* 0x000000096d007c0c */ /* 0x040fe2000c781270 */
[----:B------:R-:W-:Y:S01]  /*15680*/  IMAD R109, R109, UR4, RZ ;  /* 0x000000046d6d7c24 */ /* 0x000fe2000f8e02ff */
[----:B------:R-:W-:Y:S02]  /*15690*/  ISETP.LT.AND P2, PT, R110, UR9, !P0 ;  /* 0x000000096e007c0c */ /* 0x000fe4000c741270 */
[----:B---3--:R-:W-:Y:S02]  /*156a0*/  LEA R28, P5, R111, R0, 0x1 ;  /* 0x000000006f1c7211 */ /* 0x008fe400078a08ff */
[----:B------:R-:W-:-:S02]  /*156b0*/  LEA.HI.X.SX32 R43, R33, R32, 0x1, P6 ;  /* 0x00000020212b7211 */ /* 0x000fc400030f0eff */
[----:B------:R-:W-:Y:S02]  /*156c0*/  PRMT R35, R31, 0x7632, R35 ;  /* 0x000076321f237816 */ /* 0x000fe40000000023 */
[----:B------:R-:W-:Y:S02]  /*156d0*/  LEA R30, P6, R49, R0, 0x1 ;  /* 0x00000000311e7211 */ /* 0x000fe400078c08ff */
[----:B------:R-:W-:Y:S02]  /*156e0*/  LEA.HI.X.SX32 R29, R111, R32, 0x1, P5 ;  /* 0x000000206f1d7211 */ /* 0x000fe400028f0eff */
[----:B------:R-:W-:Y:S01]  /*156f0*/  LEA R34, P5, R109, R0, 0x1 ;  /* 0x000000006d227211 */ /* 0x000fe200078a08ff */
[----:B------:R0:W-:Y:S01]  /*15700*/  @P1 STG.E.U16 desc[UR16][R42.64], R35 ;  /* 0x000000232a001986 */ /* 0x0001e2000c101510 */
[-C--:B------:R-:W-:Y:S01]  /*15710*/  LEA.HI.X.SX32 R31, R49, R32.reuse, 0x1, P6 ;  /* 0x00000020311f7211 */ /* 0x080fe200030f0eff */
[----:B------:R-:W-:Y:S02]  /*15720*/  IMAD R33, R108, UR4, RZ ;  /* 0x000000046c217c24 */ /* 0x000fe4000f8e02ff */
[----:B------:R3:W-:Y:S04]  /*15730*/  @P3 STG.E.U16 desc[UR16][R28.64], R24 ;  /* 0x000000181c003986 */ /* 0x0007e8000c101510 */
[----:B------:R4:W-:Y:S01]  /*15740*/  @P2 STG.E.U16 desc[UR16][R30.64], R25 ;  /* 0x000000191e002986 */ /* 0x0009e2000c101510 */
[----:B0-----:R-:W-:-:S02]  /*15750*/  LEA.HI.X.SX32 R35, R109, R32, 0x1, P5 ;  /* 0x000000206d237211 */ /* 0x001fc400028f0eff */
[----:B------:R-:W-:-:S03]  /*15760*/  ISETP.LT.AND P3, PT, R107, UR9, !P0 ;  /* 0x000000096b007c0c */ /* 0x000fc6000c761270 */
[----:B------:R0:W-:Y:S01]  /*15770*/  @P4 STG.E.U16 desc[UR16][R34.64], R26 ;  /* 0x0000001a22004986 */ /* 0x0001e2000c101510 */
[----:B------:R-:W-:Y:S01]  /*15780*/  ISETP.LT.AND P4, PT, R108, UR9, !P0 ;  /* 0x000000096c007c0c */ /* 0x000fe2000c781270 */
[----:B------:R-:W-:Y:S01]  /*15790*/  IMAD R107, R107, UR4, RZ ;  /* 0x000000046b6b7c24 */ /* 0x000fe2000f8e02ff */
[C---:B------:R-:W-:Y:S01]  /*157a0*/  LEA R40, P2, R33.reuse, R0, 0x1 ;  /* 0x0000000021287211 */ /* 0x040fe200078408ff */
[----:B---3--:R-:W-:Y:S01]  /*157b0*/  IMAD R29, R106, UR4, RZ ;  /* 0x000000046a1d7c24 */ /* 0x008fe2000f8e02ff */
[----:B----4-:R-:W-:Y:S02]  /*157c0*/  PRMT R31, R24, 0x7632, R31 ;  /* 0x00007632181f7816 */ /* 0x010fe4000000001f */
[----:B------:R-:W-:Y:S02]  /*157d0*/  ISETP.LT.AND P1, PT, R106, UR9, !P0 ;  /* 0x000000096a007c0c */ /* 0x000fe4000c721270 */
[----:B------:R-:W-:Y:S02]  /*157e0*/  LEA.HI.X.SX32 R41, R33, R32, 0x1, P2 ;  /* 0x0000002021297211 */ /* 0x000fe400010f0eff */
[----:B------:R-:W-:-:S02]  /*157f0*/  LEA R24, P5, R107, R0, 0x1 ;  /* 0x000000006b187211 */ /* 0x000fc400078a08ff */
[C---:B------:R-:W-:Y:S01]  /*15800*/  ISETP.LT.AND P2, PT, R105.reuse, UR9, !P0 ;  /* 0x0000000969007c0c */ /* 0x040fe2000c741270 */
[----:B------:R-:W-:Y:S01]  /*15810*/  IMAD R105, R105, UR4, RZ ;  /* 0x0000000469697c24 */ /* 0x000fe2000f8e02ff */
[----:B------:R-:W-:Y:S02]  /*15820*/  PRMT R43, R25, 0x7632, R43 ;  /* 0x00007632192b7816 */ /* 0x000fe4000000002b */
[----:B------:R-:W-:Y:S01]  /*15830*/  LEA R28, P6, R29, R0, 0x1 ;  /* 0x000000001d1c7211 */ /* 0x000fe200078c08ff */
[----:B------:R-:W-:Y:S01]  /*15840*/  @P4 STG.E.U16 desc[UR16][R40.64], R27 ;  /* 0x0000001b28004986 */ /* 0x000fe2000c101510 */
[----:B------:R-:W-:Y:S02]  /*15850*/  LEA.HI.X.SX32 R25, R107, R32, 0x1, P5 ;  /* 0x000000206b197211 */ /* 0x000fe400028f0eff */
[----:B------:R-:W-:Y:S01]  /*15860*/  LEA R30, P4, R105, R0, 0x1 ;  /* 0x00000000691e7211 */ /* 0x000fe200078808ff */
[----:B------:R-:W-:Y:S01]  /*15870*/  IMAD R33, R104, UR4, RZ ;  /* 0x0000000468217c24 */ /* 0x000fe2000f8e02ff */
[----:B------:R-:W-:Y:S01]  /*15880*/  LEA.HI.X.SX32 R29, R29, R32, 0x1, P6 ;  /* 0x000000201d1d7211 */ /* 0x000fe200030f0eff */
[----:B------:R3:W-:Y:S01]  /*15890*/  @P3 STG.E.U16 desc[UR16][R24.64], R31 ;  /* 0x0000001f18003986 */ /* 0x0007e2000c101510 */
[----:B0-----:R-:W-:-:S02]  /*158a0*/  PRMT R35, R26, 0x7632, R35 ;  /* 0x000076321a237816 */ /* 0x001fc40000000023 */
[----:B------:R-:W-:Y:S01]  /*158b0*/  ISETP.LT.AND P5, PT, R104, UR9, !P0 ;  /* 0x0000000968007c0c */ /* 0x000fe2000c7a1270 */
[----:B------:R-:W-:Y:S01]  /*158c0*/  @P1 STG.E.U16 desc[UR16][R28.64], R43 ;  /* 0x0000002b1c001986 */ /* 0x000fe2000c101510 */
[----:B------:R-:W-:Y:S02]  /*158d0*/  LEA R34, P1, R33, R0, 0x1 ;  /* 0x0000000021227211 */ /* 0x000fe400078208ff */
[C---:B------:R-:W-:Y:S01]  /*158e0*/  ISETP.LT.AND P3, PT, R103.reuse, UR9, !P0 ;  /* 0x0000000967007c0c */ /* 0x040fe2000c761270 */
[----:B------:R-:W-:Y:S01]  /*158f0*/  IMAD R103, R103, UR4, RZ ;  /* 0x0000000467677c24 */ /* 0x000fe2000f8e02ff */
[----:B---3--:R-:W-:Y:S02]  /*15900*/  LEA.HI.X.SX32 R31, R105, R32, 0x1, P4 ;  /* 0x00000020691f7211 */ /* 0x008fe400020f0eff */
[----:B------:R-:W-:Y:S01]  /*15910*/  PRMT R42, R27, 0x7632, R42 ;  /* 0x000076321b2a7816 */ /* 0x000fe2000000002a */
[C---:B------:R-:W-:Y:S02]  /*15920*/  IMAD R27, R102.reuse, UR4, RZ ;  /* 0x00000004661b7c24 */ /* 0x040fe4000f8e02ff */
[----:B------:R0:W-:Y:S01]  /*15930*/  @P2 STG.E.U16 desc[UR16][R30.64], R35 ;  /* 0x000000231e002986 */ /* 0x0001e2000c101510 */
[----:B------:R-:W-:-:S02]  /*15940*/  ISETP.LT.AND P2, PT, R102, UR9, !P0 ;  /* 0x0000000966007c0c */ /* 0x000fc4000c741270 */
[-C--:B------:R-:W-:Y:S02]  /*15950*/  LEA R24, P4, R103, R0.reuse, 0x1 ;  /* 0x0000000067187211 */ /* 0x080fe400078808ff */
[----:B------:R-:W-:Y:S02]  /*15960*/  LEA R26, P6, R27, R0, 0x1 ;  /* 0x000000001b1a7211 */ /* 0x000fe400078c08ff */
[-C--:B0-----:R-:W-:Y:S02]  /*15970*/  LEA.HI.X.SX32 R35, R33, R32.reuse, 0x1, P1 ;  /* 0x0000002021237211 */ /* 0x081fe400008f0eff */
[C---:B------:R-:W-:Y:S01]  /*15980*/  ISETP.LT.AND P1, PT, R101.reuse, UR9, !P0 ;  /* 0x0000000965007c0c */ /* 0x040fe2000c721270 */
[----:B------:R-:W-:Y:S01]  /*15990*/  IMAD R101, R101, UR4, RZ ;  /* 0x0000000465657c24 */ /* 0x000fe2000f8e02ff */
[-C--:B------:R-:W-:Y:S01]  /*159a0*/  LEA.HI.X.SX32 R25, R103, R32.reuse, 0x1, P4 ;  /* 0x0000002067197211 */ /* 0x080fe200020f0eff */
[----:B------:R0:W-:Y:S01]  /*159b0*/  @P5 STG.E.U16 desc[UR16][R34.64], R42 ;  /* 0x0000002a22005986 */ /* 0x0001e2000c101510 */
[----:B------:R-:W-:Y:S01]  /*159c0*/  LEA.HI.X.SX32 R27, R27, R32, 0x1, P6 ;  /* 0x000000201b1b7211 */ /* 0x000fe200030f0eff */
[----:B------:R-:W-:Y:S01]  /*159d0*/  IMAD R31, R100, UR4, RZ ;  /* 0x00000004641f7c24 */ /* 0x000fe2000f8e02ff */
[----:B------:R-:W-:-:S02]  /*159e0*/  LEA R28, P5, R101, R0, 0x1 ;  /* 0x00000000651c7211 */ /* 0x000fc400078a08ff */
[----:B------:R-:W-:Y:S01]  /*159f0*/  ISETP.LT.AND P4, PT, R100, UR9, !P0 ;  /* 0x0000000964007c0c */ /* 0x000fe2000c781270 */
[----:B------:R3:W-:Y:S01]  /*15a00*/  @P3 STG.E.U16 desc[UR16][R24.64], R4 ;  /* 0x0000000418003986 */ /* 0x0007e2000c101510 */
[----:B------:R-:W-:-:S03]  /*15a10*/  LEA.HI.X.SX32 R29, R101, R32, 0x1, P5 ;  /* 0x00000020651d7211 */ /* 0x000fc600028f0eff */
[----:B------:R-:W-:Y:S01]  /*15a20*/  @P2 STG.E.U16 desc[UR16][R26.64], R5 ;  /* 0x000000051a002986 */ /* 0x000fe2000c101510 */
[----:B------:R-:W-:-:S03]  /*15a30*/  LEA R30, P2, R31, R0, 0x1 ;  /* 0x000000001f1e7211 */ /* 0x000fc600078408ff */
[----:B------:R4:W-:Y:S01]  /*15a40*/  @P1 STG.E.U16 desc[UR16][R28.64], R6 ;  /* 0x000000061c001986 */ /* 0x0009e2000c101510 */
[C---:B------:R-:W-:Y:S01]  /*15a50*/  ISETP.LT.AND P1, PT, R99.reuse, UR9, !P0 ;  /* 0x0000000963007c0c */ /* 0x040fe2000c721270 */
[----:B------:R-:W-:Y:S01]  /*15a60*/  IMAD R99, R99, UR4, RZ ;  /* 0x0000000463637c24 */ /* 0x000fe2000f8e02ff */
[----:B------:R-:W-:Y:S01]  /*15a70*/  LEA.HI.X.SX32 R31, R31, R32, 0x1, P2 ;  /* 0x000000201f1f7211 */ /* 0x000fe200010f0eff */
[C---:B------:R-:W-:Y:S01]  /*15a80*/  IMAD R33, R98.reuse, UR4, RZ ;  /* 0x0000000462217c24 */ /* 0x040fe2000f8e02ff */
[----:B------:R-:W-:Y:S02]  /*15a90*/  ISETP.LT.AND P3, PT, R98, UR9, !P0 ;  /* 0x0000000962007c0c */ /* 0x000fe4000c761270 */
[----:B0-----:R-:W-:Y:S01]  /*15aa0*/  PRMT R34, R4, 0x7632, R34 ;  /* 0x0000763204227816 */ /* 0x001fe20000000022 */
[----:B------:R0:W-:Y:S01]  /*15ab0*/  @P4 STG.E.U16 desc[UR16][R30.64], R7 ;  /* 0x000000071e004986 */ /* 0x0001e2000c101510 */
[-C--:B---3--:R-:W-:Y:S02]  /*15ac0*/  LEA R24, P4, R99, R0.reuse, 0x1 ;  /* 0x0000000063187211 */ /* 0x088fe400078808ff */
[C---:B------:R-:W-:Y:S01]  /*15ad0*/  ISETP.LT.AND P2, PT, R97.reuse, UR9, !P0 ;  /* 0x0000000961007c0c */ /* 0x040fe2000c741270 */
[----:B------:R-:W-:Y:S01]  /*15ae0*/  IMAD R97, R97, UR4, RZ ;  /* 0x0000000461617c24 */ /* 0x000fe2000f8e02ff */
[----:B------:R-:W-:-:S02]  /*15af0*/  LEA R4, P5, R33, R0, 0x1 ;  /* 0x0000000021047211 */ /* 0x000fc400078a08ff */
[-C--:B------:R-:W-:Y:S02]  /*15b00*/  LEA.HI.X.SX32 R25, R99, R32.reuse, 0x1, P4 ;  /* 0x0000002063197211 */ /* 0x080fe400020f0eff */
[----:B----4-:R-:W-:Y:S02]  /*15b10*/  PRMT R6, R5, 0x7632, R6 ;  /* 0x0000763205067816 */ /* 0x010fe40000000006 */
[----:B------:R-:W-:Y:S02]  /*15b20*/  LEA.HI.X.SX32 R5, R33, R32, 0x1, P5 ;  /* 0x0000002021057211 */ /* 0x000fe400028f0eff */
[C---:B------:R-:W-:Y:S01]  /*15b30*/  LEA R26, P6, R97.reuse, R0, 0x1 ;  /* 0x00000000611a7211 */ /* 0x040fe200078c08ff */
[----:B------:R-:W-:Y:S01]  /*15b40*/  @P1 STG.E.U16 desc[UR16][R24.64], R34 ;  /* 0x0000002218001986 */ /* 0x000fe2000c101510 */
[----:B------:R-:W-:Y:S01]  /*15b50*/  PRMT R33, R6, 0x7632, R33 ;  /* 0x0000763206217816 */ /* 0x000fe20000000021 */
[C---:B------:R-:W-:Y:S01]  /*15b60*/  IMAD R29, R96.reuse, UR4, RZ ;  /* 0x00000004601d7c24 */ /* 0x040fe2000f8e02ff */
[----:B------:R-:W-:Y:S01]  /*15b70*/  LEA.HI.X.SX32 R27, R97, R32, 0x1, P6 ;  /* 0x00000020611b7211 */ /* 0x000fe200030f0eff */
[----:B------:R3:W-:Y:S01]  /*15b80*/  @P3 STG.E.U16 desc[UR16][R4.64], R6 ;  /* 0x0000000604003986 */ /* 0x0007e2000c101510 */
[C---:B------:R-:W-:Y:S01]  /*15b90*/  ISETP.LT.AND P3, PT, R95.reuse, UR9, !P0 ;  /* 0x000000095f007c0c */ /* 0x040fe2000c761270 */
[----:B------:R-:W-:Y:S01]  /*15ba0*/  IMAD R95, R95, UR4, RZ ;  /* 0x000000045f5f7c24 */ /* 0x000fe2000f8e02ff */
[----:B------:R-:W-:Y:S01]  /*15bb0*/  ISETP.LT.AND P1, PT, R96, UR9, !P0 ;  /* 0x0000000960007c0c */ /* 0x000fe2000c721270 */
[----:B------:R4:W-:Y:S01]  /*15bc0*/  @P2 STG.E.U16 desc[UR16][R26.64], R33 ;  /* 0x000000211a002986 */ /* 0x0009e2000c101510 */
[----:B0-----:R-:W-:Y:S01]  /*15bd0*/  IMAD R31, R94, UR4, RZ ;  /* 0x000000045e1f7c24 */ /* 0x001fe2000f8e02ff */
[----:B------:R-:W-:-:S02]  /*15be0*/  LEA R28, P6, R29, R0, 0x1 ;  /* 0x000000001d1c7211 */ /* 0x000fc400078c08ff */
[C---:B------:R-:W-:Y:S01]  /*15bf0*/  ISETP.LT.AND P4, PT, R93.reuse, UR9, !P0 ;  /* 0x000000095d007c0c */ /* 0x040fe2000c781270 */
[----:B------:R-:W-:Y:S01]  /*15c00*/  IMAD R93, R93, UR4, RZ ;  /* 0x000000045d5d7c24 */ /* 0x000fe2000f8e02ff */
[----:B------:R-:W-:Y:S02]  /*15c10*/  ISETP.LT.AND P2, PT, R94, UR9, !P0 ;  /* 0x000000095e007c0c */ /* 0x000fe4000c741270 */
[----:B---3--:R-:W-:Y:S02]  /*15c20*/  LEA R4, P5, R95, R0, 0x1 ;  /* 0x000000005f047211 */ /* 0x008fe400078a08ff */
[----:B------:R-:W-:Y:S02]  /*15c30*/  LEA.HI.X.SX32 R29, R29, R32, 0x1, P6 ;  /* 0x000000201d1d7211 */ /* 0x000fe400030f0eff */
[----:B------:R-:W-:Y:S02]  /*15c40*/  PRMT R25, R7, 0x7632, R25 ;  /* 0x0000763207197816 */ /* 0x000fe40000000019 */
[----:B------:R-:W-:-:S02]  /*15c50*/  LEA R6, P6, R31, R0, 0x1 ;  /* 0x000000001f067211 */ /* 0x000fc400078c08ff */
[----:B------:R-:W-:Y:S02]  /*15c60*/  LEA.HI.X.SX32 R5, R95, R32, 0x1, P5 ;  /* 0x000000205f057211 */ /* 0x000fe400028f0eff */
[----:B------:R-:W-:Y:S01]  /*15c70*/  LEA R24, P5, R93, R0, 0x1 ;  /* 0x000000005d187211 */ /* 0x000fe200078a08ff */
[----:B------:R0:W-:Y:S01]  /*15c80*/  @P1 STG.E.U16 desc[UR16][R28.64], R25 ;  /* 0x000000191c001986 */ /* 0x0001e2000c101510 */
[-C--:B------:R-:W-:Y:S01]  /*15c90*/  LEA.HI.X.SX32 R7, R31, R32.reuse, 0x1, P6 ;  /* 0x000000201f077211 */ /* 0x080fe200030f0eff */
[----:B----4-:R-:W-:Y:S02]  /*15ca0*/  IMAD R27, R92, UR4, RZ ;  /* 0x000000045c1b7c24 */ /* 0x010fe4000f8e02ff */
[----:B------:R-:W-:Y:S04]  /*15cb0*/  @P3 STG.E.U16 desc[UR16][R4.64], R8 ;  /* 0x0000000804003986 */ /* 0x000fe8000c101510 */
[----:B------:R3:W-:Y:S01]  /*15cc0*/  @P2 STG.E.U16 desc[UR16][R6.64], R9 ;  /* 0x0000000906002986 */ /* 0x0007e2000c101510 */
[----:B0-----:R-:W-:-:S05]  /*15cd0*/  LEA.HI.X.SX32 R25, R93, R32, 0x1, P5 ;  /* 0x000000205d197211 */ /* 0x001fca00028f0eff */
[----:B------:R0:W-:Y:S01]  /*15ce0*/  @P4 STG.E.U16 desc[UR16][R24.64], R10 ;  /* 0x0000000a18004986 */ /* 0x0001e2000c101510 */
[----:B------:R-:W-:Y:S02]  /*15cf0*/  ISETP.LT.AND P4, PT, R92, UR9, !P0 ;  /* 0x000000095c007c0c */ /* 0x000fe4000c781270 */
[----:B------:R-:W-:Y:S02]  /*15d00*/  LEA R26, P2, R27, R0, 0x1 ;  /* 0x000000001b1a7211 */ /* 0x000fe400078408ff */
[C---:B------:R-:W-:Y:S01]  /*15d10*/  ISETP.LT.AND P3, PT, R91.reuse, UR9, !P0 ;  /* 0x000000095b007c0c */ /* 0x040fe2000c761270 */
[----:B------:R-:W-:Y:S01]  /*15d20*/  IMAD R91, R91, UR4, RZ ;  /* 0x000000045b5b7c24 */ /* 0x000fe2000f8e02ff */
[C---:B------:R-:W-:Y:S01]  /*15d30*/  ISETP.LT.AND P1, PT, R90.reuse, UR9, !P0 ;  /* 0x000000095a007c0c */ /* 0x040fe2000c721270 */
[----:B---3--:R-:W-:Y:S01]  /*15d40*/  IMAD R7, R90, UR4, RZ ;  /* 0x000000045a077c24 */ /* 0x008fe2000f8e02ff */
[----:B------:R-:W-:Y:S02]  /*15d50*/  LEA.HI.X.SX32 R27, R27, R32, 0x1, P2 ;  /* 0x000000201b1b7211 */ /* 0x000fe400010f0eff */
[C---:B------:R-:W-:Y:S01]  /*15d60*/  ISETP.LT.AND P2, PT, R89.reuse, UR9, !P0 ;  /* 0x0000000959007c0c */ /* 0x040fe2000c741270 */
[----:B------:R-:W-:Y:S01]  /*15d70*/  IMAD R89, R89, UR4, RZ ;  /* 0x0000000459597c24 */ /* 0x000fe2000f8e02ff */
[----:B------:R-:W-:-:S02]  /*15d80*/  LEA R4, P5, R91, R0, 0x1 ;  /* 0x000000005b047211 */ /* 0x000fc400078a08ff */
[----:B------:R-:W-:Y:S01]  /*15d90*/  LEA R6, P6, R7, R0, 0x1 ;  /* 0x0000000007067211 */ /* 0x000fe200078c08ff */
[----:B------:R3:W-:Y:S01]  /*15da0*/  @P4 STG.E.U16 desc[UR16][R26.64], R11 ;  /* 0x0000000b1a004986 */ /* 0x0007e2000c101510 */
[----:B------:R-:W-:Y:S02]  /*15db0*/  PRMT R29, R8, 0x7632, R29 ;  /* 0x00007632081d7816 */ /* 0x000fe4000000001d */
[----:B------:R-:W-:Y:S02]  /*15dc0*/  LEA.HI.X.SX32 R5, R91, R32, 0x1, P5 ;  /* 0x000000205b057211 */ /* 0x000fe400028f0eff */
[----:B------:R-:W-:Y:S01]  /*15dd0*/  LEA R8, P4, R89, R0, 0x1 ;  /* 0x0000000059087211 */ /* 0x000fe200078808ff */
[----:B0-----:R-:W-:Y:S01]  /*15de0*/  IMAD R25, R88, UR4, RZ ;  /* 0x0000000458197c24 */ /* 0x001fe2000f8e02ff */
[----:B------:R-:W-:Y:S02]  /*15df0*/  PRMT R30, R9, 0x7632, R30 ;  /* 0x00007632091e7816 */ /* 0x000fe4000000001e */
[----:B------:R-:W-:Y:S01]  /*15e00*/  LEA.HI.X.SX32 R7, R7, R32, 0x1, P6 ;  /* 0x0000002007077211 */ /* 0x000fe200030f0eff */
[----:B------:R0:W-:Y:S01]  /*15e10*/  @P3 STG.E.U16 desc[UR16][R4.64], R29 ;  /* 0x0000001d04003986 */ /* 0x0001e2000c101510 */
[----:B------:R-:W-:-:S02]  /*15e20*/  PRMT R28, R10, 0x7632, R28 ;  /* 0x000076320a1c7816 */ /* 0x000fc4000000001c */
[----:B------:R-:W-:Y:S02]  /*15e30*/  LEA.HI.X.SX32 R9, R89, R32, 0x1, P4 ;  /* 0x0000002059097211 */ /* 0x000fe400020f0eff */
[----:B------:R-:W-:Y:S01]  /*15e40*/  ISETP.LT.AND P5, PT, R88, UR9, !P0 ;  /* 0x0000000958007c0c */ /* 0x000fe2000c7a1270 */
[----:B------:R4:W-:Y:S01]  /*15e50*/  @P1 STG.E.U16 desc[UR16][R6.64], R30 ;  /* 0x0000001e06001986 */ /* 0x0009e2000c101510 */
[----:B------:R-:W-:Y:S02]  /*15e60*/  LEA R24, P1, R25, R0, 0x1 ;  /* 0x0000000019187211 */ /* 0x000fe400078208ff */
[C---:B------:R-:W-:Y:S01]  /*15e70*/  ISETP.LT.AND P3, PT, R87.reuse, UR9, !P0 ;  /* 0x0000000957007c0c */ /* 0x040fe2000c761270 */
[----:B------:R-:W-:Y:S01]  /*15e80*/  IMAD R87, R87, UR4, RZ ;  /* 0x0000000457577c24 */ /* 0x000fe2000f8e02ff */
[----:B------:R-:W-:Y:S01]  /*15e90*/  PRMT R31, R11, 0x7632, R31 ;  /* 0x000076320b1f7816 */ /* 0x000fe2000000001f */
[----:B------:R2:W-:Y:S01]  /*15ea0*/  @P2 STG.E.U16 desc[UR16][R8.64], R28 ;  /* 0x0000001c08002986 */ /* 0x0005e2000c101510 */
[C---:B---3--:R-:W-:Y:S01]  /*15eb0*/  IMAD R11, R86.reuse, UR4, RZ ;  /* 0x00000004560b7c24 */ /* 0x048fe2000f8e02ff */
[----:B------:R-:W-:-:S02]  /*15ec0*/  ISETP.LT.AND P2, PT, R86, UR9, !P0 ;  /* 0x0000000956007c0c */ /* 0x000fc4000c741270 */
[----:B------:R-:W-:Y:S02]  /*15ed0*/  LEA.HI.X.SX32 R25, R25, R32, 0x1, P1 ;  /* 0x0000002019197211 */ /* 0x000fe400008f0eff */
[C---:B------:R-:W-:Y:S01]  /*15ee0*/  ISETP.LT.AND P1, PT, R85.reuse, UR9, !P0 ;  /* 0x0000000955007c0c */ /* 0x040fe2000c721270 */
[----:B------:R-:W-:Y:S01]  /*15ef0*/  IMAD R85, R85, UR4, RZ ;  /* 0x0000000455557c24 */ /* 0x000fe2000f8e02ff */
[-C--:B0-----:R-:W-:Y:S02]  /*15f00*/  LEA R4, P4, R87, R0.reuse, 0x1 ;  /* 0x0000000057047211 */ /* 0x081fe400078808ff */
[----:B----4-:R-:W-:Y:S01]  /*15f10*/  LEA R6, P6, R11, R0, 0x1 ;  /* 0x000000000b067211 */ /* 0x010fe200078c08ff */
[----:B------:R0:W-:Y:S01]  /*15f20*/  @P5 STG.E.U16 desc[UR16][R24.64], R31 ;  /* 0x0000001f18005986 */ /* 0x0001e2000c101510 */
[----:B------:R-:W-:Y:S02]  /*15f30*/  LEA.HI.X.SX32 R5, R87, R32, 0x1, P4 ;  /* 0x0000002057057211 */ /* 0x000fe400020f0eff */
[----:B--2---:R-:W-:-:S02]  /*15f40*/  LEA R8, P5, R85, R0, 0x1 ;  /* 0x0000000055087211 */ /* 0x004fc400078a08ff */
[-C--:B------:R-:W-:Y:S01]  /*15f50*/  LEA.HI.X.SX32 R7, R11, R32.reuse, 0x1, P6 ;  /* 0x000000200b077211 */ /* 0x080fe200030f0eff */
[C---:B------:R-:W-:Y:S01]  /*15f60*/  IMAD R11, R84.reuse, UR4, RZ ;  /* 0x00000004540b7c24 */ /* 0x040fe2000f8e02ff */
[----:B------:R-:W-:Y:S01]  /*15f70*/  ISETP.LT.AND P4, PT, R84, UR9, !P0 ;  /* 0x0000000954007c0c */ /* 0x000fe2000c781270 */
[----:B------:R2:W-:Y:S01]  /*15f80*/  @P3 STG.E.U16 desc[UR16][R4.64], R12 ;  /* 0x0000000c04003986 */ /* 0x0005e2000c101510 */
[----:B------:R-:W-:-:S03]  /*15f90*/  LEA.HI.X.SX32 R9, R85, R32, 0x1, P5 ;  /* 0x0000002055097211 */ /* 0x000fc600028f0eff */
[----:B------:R3:W-:Y:S01]  /*15fa0*/  @P2 STG.E.U16 desc[UR16][R6.64], R13 ;  /* 0x0000000d06002986 */ /* 0x0007e2000c101510 */
[----:B------:R-:W-:-:S03]  /*15fb0*/  LEA R10, P2, R11, R0, 0x1 ;  /* 0x000000000b0a7211 */ /* 0x000fc600078408ff */
[----:B------:R4:W-:Y:S01]  /*15fc0*/  @P1 STG.E.U16 desc[UR16][R8.64], R14 ;  /* 0x0000000e08001986 */ /* 0x0009e2000c101510 */
[C---:B------:R-:W-:Y:S01]  /*15fd0*/  ISETP.LT.AND P1, PT, R79.reuse, UR9, !P0 ;  /* 0x000000094f007c0c */ /* 0x040fe2000c721270 */
[----:B------:R-:W-:Y:S01]  /*15fe0*/  IMAD R79, R79, UR4, RZ ;  /* 0x000000044f4f7c24 */ /* 0x000fe2000f8e02ff */
[----:B------:R-:W-:Y:S01]  /*15ff0*/  LEA.HI.X.SX32 R11, R11, R32, 0x1, P2 ;  /* 0x000000200b0b7211 */ /* 0x000fe200010f0eff */
[C---:B0-----:R-:W-:Y:S01]  /*16000*/  IMAD R25, R78.reuse, UR4, RZ ;  /* 0x000000044e197c24 */ /* 0x041fe2000f8e02ff */
[C---:B------:R-:W-:Y:S01]  /*16010*/  ISETP.LT.AND P2, PT, R77.reuse, UR9, !P0 ;  /* 0x000000094d007c0c */ /* 0x040fe2000c741270 */
[----:B------:R-:W-:Y:S01]  /*16020*/  IMAD R77, R77, UR4, RZ ;  /* 0x000000044d4d7c24 */ /* 0x000fe2000f8e02ff */
[----:B------:R-:W-:Y:S01]  /*16030*/  ISETP.LT.AND P3, PT, R78, UR9, !P0 ;  /* 0x000000094e007c0c */ /* 0x000fe2000c761270 */
[----:B------:R0:W-:Y:S01]  /*16040*/  @P4 STG.E.U16 desc[UR16][R10.64], R15 ;  /* 0x0000000f0a004986 */ /* 0x0001e2000c101510 */
[-C--:B--2---:R-:W-:Y:S02]  /*16050*/  LEA R4, P4, R79, R0.reuse, 0x1 ;  /* 0x000000004f047211 */ /* 0x084fe400078808ff */
[----:B---3--:R-:W-:-:S02]  /*16060*/  LEA R6, P5, R25, R0, 0x1 ;  /* 0x0000000019067211 */ /* 0x008fc400078a08ff */
[----:B----4-:R-:W-:Y:S02]  /*16070*/  LEA R8, P6, R77, R0, 0x1 ;  /* 0x000000004d087211 */ /* 0x010fe400078c08ff */
[----:B------:R-:W-:Y:S02]  /*16080*/  PRMT R14, R13, 0x7632, R14 ;  /* 0x000076320d0e7816 */ /* 0x000fe4000000000e */
[----:B------:R-:W-:Y:S02]  /*16090*/  PRMT R12, R12, 0x7632, R12 ;  /* 0x000076320c0c7816 */ /* 0x000fe4000000000c */
[-C--:B------:R-:W-:Y:S02]  /*160a0*/  LEA.HI.X.SX32 R5, R79, R32.reuse, 0x1, P4 ;  /* 0x000000204f057211 */ /* 0x080fe400020f0eff */
[----:B------:R-:W-:Y:S02]  /*160b0*/  LEA.HI.X.SX32 R7, R25, R32, 0x1, P5 ;  /* 0x0000002019077211 */ /* 0x000fe400028f0eff */
[----:B------:R-:W-:-:S02]  /*160c0*/  PRMT R24, R14, 0x7632, R24 ;  /* 0x000076320e187816 */ /* 0x000fc40000000018 */
[----:B------:R-:W-:Y:S01]  /*160d0*/  LEA.HI.X.SX32 R9, R77, R32, 0x1, P6 ;  /* 0x000000204d097211 */ /* 0x000fe200030f0eff */
[----:B------:R2:W-:Y:S01]  /*160e0*/  @P1 STG.E.U16 desc[UR16][R4.64], R12 ;  /* 0x0000000c04001986 */ /* 0x0005e2000c101510 */
[C---:B------:R-:W-:Y:S01]  /*160f0*/  ISETP.LT.AND P4, PT, R71.reuse, UR9, !P0 ;  /* 0x0000000947007c0c */ /* 0x040fe2000c781270 */
[----:B0-----:R-:W-:Y:S02]  /*16100*/  IMAD R11, R76, UR4, RZ ;  /* 0x000000044c0b7c24 */ /* 0x001fe4000f8e02ff */
[----:B------:R0:W-:Y:S01]  /*16110*/  @P3 STG.E.U16 desc[UR16][R6.64], R14 ;  /* 0x0000000e06003986 */ /* 0x0001e2000c101510 */
[----:B------:R-:W-:-:S03]  /*16120*/  IMAD R71, R71, UR4, RZ ;  /* 0x0000000447477c24 */ /* 0x000fc6000f8e02ff */
[----:B------:R3:W-:Y:S01]  /*16130*/  @P2 STG.E.U16 desc[UR16][R8.64], R24 ;  /* 0x0000001808002986 */ /* 0x0007e2000c101510 */
[----:B------:R-:W-:Y:S01]  /*16140*/  ISETP.LT.AND P2, PT, R76, UR9, !P0 ;  /* 0x000000094c007c0c */ /* 0x000fe2000c741270 */
[C---:B------:R-:W-:Y:S01]  /*16150*/  IMAD R13, R70.reuse, UR4, RZ ;  /* 0x00000004460d7c24 */ /* 0x040fe2000f8e02ff */
[C---:B------:R-:W-:Y:S01]  /*16160*/  ISETP.LT.AND P1, PT, R69.reuse, UR9, !P0 ;  /* 0x0000000945007c0c */ /* 0x040fe2000c721270 */
[----:B------:R-:W-:Y:S01]  /*16170*/  IMAD R69, R69, UR4, RZ ;  /* 0x0000000445457c24 */ /* 0x000fe2000f8e02ff */
[-C--:B------:R-:W-:Y:S01]  /*16180*/  LEA R10, P6, R11, R0.reuse, 0x1 ;  /* 0x000000000b0a7211 */ /* 0x080fe200078c08ff */
[----:B------:R-:W4:Y:S01]  /*16190*/  LDS.128 R24, [R46] ;  /* 0x000000002e187984 */ /* 0x000f220000000c00 */
[----:B--2---:R-:W-:Y:S02]  /*161a0*/  LEA R4, P5, R71, R0, 0x1 ;  /* 0x0000000047047211 */ /* 0x004fe400078a08ff */
[----:B------:R-:W-:Y:S02]  /*161b0*/  ISETP.LT.AND P3, PT, R70, UR9, !P0 ;  /* 0x0000000946007c0c */ /* 0x000fe4000c761270 */
[----:B------:R-:W-:-:S02]  /*161c0*/  LEA.HI.X.SX32 R11, R11, R32, 0x1, P6 ;  /* 0x000000200b0b7211 */ /* 0x000fc400030f0eff */
[----:B------:R-:W-:Y:S02]  /*161d0*/  LEA.HI.X.SX32 R5, R71, R32, 0x1, P5 ;  /* 0x0000002047057211 */ /* 0x000fe400028f0eff */
[-C--:B0-----:R-:W-:Y:S02]  /*161e0*/  LEA R6, P6, R13, R0.reuse, 0x1 ;  /* 0x000000000d067211 */ /* 0x081fe400078c08ff */
[----:B------:R-:W-:Y:S02]  /*161f0*/  PRMT R15, R15, 0x7632, R15 ;  /* 0x000076320f0f7816 */ /* 0x000fe4000000000f */
[----:B---3--:R-:W-:Y:S02]  /*16200*/  LEA R8, P5, R69, R0, 0x1 ;  /* 0x0000000045087211 */ /* 0x008fe400078a08ff */
[-C--:B------:R-:W-:Y:S01]  /*16210*/  LEA.HI.X.SX32 R7, R13, R32.reuse, 0x1, P6 ;  /* 0x000000200d077211 */ /* 0x080fe200030f0eff */
[----:B------:R0:W-:Y:S01]  /*16220*/  @P2 STG.E.U16 desc[UR16][R10.64], R15 ;  /* 0x0000000f0a002986 */ /* 0x0001e2000c101510 */
[----:B------:R-:W-:Y:S01]  /*16230*/  LEA.HI.X.SX32 R9, R69, R32, 0x1, P5 ;  /* 0x0000002045097211 */ /* 0x000fe200028f0eff */
[C---:B------:R-:W-:Y:S01]  /*16240*/  IMAD R13, R68.reuse, UR4, RZ ;  /* 0x00000004440d7c24 */ /* 0x040fe2000f8e02ff */
[C---:B------:R-:W-:Y:S01]  /*16250*/  ISETP.LT.AND P5, PT, R63.reuse, UR9, !P0 ;  /* 0x000000093f007c0c */ /* 0x040fe2000c7a1270 */
[----:B------:R-:W-:Y:S01]  /*16260*/  IMAD R63, R63, UR4, RZ ;  /* 0x000000043f3f7c24 */ /* 0x000fe2000f8e02ff */
[----:B------:R-:W-:Y:S01]  /*16270*/  ISETP.LT.AND P2, PT, R68, UR9, !P0 ;  /* 0x0000000944007c0c */ /* 0x000fe2000c741270 */
[----:B------:R2:W-:Y:S04]  /*16280*/  @P4 STG.E.U16 desc[UR16][R4.64], R16 ;  /* 0x0000001004004986 */ /* 0x0005e8000c101510 */
[----:B------:R3:W-:Y:S01]  /*16290*/  @P3 STG.E.U16 desc[UR16][R6.64], R17 ;  /* 0x0000001106003986 */ /* 0x0007e2000c101510 */
[----:B------:R-:W-:Y:S01]  /*162a0*/  LEA R12, P3, R13, R0, 0x1 ;  /* 0x000000000d0c7211 */ /* 0x000fe200078608ff */
[----:B0-----:R-:W-:-:S02]  /*162b0*/  IMAD R11, R62, UR4, RZ ;  /* 0x000000043e0b7c24 */ /* 0x001fc4000f8e02ff */
[----:B------:R0:W-:Y:S01]  /*162c0*/  @P1 STG.E.U16 desc[UR16][R8.64], R18 ;  /* 0x0000001208001986 */ /* 0x0001e2000c101510 */
[----:B------:R-:W-:Y:S02]  /*162d0*/  LEA.HI.X.SX32 R13, R13, R32, 0x1, P3 ;  /* 0x000000200d0d7211 */ /* 0x000fe400018f0eff */
[C---:B--2---:R-:W-:Y:S02]  /*162e0*/  LEA R4, P4, R63.reuse, R0, 0x1 ;  /* 0x000000003f047211 */ /* 0x044fe400078808ff */
[----:B------:R-:W-:Y:S02]  /*162f0*/  ISETP.LT.AND P1, PT, R62, UR9, !P0 ;  /* 0x000000093e007c0c */ /* 0x000fe4000c721270 */
[----:B---3--:R-:W-:Y:S02]  /*16300*/  PRMT R7, R16, 0x7632, R7 ;  /* 0x0000763210077816 */ /* 0x008fe40000000007 */
[----:B------:R-:W-:Y:S02]  /*16310*/  LEA.HI.X.SX32 R5, R63, R32, 0x1, P4 ;  /* 0x000000203f057211 */ /* 0x000fe400020f0eff */
[----:B------:R-:W-:Y:S01]  /*16320*/  LEA R6, P3, R11, R0, 0x1 ;  /* 0x000000000b067211 */ /* 0x000fe200078608ff */
[----:B------:R-:W-:Y:S01]  /*16330*/  @P2 STG.E.U16 desc[UR16][R12.64], R19 ;  /* 0x000000130c002986 */ /* 0x000fe2000c101510 */
[C---:B------:R-:W-:Y:S01]  /*16340*/  ISETP.LT.AND P4, PT, R61.reuse, UR9, !P0 ;  /* 0x000000093d007c0c */ /* 0x040fe2000c781270 */
[----:B------:R-:W-:-:S02]  /*16350*/  IMAD R61, R61, UR4, RZ ;  /* 0x000000043d3d7c24 */ /* 0x000fc4000f8e02ff */
[----:B------:R2:W-:Y:S01]  /*16360*/  @P5 STG.E.U16 desc[UR16][R4.64], R7 ;  /* 0x0000000704005986 */ /* 0x0005e2000c101510 */
[----:B------:R-:W-:Y:S02]  /*16370*/  PRMT R17, R17, 0x7632, R17 ;  /* 0x0000763211117816 */ /* 0x000fe40000000011 */
[----:B0-----:R-:W-:Y:S02]  /*16380*/  LEA R8, P2, R61, R0, 0x1 ;  /* 0x000000003d087211 */ /* 0x001fe400078408ff */
[----:B--2---:R-:W-:Y:S01]  /*16390*/  LEA.HI.X.SX32 R7, R11, R32, 0x1, P3 ;  /* 0x000000200b077211 */ /* 0x004fe200018f0eff */
[C---:B------:R-:W-:Y:S01]  /*163a0*/  IMAD R11, R60.reuse, UR4, RZ ;  /* 0x000000043c0b7c24 */ /* 0x040fe2000f8e02ff */
[----:B------:R-:W-:-:S03]  /*163b0*/  ISETP.LT.AND P3, PT, R60, UR9, !P0 ;  /* 0x000000093c007c0c */ /* 0x000fc6000c761270 */
[----:B------:R0:W-:Y:S01]  /*163c0*/  @P1 STG.E.U16 desc[UR16][R6.64], R17 ;  /* 0x0000001106001986 */ /* 0x0001e2000c101510 */
[----:B------:R-:W-:Y:S02]  /*163d0*/  LEA R10, P5, R11, R0, 0x1 ;  /* 0x000000000b0a7211 */ /* 0x000fe400078a08ff */
[C---:B------:R-:W-:Y:S01]  /*163e0*/  ISETP.LT.AND P1, PT, R55.reuse, UR9, !P0 ;  /* 0x0000000937007c0c */ /* 0x040fe2000c721270 */
[----:B------:R-:W-:Y:S01]  /*163f0*/  IMAD R55, R55, UR4, RZ ;  /* 0x0000000437377c24 */ /* 0x000fe2000f8e02ff */
[----:B------:R-:W-:Y:S01]  /*16400*/  PRMT R14, R18, 0x7632, R14 ;  /* 0x00007632120e7816 */ /* 0x000fe2000000000e */
[----:B------:R-:W-:Y:S01]  /*16410*/  IMAD R13, R54, UR4, RZ ;  /* 0x00000004360d7c24 */ /* 0x000fe2000f8e02ff */
[-C--:B------:R-:W-:Y:S02]  /*16420*/  LEA.HI.X.SX32 R9, R61, R32.reuse, 0x1, P2 ;  /* 0x000000203d097211 */ /* 0x080fe400010f0eff */
[----:B------:R-:W-:Y:S02]  /*16430*/  PRMT R15, R19, 0x7632, R15 ;  /* 0x00007632130f7816 */ /* 0x000fe4000000000f */
[----:B------:R-:W-:-:S02]  /*16440*/  LEA.HI.X.SX32 R11, R11, R32, 0x1, P5 ;  /* 0x000000200b0b7211 */ /* 0x000fc400028f0eff */
[----:B------:R-:W-:Y:S01]  /*16450*/  ISETP.LT.AND P2, PT, R54, UR9, !P0 ;  /* 0x0000000936007c0c */ /* 0x000fe2000c741270 */
[----:B------:R2:W-:Y:S01]  /*16460*/  @P4 STG.E.U16 desc[UR16][R8.64], R14 ;  /* 0x0000000e08004986 */ /* 0x0005e2000c101510 */
[-C--:B------:R-:W-:Y:S02]  /*16470*/  LEA R4, P6, R55, R0.reuse, 0x1 ;  /* 0x0000000037047211 */ /* 0x080fe400078c08ff */
[----:B0-----:R-:W-:Y:S01]  /*16480*/  LEA R6, P4, R13, R0, 0x1 ;  /* 0x000000000d067211 */ /* 0x001fe200078808ff */
[----:B------:R-:W-:Y:S01]  /*16490*/  @P3 STG.E.U16 desc[UR16][R10.64], R15 ;  /* 0x0000000f0a003986 */ /* 0x000fe2000c101510 */
[C---:B------:R-:W-:Y:S01]  /*164a0*/  ISETP.LT.AND P3, PT, R53.reuse, UR9, !P0 ;  /* 0x0000000935007c0c */ /* 0x040fe2000c761270 */
[----:B------:R-:W-:Y:S01]  /*164b0*/  IMAD R53, R53, UR4, RZ ;  /* 0x0000000435357c24 */ /* 0x000fe2000f8e02ff */
[-C--:B------:R-:W-:Y:S02]  /*164c0*/  LEA.HI.X.SX32 R5, R55, R32.reuse, 0x1, P6 ;  /* 0x0000002037057211 */ /* 0x080fe400030f0eff */
[----:B------:R-:W-:-:S02]  /*164d0*/  LEA.HI.X.SX32 R7, R13, R32, 0x1, P4 ;  /* 0x000000200d077211 */ /* 0x000fc400020f0eff */
[----:B------:R-:W-:Y:S01]  /*164e0*/  LEA R12, P4, R53, R0, 0x1 ;  /* 0x00000000350c7211 */ /* 0x000fe200078808ff */
[----:B-1----:R0:W-:Y:S01]  /*164f0*/  @P1 STG.E.U16 desc[UR16][R4.64], R20 ;  /* 0x0000001404001986 */ /* 0x0021e2000c101510 */
[----:B------:R-:W-:-:S03]  /*16500*/  ISETP.LT.AND P1, PT, R47, UR9, !P0 ;  /* 0x000000092f007c0c */ /* 0x000fc6000c721270 */
[----:B------:R1:W-:Y:S01]  /*16510*/  @P2 STG.E.U16 desc[UR16][R6.64], R21 ;  /* 0x0000001506002986 */ /* 0x0003e2000c101510 */
[C---:B------:R-:W-:Y:S01]  /*16520*/  ISETP.LT.AND P2, PT, R45.reuse, UR9, !P0 ;  /* 0x000000092d007c0c */ /* 0x040fe2000c741270 */
[----:B------:R-:W-:Y:S01]  /*16530*/  IMAD R45, R45, UR4, RZ ;  /* 0x000000042d2d7c24 */ /* 0x000fe2000f8e02ff */
[----:B------:R-:W-:Y:S01]  /*16540*/  LEA.HI.X.SX32 R13, R53, R32, 0x1, P4 ;  /* 0x00000020350d7211 */ /* 0x000fe200020f0eff */
[----:B------:R-:W-:Y:S01]  /*16550*/  IMAD R47, R47, UR4, RZ ;  /* 0x000000042f2f7c24 */ /* 0x000fe2000f8e02ff */
[C---:B------:R-:W-:Y:S01]  /*16560*/  ISETP.LT.AND P4, PT, R52.reuse, UR9, !P0 ;  /* 0x0000000934007c0c */ /* 0x040fe2000c781270 */
[----:B--2---:R-:W-:Y:S01]  /*16570*/  IMAD R9, R52, UR4, RZ ;  /* 0x0000000434097c24 */ /* 0x004fe2000f8e02ff */
[-C--:B0-----:R-:W-:Y:S01]  /*16580*/  LEA R4, P5, R45, R0.reuse, 0x1 ;  /* 0x000000002d047211 */ /* 0x081fe200078a08ff */
[----:B------:R0:W-:Y:S03]  /*16590*/  @P3 STG.E.U16 desc[UR16][R12.64], R22 ;  /* 0x000000160c003986 */ /* 0x0001e6000c101510 */
[----:B------:R-:W-:-:S02]  /*165a0*/  LEA R8, P6, R9, R0, 0x1 ;  /* 0x0000000009087211 */ /* 0x000fc400078c08ff */
[----:B-1----:R-:W-:Y:S02]  /*165b0*/  LEA R6, P3, R47, R0, 0x1 ;  /* 0x000000002f067211 */ /* 0x002fe400078608ff */
[-C--:B------:R-:W-:Y:S02]  /*165c0*/  LEA.HI.X.SX32 R5, R45, R32.reuse, 0x1, P5 ;  /* 0x000000202d057211 */ /* 0x080fe400028f0eff */
[----:B------:R-:W-:Y:S02]  /*165d0*/  PRMT R20, R20, 0x7632, R20 ;  /* 0x0000763214147816 */ /* 0x000fe40000000014 */
[-C--:B------:R-:W-:Y:S01]  /*165e0*/  LEA.HI.X.SX32 R7, R47, R32.reuse, 0x1, P3 ;  /* 0x000000202f077211 */ /* 0x080fe200018f0eff */
[----:B------:R-:W-:Y:S01]  /*165f0*/  IMAD R11, R38, UR4, RZ ;  /* 0x00000004260b7c24 */ /* 0x000fe2000f8e02ff */
[----:B------:R-:W-:Y:S02]  /*16600*/  PRMT R21, R21, 0x7632, R21 ;  /* 0x0000763215157816 */ /* 0x000fe40000000015 */
[----:B------:R-:W-:Y:S01]  /*16610*/  LEA.HI.X.SX32 R9, R9, R32, 0x1, P6 ;  /* 0x0000002009097211 */ /* 0x000fe200030f0eff */
[----:B0-----:R-:W-:Y:S01]  /*16620*/  IMAD R13, R44, UR4, RZ ;  /* 0x000000042c0d7c24 */ /* 0x001fe2000f8e02ff */
[----:B------:R0:W-:Y:S01]  /*16630*/  @P2 STG.E.U16 desc[UR16][R4.64], R23 ;  /* 0x0000001704002986 */ /* 0x0001e2000c101510 */
[C---:B------:R-:W-:Y:S01]  /*16640*/  ISETP.LT.AND P2, PT, R39.reuse, UR9, !P0 ;  /* 0x0000000927007c0c */ /* 0x040fe2000c741270 */
[----:B------:R-:W-:-:S02]  /*16650*/  IMAD R39, R39, UR4, RZ ;  /* 0x0000000427277c24 */ /* 0x000fc4000f8e02ff */
[----:B------:R1:W-:Y:S01]  /*16660*/  @P1 STG.E.U16 desc[UR16][R6.64], R20 ;  /* 0x0000001406001986 */ /* 0x0003e2000c101510 */
[----:B------:R-:W-:Y:S02]  /*16670*/  ISETP.LT.AND P1, PT, R38, UR9, !P0 ;  /* 0x0000000926007c0c */ /* 0x000fe4000c721270 */
[----:B------:R-:W-:Y:S01]  /*16680*/  ISETP.LT.AND P3, PT, R44, UR9, !P0 ;  /* 0x000000092c007c0c */ /* 0x000fe2000c761270 */
[----:B------:R2:W-:Y:S01]  /*16690*/  @P4 STG.E.U16 desc[UR16][R8.64], R21 ;  /* 0x0000001508004986 */ /* 0x0005e2000c101510 */
[-C--:B------:R-:W-:Y:S02]  /*166a0*/  LEA R10, P6, R11, R0.reuse, 0x1 ;  /* 0x000000000b0a7211 */ /* 0x080fe400078c08ff */
[C---:B------:R-:W-:Y:S01]  /*166b0*/  ISETP.LT.AND P4, PT, R37.reuse, UR9, !P0 ;  /* 0x0000000925007c0c */ /* 0x040fe2000c781270 */
[----:B------:R-:W-:Y:S01]  /*166c0*/  IMAD R37, R37, UR4, RZ ;  /* 0x0000000425257c24 */ /* 0x000fe2000f8e02ff */
[----:B0-----:R-:W-:Y:S02]  /*166d0*/  LEA R4, P5, R13, R0, 0x1 ;  /* 0x000000000d047211 */ /* 0x001fe400078a08ff */
[----:B------:R-:W-:-:S02]  /*166e0*/  LEA.HI.X.SX32 R11, R11, R32, 0x1, P6 ;  /* 0x000000200b0b7211 */ /* 0x000fc400030f0eff */
[----:B-1----:R-:W-:Y:S02]  /*166f0*/  LEA R6, P6, R39, R0, 0x1 ;  /* 0x0000000027067211 */ /* 0x002fe400078c08ff */
[----:B------:R-:W-:Y:S02]  /*16700*/  LEA.HI.X.SX32 R5, R13, R32, 0x1, P5 ;  /* 0x000000200d057211 */ /* 0x000fe400028f0eff */
[----:B--2---:R-:W-:Y:S02]  /*16710*/  LEA R8, P5, R37, R0, 0x1 ;  /* 0x0000000025087211 */ /* 0x004fe400078a08ff */
[----:B------:R-:W-:Y:S02]  /*16720*/  PRMT R22, R22, 0x7632, R22 ;  /* 0x0000763216167816 */ /* 0x000fe40000000016 */
[----:B------:R-:W-:Y:S02]  /*16730*/  PRMT R23, R23, 0x7632, R23 ;  /* 0x0000763217177816 */ /* 0x000fe40000000017 */
[----:B------:R-:W-:-:S02]  /*16740*/  LEA.HI.X.SX32 R7, R39, R32, 0x1, P6 ;  /* 0x0000002027077211 */ /* 0x000fc400030f0eff */
[----:B------:R-:W-:Y:S01]  /*16750*/  LEA.HI.X.SX32 R9, R37, R32, 0x1, P5 ;  /* 0x0000002025097211 */ /* 0x000fe200028f0eff */
[----:B------:R0:W-:Y:S01]  /*16760*/  @P1 STG.E.U16 desc[UR16][R10.64], R22 ;  /* 0x000000160a001986 */ /* 0x0001e2000c101510 */
[----:B------:R-:W-:Y:S02]  /*16770*/  IMAD R13, R36, UR4, RZ ;  /* 0x00000004240d7c24 */ /* 0x000fe4000f8e02ff */
[----:B------:R-:W-:Y:S01]  /*16780*/  IMAD R15, R2, UR4, RZ ;  /* 0x00000004020f7c24 */ /* 0x000fe2000f8e02ff */
[----:B------:R1:W-:Y:S01]  /*16790*/  @P3 STG.E.U16 desc[UR16][R4.64], R23 ;  /* 0x0000001704003986 */ /* 0x0003e2000c101510 */
[----:B------:R-:W-:-:S03]  /*167a0*/  IMAD R17, R3, UR4, RZ ;  /* 0x0000000403117c24 */ /* 0x000fc6000f8e02ff */
[----:B----4-:R2:W-:Y:S01]  /*167b0*/  @P2 STG.E.U16 desc[UR16][R6.64], R24 ;  /* 0x0000001806002986 */ /* 0x0105e2000c101510 */
[----:B------:R-:W-:-:S03]  /*167c0*/  IMAD R19, R116, UR4, RZ ;  /* 0x0000000474137c24 */ /* 0x000fc6000f8e02ff */
[----:B------:R3:W-:Y:S01]  /*167d0*/  @P4 STG.E.U16 desc[UR16][R8.64], R25 ;  /* 0x0000001908004986 */ /* 0x0007e2000c101510 */
[----:B------:R-:W-:Y:S01]  /*167e0*/  ISETP.LT.AND P4, PT, R2, UR9, !P0 ;  /* 0x0000000902007c0c */ /* 0x000fe2000c781270 */
[----:B0-----:R-:W-:Y:S01]  /*167f0*/  IMAD R11, R119, UR4, RZ ;  /* 0x00000004770b7c24 */ /* 0x001fe2000f8e02ff */
[-C--:B------:R-:W-:Y:S02]  /*16800*/  LEA R2, P6, R13, R0.reuse, 0x1 ;  /* 0x000000000d027211 */ /* 0x080fe400078c08ff */
[----:B-1----:R-:W-:Y:S02]  /*16810*/  LEA R4, P1, R15, R0, 0x1 ;  /* 0x000000000f047211 */ /* 0x002fe400078208ff */
[----:B------:R-:W-:Y:S02]  /*16820*/  ISETP.LT.AND P5, PT, R36, UR9, !P0 ;  /* 0x0000000924007c0c */ /* 0x000fe4000c7a1270 */
[----:B------:R-:W-:Y:S02]  /*16830*/  ISETP.LT.AND P3, PT, R3, UR9, !P0 ;  /* 0x0000000903007c0c */ /* 0x000fe4000c761270 */
[----:B------:R-:W-:-:S02]  /*16840*/  LEA.HI.X.SX32 R3, R13, R32, 0x1, P6 ;  /* 0x000000200d037211 */ /* 0x000fc400030f0eff */
[-C--:B--2---:R-:W-:Y:S02]  /*16850*/  LEA R6, P2, R17, R0.reuse, 0x1 ;  /* 0x0000000011067211 */ /* 0x084fe400078408ff */
[----:B---3--:R-:W-:Y:S02]  /*16860*/  LEA R8, P6, R11, R0, 0x1 ;  /* 0x000000000b087211 */ /* 0x008fe400078c08ff */
[----:B------:R-:W-:Y:S02]  /*16870*/  LEA.HI.X.SX32 R5, R15, R32, 0x1, P1 ;  /* 0x000000200f057211 */ /* 0x000fe400008f0eff */
[----:B------:R-:W-:Y:S02]  /*16880*/  LEA R10, P1, R19, R0, 0x1 ;  /* 0x00000000130a7211 */ /* 0x000fe400078208ff */
[-C--:B------:R-:W-:Y:S02]  /*16890*/  LEA.HI.X.SX32 R7, R17, R32.reuse, 0x1, P2 ;  /* 0x0000002011077211 */ /* 0x080fe400010f0eff */
[----:B------:R-:W-:-:S02]  /*168a0*/  LEA.HI.X.SX32 R9, R11, R32, 0x1, P6 ;  /* 0x000000200b097211 */ /* 0x000fc400030f0eff */
[----:B------:R-:W-:Y:S02]  /*168b0*/  ISETP.LT.AND P2, PT, R119, UR9, !P0 ;  /* 0x0000000977007c0c */ /* 0x000fe4000c741270 */
[----:B------:R-:W-:Y:S02]  /*168c0*/  LEA.HI.X.SX32 R11, R19, R32, 0x1, P1 ;  /* 0x00000020130b7211 */ /* 0x000fe400008f0eff */
[----:B------:R-:W-:Y:S02]  /*168d0*/  ISETP.LT.AND P1, PT, R116, UR9, !P0 ;  /* 0x0000000974007c0c */ /* 0x000fe4000c721270 */
[C---:B------:R-:W-:Y:S01]  /*168e0*/  ISETP.LT.AND P0, PT, R117.reuse, UR9, !P0 ;  /* 0x0000000975007c0c */ /* 0x040fe2000c701270 */
[----:B------:R0:W-:Y:S01]  /*168f0*/  @P5 STG.E.U16 desc[UR16][R2.64], R26 ;  /* 0x0000001a02005986 */ /* 0x0001e2000c101510 */
[----:B------:R-:W-:Y:S01]  /*16900*/  IMAD R21, R117, UR4, RZ ;  /* 0x0000000475157c24 */ /* 0x000fe2000f8e02ff */
[----:B------:R-:W-:Y:S02]  /*16910*/  PRMT R25, R25, 0x7632, R25 ;  /* 0x0000763219197816 */ /* 0x000fe40000000019 */
[----:B------:R1:W-:Y:S02]  /*16920*/  @P4 STG.E.U16 desc[UR16][R4.64], R27 ;  /* 0x0000001b04004986 */ /* 0x0003e4000c101510 */
[----:B------:R-:W-:-:S02]  /*16930*/  LEA R12, P6, R21, R0, 0x1 ;  /* 0x00000000150c7211 */ /* 0x000fc400078c08ff */
[----:B0-----:R-:W-:Y:S02]  /*16940*/  PRMT R3, R24, 0x7632, R3 ;  /* 0x0000763218037816 */ /* 0x001fe40000000003 */
[----:B-1----:R-:W-:-:S03]  /*16950*/  PRMT R5, R26, 0x7632, R5 ;  /* 0x000076321a057816 */ /* 0x002fc60000000005 */
[----:B------:R0:W-:Y:S04]  /*16960*/  @P3 STG.E.U16 desc[UR16][R6.64], R3 ;  /* 0x0000000306003986 */ /* 0x0001e8000c101510 */
[----:B------:R0:W-:Y:S01]  /*16970*/  @P2 STG.E.U16 desc[UR16][R8.64], R25 ;  /* 0x0000001908002986 */ /* 0x0001e2000c101510 */
[----:B------:R-:W-:-:S03]  /*16980*/  LEA.HI.X.SX32 R13, R21, R32, 0x1, P6 ;  /* 0x00000020150d7211 */ /* 0x000fc600030f0eff */
[----:B------:R0:W-:Y:S01]  /*16990*/  @P1 STG.E.U16 desc[UR16][R10.64], R5 ;  /* 0x000000050a001986 */ /* 0x0001e2000c101510 */
[----:B------:R-:W-:Y:S05]  /*169a0*/  @!P0 EXIT ;  /* 0x000000000000894d */ /* 0x000fea0003800000 */
[----:B0-----:R-:W-:-:S05]  /*169b0*/  PRMT R6, R27, 0x7632, R6 ;  /* 0x000076321b067816 */ /* 0x001fca0000000006 */
[----:B------:R-:W-:Y:S01]  /*169c0*/  STG.E.U16 desc[UR16][R12.64], R6 ;  /* 0x000000060c007986 */ /* 0x000fe2000c101510 */
[----:B------:R-:W-:Y:S05]  /*169d0*/  EXIT ;  /* 0x000000000000794d */ /* 0x000fea0003800000 */
.L_x_2:
[----:B------:R-:W-:-:S00]  /*169e0*/  BRA `(.L_x_2) ;  /* 0xfffffffc00fc7947 */ /* 0x000fc0000383ffff */
[----:B------:R-:W-:-:S00]  /*169f0*/  NOP ;  /* 0x0000000000007918 */ /* 0x000fc00000000000 */
        /* <DEDUP_REMOVED lines=8> */
.L_x_3:


//--------------------- .nv.shared.matmul_kernel  --------------------------
	.section	.nv.shared.matmul_kernel,"aw",@nobits
	.sectionflags	@""
	.align	16
	.zero		1024


//--------------------- .nv.shared.reserved.0     --------------------------
	.section	.nv.shared.reserved.0,"aw",@nobits
	.weak		__nv_reservedSMEM_offset_0_alias
	.size		__nv_reservedSMEM_offset_0_alias, 0, 0
	.other		__nv_reservedSMEM_offset_0_alias,@"STO_CUDA_RESERVED_SHARED STV_DEFAULT"
__nv_reservedSMEM_offset_0_alias:
	.zero		0


//--------------------- .nv.constant0.matmul_kernel --------------------------
	.section	.nv.constant0.matmul_kernel,"a",@progbits
	.sectionflags	@""
	.align	4
.nv.constant0.matmul_kernel:
	.zero		608


//--------------------- SYMBOLS --------------------------

	.type		.nv.reservedSmem.offset0,@object
	.size		.nv.reservedSmem.offset0,0x4
